	.target	sm_80

	.elftype	@"ET_EXEC"


//--------------------- .note.nv.tkinfo           --------------------------
	.section	.note.nv.tkinfo,"",@"SHT_NOTE"
	.sectionflags	@"SHF_NOTE_NV_TKINFO"
	.tkinfo
        /*0018*/ 	.word	0x00000002
        /*0030*/ 	.string	""
        /*0030*/ 	.string	"ptxas"
        /*0030*/ 	.string	"Cuda compilation tools, release 13.0, V13.0.88"
        /*0030*/ 	.string	"Build cuda_13.0.r13.0/compiler.36424714_0"
        /*0030*/ 	.string	"-arch sm_80 -m 64 "



//--------------------- .note.nv.cuinfo           --------------------------
	.section	.note.nv.cuinfo,"",@"SHT_NOTE"
	.sectionflags	@"SHF_NOTE_NV_CUINFO"
        /*0018*/ 	.short	0x0002
        /*001a*/ 	.short	0x0050
        /*001c*/ 	.short	0x0082
	.zero		2


//--------------------- .nv.info                  --------------------------
	.section	.nv.info,"",@"SHT_CUDA_INFO"
	.align	4


	//----- nvinfo : EIATTR_REGCOUNT
	.align		4
        /*0000*/ 	.byte	0x04, 0x2f
        /*0002*/ 	.short	(.L_41 - .L_40)
	.align		4
.L_40:
        /*0004*/ 	.word	index@(_Z35group_norm_nhwc_fwd_one_pass_kernelI11Fp32IOFp16WLi512ELi32ELi512EEv26Group_norm_nhwc_fwd_params)
        /*0008*/ 	.word	0x00000065


	//----- nvinfo : EIATTR_FRAME_SIZE
	.align		4
.L_41:
        /*000c*/ 	.byte	0x04, 0x11
        /*000e*/ 	.short	(.L_43 - .L_42)
	.align		4
.L_42:
        /*0010*/ 	.word	index@(_Z35group_norm_nhwc_fwd_one_pass_kernelI11Fp32IOFp16WLi512ELi32ELi512EEv26Group_norm_nhwc_fwd_params)
        /*0014*/ 	.word	0x00000000


	//----- nvinfo : EIATTR_REGCOUNT
	.align		4
.L_43:
        /*0018*/ 	.byte	0x04, 0x2f
        /*001a*/ 	.short	(.L_45 - .L_44)
	.align		4
.L_44:
        /*001c*/ 	.word	index@(_Z35group_norm_nhwc_fwd_one_pass_kernelI11Fp32IOFp16WLi256ELi32ELi512EEv26Group_norm_nhwc_fwd_params)
        /*0020*/ 	.word	0x0000003f


	//----- nvinfo : EIATTR_FRAME_SIZE
	.align		4
.L_45:
        /*0024*/ 	.byte	0x04, 0x11
        /*0026*/ 	.short	(.L_47 - .L_46)
	.align		4
.L_46:
        /*0028*/ 	.word	index@(_Z35group_norm_nhwc_fwd_one_pass_kernelI11Fp32IOFp16WLi256ELi32ELi512EEv26Group_norm_nhwc_fwd_params)
        /*002c*/ 	.word	0x00000000


	//----- nvinfo : EIATTR_REGCOUNT
	.align		4
.L_47:
        /*0030*/ 	.byte	0x04, 0x2f
        /*0032*/ 	.short	(.L_49 - .L_48)
	.align		4
.L_48:
        /*0034*/ 	.word	index@(_Z35group_norm_nhwc_fwd_one_pass_kernelI11Fp32IOFp16WLi128ELi32ELi512EEv26Group_norm_nhwc_fwd_params)
        /*0038*/ 	.word	0x00000020


	//----- nvinfo : EIATTR_FRAME_SIZE
	.align		4
.L_49:
        /*003c*/ 	.byte	0x04, 0x11
        /*003e*/ 	.short	(.L_51 - .L_50)
	.align		4
.L_50:
        /*0040*/ 	.word	index@(_Z35group_norm_nhwc_fwd_one_pass_kernelI11Fp32IOFp16WLi128ELi32ELi512EEv26Group_norm_nhwc_fwd_params)
        /*0044*/ 	.word	0x00000000


	//----- nvinfo : EIATTR_REGCOUNT
	.align		4
.L_51:
        /*0048*/ 	.byte	0x04, 0x2f
        /*004a*/ 	.short	(.L_53 - .L_52)
	.align		4
.L_52:
        /*004c*/ 	.word	index@(_Z35group_norm_nhwc_fwd_one_pass_kernelI11Fp32IOFp16WLi64ELi32ELi512EEv26Group_norm_nhwc_fwd_params)
        /*0050*/ 	.word	0x00000020


	//----- nvinfo : EIATTR_FRAME_SIZE
	.align		4
.L_53:
        /*0054*/ 	.byte	0x04, 0x11
        /*0056*/ 	.short	(.L_55 - .L_54)
	.align		4
.L_54:
        /*0058*/ 	.word	index@(_Z35group_norm_nhwc_fwd_one_pass_kernelI11Fp32IOFp16WLi64ELi32ELi512EEv26Group_norm_nhwc_fwd_params)
        /*005c*/ 	.word	0x00000000


	//----- nvinfo : EIATTR_REGCOUNT
	.align		4
.L_55:
        /*0060*/ 	.byte	0x04, 0x2f
        /*0062*/ 	.short	(.L_57 - .L_56)
	.align		4
.L_56:
        /*0064*/ 	.word	index@(_Z35group_norm_nhwc_fwd_one_pass_kernelI11Fp32IOBf16WLi512ELi32ELi512EEv26Group_norm_nhwc_fwd_params)
        /*0068*/ 	.word	0x00000065


	//----- nvinfo : EIATTR_FRAME_SIZE
	.align		4
.L_57:
        /*006c*/ 	.byte	0x04, 0x11
        /*006e*/ 	.short	(.L_59 - .L_58)
	.align		4
.L_58:
        /*0070*/ 	.word	index@(_Z35group_norm_nhwc_fwd_one_pass_kernelI11Fp32IOBf16WLi512ELi32ELi512EEv26Group_norm_nhwc_fwd_params)
        /*0074*/ 	.word	0x00000000


	//----- nvinfo : EIATTR_REGCOUNT
	.align		4
.L_59:
        /*0078*/ 	.byte	0x04, 0x2f
        /*007a*/ 	.short	(.L_61 - .L_60)
	.align		4
.L_60:
        /*007c*/ 	.word	index@(_Z35group_norm_nhwc_fwd_one_pass_kernelI11Fp32IOBf16WLi256ELi32ELi512EEv26Group_norm_nhwc_fwd_params)
        /*0080*/ 	.word	0x0000003f


	//----- nvinfo : EIATTR_FRAME_SIZE
	.align		4
.L_61:
        /*0084*/ 	.byte	0x04, 0x11
        /*0086*/ 	.short	(.L_63 - .L_62)
	.align		4
.L_62:
        /*0088*/ 	.word	index@(_Z35group_norm_nhwc_fwd_one_pass_kernelI11Fp32IOBf16WLi256ELi32ELi512EEv26Group_norm_nhwc_fwd_params)
        /*008c*/ 	.word	0x00000000


	//----- nvinfo : EIATTR_REGCOUNT
	.align		4
.L_63:
        /*0090*/ 	.byte	0x04, 0x2f
        /*0092*/ 	.short	(.L_65 - .L_64)
	.align		4
.L_64:
        /*0094*/ 	.word	index@(_Z35group_norm_nhwc_fwd_one_pass_kernelI11Fp32IOBf16WLi128ELi32ELi512EEv26Group_norm_nhwc_fwd_params)
        /*0098*/ 	.word	0x00000020


	//----- nvinfo : EIATTR_FRAME_SIZE
	.align		4
.L_65:
        /*009c*/ 	.byte	0x04, 0x11
        /*009e*/ 	.short	(.L_67 - .L_66)
	.align		4
.L_66:
        /*00a0*/ 	.word	index@(_Z35group_norm_nhwc_fwd_one_pass_kernelI11Fp32IOBf16WLi128ELi32ELi512EEv26Group_norm_nhwc_fwd_params)
        /*00a4*/ 	.word	0x00000000


	//----- nvinfo : EIATTR_REGCOUNT
	.align		4
.L_67:
        /*00a8*/ 	.byte	0x04, 0x2f
        /*00aa*/ 	.short	(.L_69 - .L_68)
	.align		4
.L_68:
        /*00ac*/ 	.word	index@(_Z35group_norm_nhwc_fwd_one_pass_kernelI11Fp32IOBf16WLi64ELi32ELi512EEv26Group_norm_nhwc_fwd_params)
        /*00b0*/ 	.word	0x00000020


	//----- nvinfo : EIATTR_FRAME_SIZE
	.align		4
.L_69:
        /*00b4*/ 	.byte	0x04, 0x11
        /*00b6*/ 	.short	(.L_71 - .L_70)
	.align		4
.L_70:
        /*00b8*/ 	.word	index@(_Z35group_norm_nhwc_fwd_one_pass_kernelI11Fp32IOBf16WLi64ELi32ELi512EEv26Group_norm_nhwc_fwd_params)
        /*00bc*/ 	.word	0x00000000


	//----- nvinfo : EIATTR_REGCOUNT
	.align		4
.L_71:
        /*00c0*/ 	.byte	0x04, 0x2f
        /*00c2*/ 	.short	(.L_73 - .L_72)
	.align		4
.L_72:
        /*00c4*/ 	.word	index@(_Z35group_norm_nhwc_fwd_one_pass_kernelI11Fp32IOFp32WLi512ELi32ELi512EEv26Group_norm_nhwc_fwd_params)
        /*00c8*/ 	.word	0x00000065


	//----- nvinfo : EIATTR_FRAME_SIZE
	.align		4
.L_73:
        /*00cc*/ 	.byte	0x04, 0x11
        /*00ce*/ 	.short	(.L_75 - .L_74)
	.align		4
.L_74:
        /*00d0*/ 	.word	index@(_Z35group_norm_nhwc_fwd_one_pass_kernelI11Fp32IOFp32WLi512ELi32ELi512EEv26Group_norm_nhwc_fwd_params)
        /*00d4*/ 	.word	0x00000000


	//----- nvinfo : EIATTR_REGCOUNT
	.align		4
.L_75:
        /*00d8*/ 	.byte	0x04, 0x2f
        /*00da*/ 	.short	(.L_77 - .L_76)
	.align		4
.L_76:
        /*00dc*/ 	.word	index@(_Z35group_norm_nhwc_fwd_one_pass_kernelI11Fp32IOFp32WLi256ELi32ELi512EEv26Group_norm_nhwc_fwd_params)
        /*00e0*/ 	.word	0x0000003e


	//----- nvinfo : EIATTR_FRAME_SIZE
	.align		4
.L_77:
        /*00e4*/ 	.byte	0x04, 0x11
        /*00e6*/ 	.short	(.L_79 - .L_78)
	.align		4
.L_78:
        /*00e8*/ 	.word	index@(_Z35group_norm_nhwc_fwd_one_pass_kernelI11Fp32IOFp32WLi256ELi32ELi512EEv26Group_norm_nhwc_fwd_params)
        /*00ec*/ 	.word	0x00000000


	//----- nvinfo : EIATTR_REGCOUNT
	.align		4
.L_79:
        /*00f0*/ 	.byte	0x04, 0x2f
        /*00f2*/ 	.short	(.L_81 - .L_80)
	.align		4
.L_80:
        /*00f4*/ 	.word	index@(_Z35group_norm_nhwc_fwd_one_pass_kernelI11Fp32IOFp32WLi128ELi32ELi512EEv26Group_norm_nhwc_fwd_params)
        /*00f8*/ 	.word	0x00000020


	//----- nvinfo : EIATTR_FRAME_SIZE
	.align		4
.L_81:
        /*00fc*/ 	.byte	0x04, 0x11
        /*00fe*/ 	.short	(.L_83 - .L_82)
	.align		4
.L_82:
        /*0100*/ 	.word	index@(_Z35group_norm_nhwc_fwd_one_pass_kernelI11Fp32IOFp32WLi128ELi32ELi512EEv26Group_norm_nhwc_fwd_params)
        /*0104*/ 	.word	0x00000000


	//----- nvinfo : EIATTR_REGCOUNT
	.align		4
.L_83:
        /*0108*/ 	.byte	0x04, 0x2f
        /*010a*/ 	.short	(.L_85 - .L_84)
	.align		4
.L_84:
        /*010c*/ 	.word	index@(_Z35group_norm_nhwc_fwd_one_pass_kernelI11Fp32IOFp32WLi64ELi32ELi512EEv26Group_norm_nhwc_fwd_params)
        /*0110*/ 	.word	0x00000020


	//----- nvinfo : EIATTR_FRAME_SIZE
	.align		4
.L_85:
        /*0114*/ 	.byte	0x04, 0x11
        /*0116*/ 	.short	(.L_87 - .L_86)
	.align		4
.L_86:
        /*0118*/ 	.word	index@(_Z35group_norm_nhwc_fwd_one_pass_kernelI11Fp32IOFp32WLi64ELi32ELi512EEv26Group_norm_nhwc_fwd_params)
        /*011c*/ 	.word	0x00000000


	//----- nvinfo : EIATTR_REGCOUNT
	.align		4
.L_87:
        /*0120*/ 	.byte	0x04, 0x2f
        /*0122*/ 	.short	(.L_89 - .L_88)
	.align		4
.L_88:
        /*0124*/ 	.word	index@(_Z35group_norm_nhwc_fwd_one_pass_kernelI11Fp16IOFp16WLi512ELi32ELi512EEv26Group_norm_nhwc_fwd_params)
        /*0128*/ 	.word	0x00000054


	//----- nvinfo : EIATTR_FRAME_SIZE
	.align		4
.L_89:
        /*012c*/ 	.byte	0x04, 0x11
        /*012e*/ 	.short	(.L_91 - .L_90)
	.align		4
.L_90:
        /*0130*/ 	.word	index@(_Z35group_norm_nhwc_fwd_one_pass_kernelI11Fp16IOFp16WLi512ELi32ELi512EEv26Group_norm_nhwc_fwd_params)
        /*0134*/ 	.word	0x00000000


	//----- nvinfo : EIATTR_REGCOUNT
	.align		4
.L_91:
        /*0138*/ 	.byte	0x04, 0x2f
        /*013a*/ 	.short	(.L_93 - .L_92)
	.align		4
.L_92:
        /*013c*/ 	.word	index@(_Z35group_norm_nhwc_fwd_one_pass_kernelI11Fp16IOFp16WLi256ELi32ELi512EEv26Group_norm_nhwc_fwd_params)
        /*0140*/ 	.word	0x00000028


	//----- nvinfo : EIATTR_FRAME_SIZE
	.align		4
.L_93:
        /*0144*/ 	.byte	0x04, 0x11
        /*0146*/ 	.short	(.L_95 - .L_94)
	.align		4
.L_94:
        /*0148*/ 	.word	index@(_Z35group_norm_nhwc_fwd_one_pass_kernelI11Fp16IOFp16WLi256ELi32ELi512EEv26Group_norm_nhwc_fwd_params)
        /*014c*/ 	.word	0x00000000


	//----- nvinfo : EIATTR_REGCOUNT
	.align		4
.L_95:
        /*0150*/ 	.byte	0x04, 0x2f
        /*0152*/ 	.short	(.L_97 - .L_96)
	.align		4
.L_96:
        /*0154*/ 	.word	index@(_Z35group_norm_nhwc_fwd_one_pass_kernelI11Fp16IOFp16WLi128ELi32ELi512EEv26Group_norm_nhwc_fwd_params)
        /*0158*/ 	.word	0x00000020


	//----- nvinfo : EIATTR_FRAME_SIZE
	.align		4
.L_97:
        /*015c*/ 	.byte	0x04, 0x11
        /*015e*/ 	.short	(.L_99 - .L_98)
	.align		4
.L_98:
        /*0160*/ 	.word	index@(_Z35group_norm_nhwc_fwd_one_pass_kernelI11Fp16IOFp16WLi128ELi32ELi512EEv26Group_norm_nhwc_fwd_params)
        /*0164*/ 	.word	0x00000000


	//----- nvinfo : EIATTR_REGCOUNT
	.align		4
.L_99:
        /*0168*/ 	.byte	0x04, 0x2f
        /*016a*/ 	.short	(.L_101 - .L_100)
	.align		4
.L_100:
        /*016c*/ 	.word	index@(_Z35group_norm_nhwc_fwd_one_pass_kernelI11Fp16IOFp16WLi64ELi32ELi512EEv26Group_norm_nhwc_fwd_params)
        /*0170*/ 	.word	0x00000020


	//----- nvinfo : EIATTR_FRAME_SIZE
	.align		4
.L_101:
        /*0174*/ 	.byte	0x04, 0x11
        /*0176*/ 	.short	(.L_103 - .L_102)
	.align		4
.L_102:
        /*0178*/ 	.word	index@(_Z35group_norm_nhwc_fwd_one_pass_kernelI11Fp16IOFp16WLi64ELi32ELi512EEv26Group_norm_nhwc_fwd_params)
        /*017c*/ 	.word	0x00000000


	//----- nvinfo : EIATTR_REGCOUNT
	.align		4
.L_103:
        /*0180*/ 	.byte	0x04, 0x2f
        /*0182*/ 	.short	(.L_105 - .L_104)
	.align		4
.L_104:
        /*0184*/ 	.word	index@(_Z35group_norm_nhwc_fwd_one_pass_kernelI11Fp16IOBf16WLi512ELi32ELi512EEv26Group_norm_nhwc_fwd_params)
        /*0188*/ 	.word	0x00000054


	//----- nvinfo : EIATTR_FRAME_SIZE
	.align		4
.L_105:
        /*018c*/ 	.byte	0x04, 0x11
        /*018e*/ 	.short	(.L_107 - .L_106)
	.align		4
.L_106:
        /*0190*/ 	.word	index@(_Z35group_norm_nhwc_fwd_one_pass_kernelI11Fp16IOBf16WLi512ELi32ELi512EEv26Group_norm_nhwc_fwd_params)
        /*0194*/ 	.word	0x00000000


	//----- nvinfo : EIATTR_REGCOUNT
	.align		4
.L_107:
        /*0198*/ 	.byte	0x04, 0x2f
        /*019a*/ 	.short	(.L_109 - .L_108)
	.align		4
.L_108:
        /*019c*/ 	.word	index@(_Z35group_norm_nhwc_fwd_one_pass_kernelI11Fp16IOBf16WLi256ELi32ELi512EEv26Group_norm_nhwc_fwd_params)
        /*01a0*/ 	.word	0x00000028


	//----- nvinfo : EIATTR_FRAME_SIZE
	.align		4
.L_109:
        /*01a4*/ 	.byte	0x04, 0x11
        /*01a6*/ 	.short	(.L_111 - .L_110)
	.align		4
.L_110:
        /*01a8*/ 	.word	index@(_Z35group_norm_nhwc_fwd_one_pass_kernelI11Fp16IOBf16WLi256ELi32ELi512EEv26Group_norm_nhwc_fwd_params)
        /*01ac*/ 	.word	0x00000000


	//----- nvinfo : EIATTR_REGCOUNT
	.align		4
.L_111:
        /*01b0*/ 	.byte	0x04, 0x2f
        /*01b2*/ 	.short	(.L_113 - .L_112)
	.align		4
.L_112:
        /*01b4*/ 	.word	index@(_Z35group_norm_nhwc_fwd_one_pass_kernelI11Fp16IOBf16WLi128ELi32ELi512EEv26Group_norm_nhwc_fwd_params)
        /*01b8*/ 	.word	0x00000020


	//----- nvinfo : EIATTR_FRAME_SIZE
	.align		4
.L_113:
        /*01bc*/ 	.byte	0x04, 0x11
        /*01be*/ 	.short	(.L_115 - .L_114)
	.align		4
.L_114:
        /*01c0*/ 	.word	index@(_Z35group_norm_nhwc_fwd_one_pass_kernelI11Fp16IOBf16WLi128ELi32ELi512EEv26Group_norm_nhwc_fwd_params)
        /*01c4*/ 	.word	0x00000000


	//----- nvinfo : EIATTR_REGCOUNT
	.align		4
.L_115:
        /*01c8*/ 	.byte	0x04, 0x2f
        /*01ca*/ 	.short	(.L_117 - .L_116)
	.align		4
.L_116:
        /*01cc*/ 	.word	index@(_Z35group_norm_nhwc_fwd_one_pass_kernelI11Fp16IOBf16WLi64ELi32ELi512EEv26Group_norm_nhwc_fwd_params)
        /*01d0*/ 	.word	0x00000020


	//----- nvinfo : EIATTR_FRAME_SIZE
	.align		4
.L_117:
        /*01d4*/ 	.byte	0x04, 0x11
        /*01d6*/ 	.short	(.L_119 - .L_118)
	.align		4
.L_118:
        /*01d8*/ 	.word	index@(_Z35group_norm_nhwc_fwd_one_pass_kernelI11Fp16IOBf16WLi64ELi32ELi512EEv26Group_norm_nhwc_fwd_params)
        /*01dc*/ 	.word	0x00000000


	//----- nvinfo : EIATTR_REGCOUNT
	.align		4
.L_119:
        /*01e0*/ 	.byte	0x04, 0x2f
        /*01e2*/ 	.short	(.L_121 - .L_120)
	.align		4
.L_120:
        /*01e4*/ 	.word	index@(_Z35group_norm_nhwc_fwd_one_pass_kernelI11Fp16IOFp32WLi512ELi32ELi512EEv26Group_norm_nhwc_fwd_params)
        /*01e8*/ 	.word	0x00000051


	//----- nvinfo : EIATTR_FRAME_SIZE
	.align		4
.L_121:
        /*01ec*/ 	.byte	0x04, 0x11
        /*01ee*/ 	.short	(.L_123 - .L_122)
	.align		4
.L_122:
        /*01f0*/ 	.word	index@(_Z35group_norm_nhwc_fwd_one_pass_kernelI11Fp16IOFp32WLi512ELi32ELi512EEv26Group_norm_nhwc_fwd_params)
        /*01f4*/ 	.word	0x00000000


	//----- nvinfo : EIATTR_REGCOUNT
	.align		4
.L_123:
        /*01f8*/ 	.byte	0x04, 0x2f
        /*01fa*/ 	.short	(.L_125 - .L_124)
	.align		4
.L_124:
        /*01fc*/ 	.word	index@(_Z35group_norm_nhwc_fwd_one_pass_kernelI11Fp16IOFp32WLi256ELi32ELi512EEv26Group_norm_nhwc_fwd_params)
        /*0200*/ 	.word	0x0000003f


	//----- nvinfo : EIATTR_FRAME_SIZE
	.align		4
.L_125:
        /*0204*/ 	.byte	0x04, 0x11
        /*0206*/ 	.short	(.L_127 - .L_126)
	.align		4
.L_126:
        /*0208*/ 	.word	index@(_Z35group_norm_nhwc_fwd_one_pass_kernelI11Fp16IOFp32WLi256ELi32ELi512EEv26Group_norm_nhwc_fwd_params)
        /*020c*/ 	.word	0x00000000


	//----- nvinfo : EIATTR_REGCOUNT
	.align		4
.L_127:
        /*0210*/ 	.byte	0x04, 0x2f
        /*0212*/ 	.short	(.L_129 - .L_128)
	.align		4
.L_128:
        /*0214*/ 	.word	index@(_Z35group_norm_nhwc_fwd_one_pass_kernelI11Fp16IOFp32WLi128ELi32ELi512EEv26Group_norm_nhwc_fwd_params)
        /*0218*/ 	.word	0x00000020


	//----- nvinfo : EIATTR_FRAME_SIZE
	.align		4
.L_129:
        /*021c*/ 	.byte	0x04, 0x11
        /*021e*/ 	.short	(.L_131 - .L_130)
	.align		4
.L_130:
        /*0220*/ 	.word	index@(_Z35group_norm_nhwc_fwd_one_pass_kernelI11Fp16IOFp32WLi128ELi32ELi512EEv26Group_norm_nhwc_fwd_params)
        /*0224*/ 	.word	0x00000000


	//----- nvinfo : EIATTR_REGCOUNT
	.align		4
.L_131:
        /*0228*/ 	.byte	0x04, 0x2f
        /*022a*/ 	.short	(.L_133 - .L_132)
	.align		4
.L_132:
        /*022c*/ 	.word	index@(_Z35group_norm_nhwc_fwd_one_pass_kernelI11Fp16IOFp32WLi64ELi32ELi512EEv26Group_norm_nhwc_fwd_params)
        /*0230*/ 	.word	0x0000001f


	//----- nvinfo : EIATTR_FRAME_SIZE
	.align		4
.L_133:
        /*0234*/ 	.byte	0x04, 0x11
        /*0236*/ 	.short	(.L_135 - .L_134)
	.align		4
.L_134:
        /*0238*/ 	.word	index@(_Z35group_norm_nhwc_fwd_one_pass_kernelI11Fp16IOFp32WLi64ELi32ELi512EEv26Group_norm_nhwc_fwd_params)
        /*023c*/ 	.word	0x00000000


	//----- nvinfo : EIATTR_REGCOUNT
	.align		4
.L_135:
        /*0240*/ 	.byte	0x04, 0x2f
        /*0242*/ 	.short	(.L_137 - .L_136)
	.align		4
.L_136:
        /*0244*/ 	.word	index@(_Z35group_norm_nhwc_fwd_one_pass_kernelI11Bf16IOFp16WLi512ELi32ELi512EEv26Group_norm_nhwc_fwd_params)
        /*0248*/ 	.word	0x00000052


	//----- nvinfo : EIATTR_FRAME_SIZE
	.align		4
.L_137:
        /*024c*/ 	.byte	0x04, 0x11
        /*024e*/ 	.short	(.L_139 - .L_138)
	.align		4
.L_138:
        /*0250*/ 	.word	index@(_Z35group_norm_nhwc_fwd_one_pass_kernelI11Bf16IOFp16WLi512ELi32ELi512EEv26Group_norm_nhwc_fwd_params)
        /*0254*/ 	.word	0x00000000


	//----- nvinfo : EIATTR_REGCOUNT
	.align		4
.L_139:
        /*0258*/ 	.byte	0x04, 0x2f
        /*025a*/ 	.short	(.L_141 - .L_140)
	.align		4
.L_140:
        /*025c*/ 	.word	index@(_Z35group_norm_nhwc_fwd_one_pass_kernelI11Bf16IOFp16WLi256ELi32ELi512EEv26Group_norm_nhwc_fwd_params)
        /*0260*/ 	.word	0x00000028


	//----- nvinfo : EIATTR_FRAME_SIZE
	.align		4
.L_141:
        /*0264*/ 	.byte	0x04, 0x11
        /*0266*/ 	.short	(.L_143 - .L_142)
	.align		4
.L_142:
        /*0268*/ 	.word	index@(_Z35group_norm_nhwc_fwd_one_pass_kernelI11Bf16IOFp16WLi256ELi32ELi512EEv26Group_norm_nhwc_fwd_params)
        /*026c*/ 	.word	0x00000000


	//----- nvinfo : EIATTR_REGCOUNT
	.align		4
.L_143:
        /*0270*/ 	.byte	0x04, 0x2f
        /*0272*/ 	.short	(.L_145 - .L_144)
	.align		4
.L_144:
        /*0274*/ 	.word	index@(_Z35group_norm_nhwc_fwd_one_pass_kernelI11Bf16IOFp16WLi128ELi32ELi512EEv26Group_norm_nhwc_fwd_params)
        /*0278*/ 	.word	0x00000020


	//----- nvinfo : EIATTR_FRAME_SIZE
	.align		4
.L_145:
        /*027c*/ 	.byte	0x04, 0x11
        /*027e*/ 	.short	(.L_147 - .L_146)
	.align		4
.L_146:
        /*0280*/ 	.word	index@(_Z35group_norm_nhwc_fwd_one_pass_kernelI11Bf16IOFp16WLi128ELi32ELi512EEv26Group_norm_nhwc_fwd_params)
        /*0284*/ 	.word	0x00000000


	//----- nvinfo : EIATTR_REGCOUNT
	.align		4
.L_147:
        /*0288*/ 	.byte	0x04, 0x2f
        /*028a*/ 	.short	(.L_149 - .L_148)
	.align		4
.L_148:
        /*028c*/ 	.word	index@(_Z35group_norm_nhwc_fwd_one_pass_kernelI11Bf16IOFp16WLi64ELi32ELi512EEv26Group_norm_nhwc_fwd_params)
        /*0290*/ 	.word	0x00000020


	//----- nvinfo : EIATTR_FRAME_SIZE
	.align		4
.L_149:
        /*0294*/ 	.byte	0x04, 0x11
        /*0296*/ 	.short	(.L_151 - .L_150)
	.align		4
.L_150:
        /*0298*/ 	.word	index@(_Z35group_norm_nhwc_fwd_one_pass_kernelI11Bf16IOFp16WLi64ELi32ELi512EEv26Group_norm_nhwc_fwd_params)
        /*029c*/ 	.word	0x00000000


	//----- nvinfo : EIATTR_REGCOUNT
	.align		4
.L_151:
        /*02a0*/ 	.byte	0x04, 0x2f
        /*02a2*/ 	.short	(.L_153 - .L_152)
	.align		4
.L_152:
        /*02a4*/ 	.word	index@(_Z35group_norm_nhwc_fwd_one_pass_kernelI11Bf16IOBf16WLi512ELi32ELi512EEv26Group_norm_nhwc_fwd_params)
        /*02a8*/ 	.word	0x00000052


	//----- nvinfo : EIATTR_FRAME_SIZE
	.align		4
.L_153:
        /*02ac*/ 	.byte	0x04, 0x11
        /*02ae*/ 	.short	(.L_155 - .L_154)
	.align		4
.L_154:
        /*02b0*/ 	.word	index@(_Z35group_norm_nhwc_fwd_one_pass_kernelI11Bf16IOBf16WLi512ELi32ELi512EEv26Group_norm_nhwc_fwd_params)
        /*02b4*/ 	.word	0x00000000


	//----- nvinfo : EIATTR_REGCOUNT
	.align		4
.L_155:
        /*02b8*/ 	.byte	0x04, 0x2f
        /*02ba*/ 	.short	(.L_157 - .L_156)
	.align		4
.L_156:
        /*02bc*/ 	.word	index@(_Z35group_norm_nhwc_fwd_one_pass_kernelI11Bf16IOBf16WLi256ELi32ELi512EEv26Group_norm_nhwc_fwd_params)
        /*02c0*/ 	.word	0x00000028


	//----- nvinfo : EIATTR_FRAME_SIZE
	.align		4
.L_157:
        /*02c4*/ 	.byte	0x04, 0x11
        /*02c6*/ 	.short	(.L_159 - .L_158)
	.align		4
.L_158:
        /*02c8*/ 	.word	index@(_Z35group_norm_nhwc_fwd_one_pass_kernelI11Bf16IOBf16WLi256ELi32ELi512EEv26Group_norm_nhwc_fwd_params)
        /*02cc*/ 	.word	0x00000000


	//----- nvinfo : EIATTR_REGCOUNT
	.align		4
.L_159:
        /*02d0*/ 	.byte	0x04, 0x2f
        /*02d2*/ 	.short	(.L_161 - .L_160)
	.align		4
.L_160:
        /*02d4*/ 	.word	index@(_Z35group_norm_nhwc_fwd_one_pass_kernelI11Bf16IOBf16WLi128ELi32ELi512EEv26Group_norm_nhwc_fwd_params)
        /*02d8*/ 	.word	0x00000020


	//----- nvinfo : EIATTR_FRAME_SIZE
	.align		4
.L_161:
        /*02dc*/ 	.byte	0x04, 0x11
        /*02de*/ 	.short	(.L_163 - .L_162)
	.align		4
.L_162:
        /*02e0*/ 	.word	index@(_Z35group_norm_nhwc_fwd_one_pass_kernelI11Bf16IOBf16WLi128ELi32ELi512EEv26Group_norm_nhwc_fwd_params)
        /*02e4*/ 	.word	0x00000000


	//----- nvinfo : EIATTR_REGCOUNT
	.align		4
.L_163:
        /*02e8*/ 	.byte	0x04, 0x2f
        /*02ea*/ 	.short	(.L_165 - .L_164)
	.align		4
.L_164:
        /*02ec*/ 	.word	index@(_Z35group_norm_nhwc_fwd_one_pass_kernelI11Bf16IOBf16WLi64ELi32ELi512EEv26Group_norm_nhwc_fwd_params)
        /*02f0*/ 	.word	0x00000020


	//----- nvinfo : EIATTR_FRAME_SIZE
	.align		4
.L_165:
        /*02f4*/ 	.byte	0x04, 0x11
        /*02f6*/ 	.short	(.L_167 - .L_166)
	.align		4
.L_166:
        /*02f8*/ 	.word	index@(_Z35group_norm_nhwc_fwd_one_pass_kernelI11Bf16IOBf16WLi64ELi32ELi512EEv26Group_norm_nhwc_fwd_params)
        /*02fc*/ 	.word	0x00000000


	//----- nvinfo : EIATTR_REGCOUNT
	.align		4
.L_167:
        /*0300*/ 	.byte	0x04, 0x2f
        /*0302*/ 	.short	(.L_169 - .L_168)
	.align		4
.L_168:
        /*0304*/ 	.word	index@(_Z35group_norm_nhwc_fwd_one_pass_kernelI11Bf16IOFp32WLi512ELi32ELi512EEv26Group_norm_nhwc_fwd_params)
        /*0308*/ 	.word	0x00000052


	//----- nvinfo : EIATTR_FRAME_SIZE
	.align		4
.L_169:
        /*030c*/ 	.byte	0x04, 0x11
        /*030e*/ 	.short	(.L_171 - .L_170)
	.align		4
.L_170:
        /*0310*/ 	.word	index@(_Z35group_norm_nhwc_fwd_one_pass_kernelI11Bf16IOFp32WLi512ELi32ELi512EEv26Group_norm_nhwc_fwd_params)
        /*0314*/ 	.word	0x00000000


	//----- nvinfo : EIATTR_REGCOUNT
	.align		4
.L_171:
        /*0318*/ 	.byte	0x04, 0x2f
        /*031a*/ 	.short	(.L_173 - .L_172)
	.align		4
.L_172:
        /*031c*/ 	.word	index@(_Z35group_norm_nhwc_fwd_one_pass_kernelI11Bf16IOFp32WLi256ELi32ELi512EEv26Group_norm_nhwc_fwd_params)
        /*0320*/ 	.word	0x0000003f


	//----- nvinfo : EIATTR_FRAME_SIZE
	.align		4
.L_173:
        /*0324*/ 	.byte	0x04, 0x11
        /*0326*/ 	.short	(.L_175 - .L_174)
	.align		4
.L_174:
        /*0328*/ 	.word	index@(_Z35group_norm_nhwc_fwd_one_pass_kernelI11Bf16IOFp32WLi256ELi32ELi512EEv26Group_norm_nhwc_fwd_params)
        /*032c*/ 	.word	0x00000000


	//----- nvinfo : EIATTR_REGCOUNT
	.align		4
.L_175:
        /*0330*/ 	.byte	0x04, 0x2f
        /*0332*/ 	.short	(.L_177 - .L_176)
	.align		4
.L_176:
        /*0334*/ 	.word	index@(_Z35group_norm_nhwc_fwd_one_pass_kernelI11Bf16IOFp32WLi128ELi32ELi512EEv26Group_norm_nhwc_fwd_params)
        /*0338*/ 	.word	0x00000020


	//----- nvinfo : EIATTR_FRAME_SIZE
	.align		4
.L_177:
        /*033c*/ 	.byte	0x04, 0x11
        /*033e*/ 	.short	(.L_179 - .L_178)
	.align		4
.L_178:
        /*0340*/ 	.word	index@(_Z35group_norm_nhwc_fwd_one_pass_kernelI11Bf16IOFp32WLi128ELi32ELi512EEv26Group_norm_nhwc_fwd_params)
        /*0344*/ 	.word	0x00000000


	//----- nvinfo : EIATTR_REGCOUNT
	.align		4
.L_179:
        /*0348*/ 	.byte	0x04, 0x2f
        /*034a*/ 	.short	(.L_181 - .L_180)
	.align		4
.L_180:
        /*034c*/ 	.word	index@(_Z35group_norm_nhwc_fwd_one_pass_kernelI11Bf16IOFp32WLi64ELi32ELi512EEv26Group_norm_nhwc_fwd_params)
        /*0350*/ 	.word	0x0000001f


	//----- nvinfo : EIATTR_FRAME_SIZE
	.align		4
.L_181:
        /*0354*/ 	.byte	0x04, 0x11
        /*0356*/ 	.short	(.L_183 - .L_182)
	.align		4
.L_182:
        /*0358*/ 	.word	index@(_Z35group_norm_nhwc_fwd_one_pass_kernelI11Bf16IOFp32WLi64ELi32ELi512EEv26Group_norm_nhwc_fwd_params)
        /*035c*/ 	.word	0x00000000


	//----- nvinfo : EIATTR_REGCOUNT
	.align		4
.L_183:
        /*0360*/ 	.byte	0x04, 0x2f
        /*0362*/ 	.short	(.L_185 - .L_184)
	.align		4
.L_184:
        /*0364*/ 	.word	index@(_Z35group_norm_nhwc_bwd_one_pass_kernelI11Fp32IOFp16WLi512ELi32ELi512EEv26Group_norm_nhwc_bwd_params)
        /*0368*/ 	.word	0x00000080


	//----- nvinfo : EIATTR_FRAME_SIZE
	.align		4
.L_185:
        /*036c*/ 	.byte	0x04, 0x11
        /*036e*/ 	.short	(.L_187 - .L_186)
	.align		4
.L_186:
        /*0370*/ 	.word	index@(_Z35group_norm_nhwc_bwd_one_pass_kernelI11Fp32IOFp16WLi512ELi32ELi512EEv26Group_norm_nhwc_bwd_params)
        /*0374*/ 	.word	0x00000000


	//----- nvinfo : EIATTR_REGCOUNT
	.align		4
.L_187:
        /*0378*/ 	.byte	0x04, 0x2f
        /*037a*/ 	.short	(.L_189 - .L_188)
	.align		4
.L_188:
        /*037c*/ 	.word	index@(_Z35group_norm_nhwc_bwd_one_pass_kernelI11Fp32IOFp16WLi256ELi32ELi512EEv26Group_norm_nhwc_bwd_params)
        /*0380*/ 	.word	0x00000061


	//----- nvinfo : EIATTR_FRAME_SIZE
	.align		4
.L_189:
        /*0384*/ 	.byte	0x04, 0x11
        /*0386*/ 	.short	(.L_191 - .L_190)
	.align		4
.L_190:
        /*0388*/ 	.word	index@(_Z35group_norm_nhwc_bwd_one_pass_kernelI11Fp32IOFp16WLi256ELi32ELi512EEv26Group_norm_nhwc_bwd_params)
        /*038c*/ 	.word	0x00000000


	//----- nvinfo : EIATTR_REGCOUNT
	.align		4
.L_191:
        /*0390*/ 	.byte	0x04, 0x2f
        /*0392*/ 	.short	(.L_193 - .L_192)
	.align		4
.L_192:
        /*0394*/ 	.word	index@(_Z35group_norm_nhwc_bwd_one_pass_kernelI11Fp32IOFp16WLi128ELi32ELi512EEv26Group_norm_nhwc_bwd_params)
        /*0398*/ 	.word	0x00000040


	//----- nvinfo : EIATTR_FRAME_SIZE
	.align		4
.L_193:
        /*039c*/ 	.byte	0x04, 0x11
        /*039e*/ 	.short	(.L_195 - .L_194)
	.align		4
.L_194:
        /*03a0*/ 	.word	index@(_Z35group_norm_nhwc_bwd_one_pass_kernelI11Fp32IOFp16WLi128ELi32ELi512EEv26Group_norm_nhwc_bwd_params)
        /*03a4*/ 	.word	0x00000000


	//----- nvinfo : EIATTR_REGCOUNT
	.align		4
.L_195:
        /*03a8*/ 	.byte	0x04, 0x2f
        /*03aa*/ 	.short	(.L_197 - .L_196)
	.align		4
.L_196:
        /*03ac*/ 	.word	index@(_Z35group_norm_nhwc_bwd_one_pass_kernelI11Fp32IOFp16WLi64ELi32ELi512EEv26Group_norm_nhwc_bwd_params)
        /*03b0*/ 	.word	0x00000040


	//----- nvinfo : EIATTR_FRAME_SIZE
	.align		4
.L_197:
        /*03b4*/ 	.byte	0x04, 0x11
        /*03b6*/ 	.short	(.L_199 - .L_198)
	.align		4
.L_198:
        /*03b8*/ 	.word	index@(_Z35group_norm_nhwc_bwd_one_pass_kernelI11Fp32IOFp16WLi64ELi32ELi512EEv26Group_norm_nhwc_bwd_params)
        /*03bc*/ 	.word	0x00000000


	//----- nvinfo : EIATTR_REGCOUNT
	.align		4
.L_199:
        /*03c0*/ 	.byte	0x04, 0x2f
        /*03c2*/ 	.short	(.L_201 - .L_200)
	.align		4
.L_200:
        /*03c4*/ 	.word	index@(_Z35group_norm_nhwc_bwd_one_pass_kernelI11Fp32IOBf16WLi512ELi32ELi512EEv26Group_norm_nhwc_bwd_params)
        /*03c8*/ 	.word	0x00000080


	//----- nvinfo : EIATTR_FRAME_SIZE
	.align		4
.L_201:
        /*03cc*/ 	.byte	0x04, 0x11
        /*03ce*/ 	.short	(.L_203 - .L_202)
	.align		4
.L_202:
        /*03d0*/ 	.word	index@(_Z35group_norm_nhwc_bwd_one_pass_kernelI11Fp32IOBf16WLi512ELi32ELi512EEv26Group_norm_nhwc_bwd_params)
        /*03d4*/ 	.word	0x00000000


	//----- nvinfo : EIATTR_REGCOUNT
	.align		4
.L_203:
        /*03d8*/ 	.byte	0x04, 0x2f
        /*03da*/ 	.short	(.L_205 - .L_204)
	.align		4
.L_204:
        /*03dc*/ 	.word	index@(_Z35group_norm_nhwc_bwd_one_pass_kernelI11Fp32IOBf16WLi256ELi32ELi512EEv26Group_norm_nhwc_bwd_params)
        /*03e0*/ 	.word	0x00000061


	//----- nvinfo : EIATTR_FRAME_SIZE
	.align		4
.L_205:
        /*03e4*/ 	.byte	0x04, 0x11
        /*03e6*/ 	.short	(.L_207 - .L_206)
	.align		4
.L_206:
        /*03e8*/ 	.word	index@(_Z35group_norm_nhwc_bwd_one_pass_kernelI11Fp32IOBf16WLi256ELi32ELi512EEv26Group_norm_nhwc_bwd_params)
        /*03ec*/ 	.word	0x00000000


	//----- nvinfo : EIATTR_REGCOUNT
	.align		4
.L_207:
        /*03f0*/ 	.byte	0x04, 0x2f
        /*03f2*/ 	.short	(.L_209 - .L_208)
	.align		4
.L_208:
        /*03f4*/ 	.word	index@(_Z35group_norm_nhwc_bwd_one_pass_kernelI11Fp32IOBf16WLi128ELi32ELi512EEv26Group_norm_nhwc_bwd_params)
        /*03f8*/ 	.word	0x00000040


	//----- nvinfo : EIATTR_FRAME_SIZE
	.align		4
.L_209:
        /*03fc*/ 	.byte	0x04, 0x11
        /*03fe*/ 	.short	(.L_211 - .L_210)
	.align		4
.L_210:
        /*0400*/ 	.word	index@(_Z35group_norm_nhwc_bwd_one_pass_kernelI11Fp32IOBf16WLi128ELi32ELi512EEv26Group_norm_nhwc_bwd_params)
        /*0404*/ 	.word	0x00000000


	//----- nvinfo : EIATTR_REGCOUNT
	.align		4
.L_211:
        /*0408*/ 	.byte	0x04, 0x2f
        /*040a*/ 	.short	(.L_213 - .L_212)
	.align		4
.L_212:
        /*040c*/ 	.word	index@(_Z35group_norm_nhwc_bwd_one_pass_kernelI11Fp32IOBf16WLi64ELi32ELi512EEv26Group_norm_nhwc_bwd_params)
        /*0410*/ 	.word	0x00000040


	//----- nvinfo : EIATTR_FRAME_SIZE
	.align		4
.L_213:
        /*0414*/ 	.byte	0x04, 0x11
        /*0416*/ 	.short	(.L_215 - .L_214)
	.align		4
.L_214:
        /*0418*/ 	.word	index@(_Z35group_norm_nhwc_bwd_one_pass_kernelI11Fp32IOBf16WLi64ELi32ELi512EEv26Group_norm_nhwc_bwd_params)
        /*041c*/ 	.word	0x00000000


	//----- nvinfo : EIATTR_REGCOUNT
	.align		4
.L_215:
        /*0420*/ 	.byte	0x04, 0x2f
        /*0422*/ 	.short	(.L_217 - .L_216)
	.align		4
.L_216:
        /*0424*/ 	.word	index@(_Z35group_norm_nhwc_bwd_one_pass_kernelI11Fp32IOFp32WLi512ELi32ELi512EEv26Group_norm_nhwc_bwd_params)
        /*0428*/ 	.word	0x00000080


	//----- nvinfo : EIATTR_FRAME_SIZE
	.align		4
.L_217:
        /*042c*/ 	.byte	0x04, 0x11
        /*042e*/ 	.short	(.L_219 - .L_218)
	.align		4
.L_218:
        /*0430*/ 	.word	index@(_Z35group_norm_nhwc_bwd_one_pass_kernelI11Fp32IOFp32WLi512ELi32ELi512EEv26Group_norm_nhwc_bwd_params)
        /*0434*/ 	.word	0x00000000


	//----- nvinfo : EIATTR_REGCOUNT
	.align		4
.L_219:
        /*0438*/ 	.byte	0x04, 0x2f
        /*043a*/ 	.short	(.L_221 - .L_220)
	.align		4
.L_220:
        /*043c*/ 	.word	index@(_Z35group_norm_nhwc_bwd_one_pass_kernelI11Fp32IOFp32WLi256ELi32ELi512EEv26Group_norm_nhwc_bwd_params)
        /*0440*/ 	.word	0x00000061


	//----- nvinfo : EIATTR_FRAME_SIZE
	.align		4
.L_221:
        /*0444*/ 	.byte	0x04, 0x11
        /*0446*/ 	.short	(.L_223 - .L_222)
	.align		4
.L_222:
        /*0448*/ 	.word	index@(_Z35group_norm_nhwc_bwd_one_pass_kernelI11Fp32IOFp32WLi256ELi32ELi512EEv26Group_norm_nhwc_bwd_params)
        /*044c*/ 	.word	0x00000000


	//----- nvinfo : EIATTR_REGCOUNT
	.align		4
.L_223:
        /*0450*/ 	.byte	0x04, 0x2f
        /*0452*/ 	.short	(.L_225 - .L_224)
	.align		4
.L_224:
        /*0454*/ 	.word	index@(_Z35group_norm_nhwc_bwd_one_pass_kernelI11Fp32IOFp32WLi128ELi32ELi512EEv26Group_norm_nhwc_bwd_params)
        /*0458*/ 	.word	0x00000040


	//----- nvinfo : EIATTR_FRAME_SIZE
	.align		4
.L_225:
        /*045c*/ 	.byte	0x04, 0x11
        /*045e*/ 	.short	(.L_227 - .L_226)
	.align		4
.L_226:
        /*0460*/ 	.word	index@(_Z35group_norm_nhwc_bwd_one_pass_kernelI11Fp32IOFp32WLi128ELi32ELi512EEv26Group_norm_nhwc_bwd_params)
        /*0464*/ 	.word	0x00000000


	//----- nvinfo : EIATTR_REGCOUNT
	.align		4
.L_227:
        /*0468*/ 	.byte	0x04, 0x2f
        /*046a*/ 	.short	(.L_229 - .L_228)
	.align		4
.L_228:
        /*046c*/ 	.word	index@(_Z35group_norm_nhwc_bwd_one_pass_kernelI11Fp32IOFp32WLi64ELi32ELi512EEv26Group_norm_nhwc_bwd_params)
        /*0470*/ 	.word	0x00000040


	//----- nvinfo : EIATTR_FRAME_SIZE
	.align		4
.L_229:
        /*0474*/ 	.byte	0x04, 0x11
        /*0476*/ 	.short	(.L_231 - .L_230)
	.align		4
.L_230:
        /*0478*/ 	.word	index@(_Z35group_norm_nhwc_bwd_one_pass_kernelI11Fp32IOFp32WLi64ELi32ELi512EEv26Group_norm_nhwc_bwd_params)
        /*047c*/ 	.word	0x00000000


	//----- nvinfo : EIATTR_REGCOUNT
	.align		4
.L_231:
        /*0480*/ 	.byte	0x04, 0x2f
        /*0482*/ 	.short	(.L_233 - .L_232)
	.align		4
.L_232:
        /*0484*/ 	.word	index@(_Z35group_norm_nhwc_bwd_one_pass_kernelI11Fp16IOFp16WLi512ELi32ELi512EEv26Group_norm_nhwc_bwd_params)
        /*0488*/ 	.word	0x00000080


	//----- nvinfo : EIATTR_FRAME_SIZE
	.align		4
.L_233:
        /*048c*/ 	.byte	0x04, 0x11
        /*048e*/ 	.short	(.L_235 - .L_234)
	.align		4
.L_234:
        /*0490*/ 	.word	index@(_Z35group_norm_nhwc_bwd_one_pass_kernelI11Fp16IOFp16WLi512ELi32ELi512EEv26Group_norm_nhwc_bwd_params)
        /*0494*/ 	.word	0x00000000


	//----- nvinfo : EIATTR_REGCOUNT
	.align		4
.L_235:
        /*0498*/ 	.byte	0x04, 0x2f
        /*049a*/ 	.short	(.L_237 - .L_236)
	.align		4
.L_236:
        /*049c*/ 	.word	index@(_Z35group_norm_nhwc_bwd_one_pass_kernelI11Fp16IOFp16WLi256ELi32ELi512EEv26Group_norm_nhwc_bwd_params)
        /*04a0*/ 	.word	0x00000040


	//----- nvinfo : EIATTR_FRAME_SIZE
	.align		4
.L_237:
        /*04a4*/ 	.byte	0x04, 0x11
        /*04a6*/ 	.short	(.L_239 - .L_238)
	.align		4
.L_238:
        /*04a8*/ 	.word	index@(_Z35group_norm_nhwc_bwd_one_pass_kernelI11Fp16IOFp16WLi256ELi32ELi512EEv26Group_norm_nhwc_bwd_params)
        /*04ac*/ 	.word	0x00000008


	//----- nvinfo : EIATTR_REGCOUNT
	.align		4
.L_239:
        /*04b0*/ 	.byte	0x04, 0x2f
        /*04b2*/ 	.short	(.L_241 - .L_240)
	.align		4
.L_240:
        /*04b4*/ 	.word	index@(_Z35group_norm_nhwc_bwd_one_pass_kernelI11Fp16IOFp16WLi128ELi32ELi512EEv26Group_norm_nhwc_bwd_params)
        /*04b8*/ 	.word	0x00000040


	//----- nvinfo : EIATTR_FRAME_SIZE
	.align		4
.L_241:
        /*04bc*/ 	.byte	0x04, 0x11
        /*04be*/ 	.short	(.L_243 - .L_242)
	.align		4
.L_242:
        /*04c0*/ 	.word	index@(_Z35group_norm_nhwc_bwd_one_pass_kernelI11Fp16IOFp16WLi128ELi32ELi512EEv26Group_norm_nhwc_bwd_params)
        /*04c4*/ 	.word	0x00000000


	//----- nvinfo : EIATTR_REGCOUNT
	.align		4
.L_243:
        /*04c8*/ 	.byte	0x04, 0x2f
        /*04ca*/ 	.short	(.L_245 - .L_244)
	.align		4
.L_244:
        /*04cc*/ 	.word	index@(_Z35group_norm_nhwc_bwd_one_pass_kernelI11Fp16IOFp16WLi64ELi32ELi512EEv26Group_norm_nhwc_bwd_params)
        /*04d0*/ 	.word	0x00000040


	//----- nvinfo : EIATTR_FRAME_SIZE
	.align		4
.L_245:
        /*04d4*/ 	.byte	0x04, 0x11
        /*04d6*/ 	.short	(.L_247 - .L_246)
	.align		4
.L_246:
        /*04d8*/ 	.word	index@(_Z35group_norm_nhwc_bwd_one_pass_kernelI11Fp16IOFp16WLi64ELi32ELi512EEv26Group_norm_nhwc_bwd_params)
        /*04dc*/ 	.word	0x00000000


	//----- nvinfo : EIATTR_REGCOUNT
	.align		4
.L_247:
        /*04e0*/ 	.byte	0x04, 0x2f
        /*04e2*/ 	.short	(.L_249 - .L_248)
	.align		4
.L_248:
        /*04e4*/ 	.word	index@(_Z35group_norm_nhwc_bwd_one_pass_kernelI11Fp16IOBf16WLi512ELi32ELi512EEv26Group_norm_nhwc_bwd_params)
        /*04e8*/ 	.word	0x00000080


	//----- nvinfo : EIATTR_FRAME_SIZE
	.align		4
.L_249:
        /*04ec*/ 	.byte	0x04, 0x11
        /*04ee*/ 	.short	(.L_251 - .L_250)
	.align		4
.L_250:
        /*04f0*/ 	.word	index@(_Z35group_norm_nhwc_bwd_one_pass_kernelI11Fp16IOBf16WLi512ELi32ELi512EEv26Group_norm_nhwc_bwd_params)
        /*04f4*/ 	.word	0x00000000


	//----- nvinfo : EIATTR_REGCOUNT
	.align		4
.L_251:
        /*04f8*/ 	.byte	0x04, 0x2f
        /*04fa*/ 	.short	(.L_253 - .L_252)
	.align		4
.L_252:
        /*04fc*/ 	.word	index@(_Z35group_norm_nhwc_bwd_one_pass_kernelI11Fp16IOBf16WLi256ELi32ELi512EEv26Group_norm_nhwc_bwd_params)
        /*0500*/ 	.word	0x00000040


	//----- nvinfo : EIATTR_FRAME_SIZE
	.align		4
.L_253:
        /*0504*/ 	.byte	0x04, 0x11
        /*0506*/ 	.short	(.L_255 - .L_254)
	.align		4
.L_254:
        /*0508*/ 	.word	index@(_Z35group_norm_nhwc_bwd_one_pass_kernelI11Fp16IOBf16WLi256ELi32ELi512EEv26Group_norm_nhwc_bwd_params)
        /*050c*/ 	.word	0x00000008


	//----- nvinfo : EIATTR_REGCOUNT
	.align		4
.L_255:
        /*0510*/ 	.byte	0x04, 0x2f
        /*0512*/ 	.short	(.L_257 - .L_256)
	.align		4
.L_256:
        /*0514*/ 	.word	index@(_Z35group_norm_nhwc_bwd_one_pass_kernelI11Fp16IOBf16WLi128ELi32ELi512EEv26Group_norm_nhwc_bwd_params)
        /*0518*/ 	.word	0x00000040


	//----- nvinfo : EIATTR_FRAME_SIZE
	.align		4
.L_257:
        /*051c*/ 	.byte	0x04, 0x11
        /*051e*/ 	.short	(.L_259 - .L_258)
	.align		4
.L_258:
        /*0520*/ 	.word	index@(_Z35group_norm_nhwc_bwd_one_pass_kernelI11Fp16IOBf16WLi128ELi32ELi512EEv26Group_norm_nhwc_bwd_params)
        /*0524*/ 	.word	0x00000000


	//----- nvinfo : EIATTR_REGCOUNT
	.align		4
.L_259:
        /*0528*/ 	.byte	0x04, 0x2f
        /*052a*/ 	.short	(.L_261 - .L_260)
	.align		4
.L_260:
        /*052c*/ 	.word	index@(_Z35group_norm_nhwc_bwd_one_pass_kernelI11Fp16IOBf16WLi64ELi32ELi512EEv26Group_norm_nhwc_bwd_params)
        /*0530*/ 	.word	0x00000040


	//----- nvinfo : EIATTR_FRAME_SIZE
	.align		4
.L_261:
        /*0534*/ 	.byte	0x04, 0x11
        /*0536*/ 	.short	(.L_263 - .L_262)
	.align		4
.L_262:
        /*0538*/ 	.word	index@(_Z35group_norm_nhwc_bwd_one_pass_kernelI11Fp16IOBf16WLi64ELi32ELi512EEv26Group_norm_nhwc_bwd_params)
        /*053c*/ 	.word	0x00000000


	//----- nvinfo : EIATTR_REGCOUNT
	.align		4
.L_263:
        /*0540*/ 	.byte	0x04, 0x2f
        /*0542*/ 	.short	(.L_265 - .L_264)
	.align		4
.L_264:
        /*0544*/ 	.word	index@(_Z35group_norm_nhwc_bwd_one_pass_kernelI11Fp16IOFp32WLi512ELi32ELi512EEv26Group_norm_nhwc_bwd_params)
        /*0548*/ 	.word	0x00000080


	//----- nvinfo : EIATTR_FRAME_SIZE
	.align		4
.L_265:
        /*054c*/ 	.byte	0x04, 0x11
        /*054e*/ 	.short	(.L_267 - .L_266)
	.align		4
.L_266:
        /*0550*/ 	.word	index@(_Z35group_norm_nhwc_bwd_one_pass_kernelI11Fp16IOFp32WLi512ELi32ELi512EEv26Group_norm_nhwc_bwd_params)
        /*0554*/ 	.word	0x00000000


	//----- nvinfo : EIATTR_REGCOUNT
	.align		4
.L_267:
        /*0558*/ 	.byte	0x04, 0x2f
        /*055a*/ 	.short	(.L_269 - .L_268)
	.align		4
.L_268:
        /*055c*/ 	.word	index@(_Z35group_norm_nhwc_bwd_one_pass_kernelI11Fp16IOFp32WLi256ELi32ELi512EEv26Group_norm_nhwc_bwd_params)
        /*0560*/ 	.word	0x00000040


	//----- nvinfo : EIATTR_FRAME_SIZE
	.align		4
.L_269:
        /*0564*/ 	.byte	0x04, 0x11
        /*0566*/ 	.short	(.L_271 - .L_270)
	.align		4
.L_270:
        /*0568*/ 	.word	index@(_Z35group_norm_nhwc_bwd_one_pass_kernelI11Fp16IOFp32WLi256ELi32ELi512EEv26Group_norm_nhwc_bwd_params)
        /*056c*/ 	.word	0x00000008


	//----- nvinfo : EIATTR_REGCOUNT
	.align		4
.L_271:
        /*0570*/ 	.byte	0x04, 0x2f
        /*0572*/ 	.short	(.L_273 - .L_272)
	.align		4
.L_272:
        /*0574*/ 	.word	index@(_Z35group_norm_nhwc_bwd_one_pass_kernelI11Fp16IOFp32WLi128ELi32ELi512EEv26Group_norm_nhwc_bwd_params)
        /*0578*/ 	.word	0x00000040


	//----- nvinfo : EIATTR_FRAME_SIZE
	.align		4
.L_273:
        /*057c*/ 	.byte	0x04, 0x11
        /*057e*/ 	.short	(.L_275 - .L_274)
	.align		4
.L_274:
        /*0580*/ 	.word	index@(_Z35group_norm_nhwc_bwd_one_pass_kernelI11Fp16IOFp32WLi128ELi32ELi512EEv26Group_norm_nhwc_bwd_params)
        /*0584*/ 	.word	0x00000000


	//----- nvinfo : EIATTR_REGCOUNT
	.align		4
.L_275:
        /*0588*/ 	.byte	0x04, 0x2f
        /*058a*/ 	.short	(.L_277 - .L_276)
	.align		4
.L_276:
        /*058c*/ 	.word	index@(_Z35group_norm_nhwc_bwd_one_pass_kernelI11Fp16IOFp32WLi64ELi32ELi512EEv26Group_norm_nhwc_bwd_params)
        /*0590*/ 	.word	0x00000040


	//----- nvinfo : EIATTR_FRAME_SIZE
	.align		4
.L_277:
        /*0594*/ 	.byte	0x04, 0x11
        /*0596*/ 	.short	(.L_279 - .L_278)
	.align		4
.L_278:
        /*0598*/ 	.word	index@(_Z35group_norm_nhwc_bwd_one_pass_kernelI11Fp16IOFp32WLi64ELi32ELi512EEv26Group_norm_nhwc_bwd_params)
        /*059c*/ 	.word	0x00000000


	//----- nvinfo : EIATTR_REGCOUNT
	.align		4
.L_279:
        /*05a0*/ 	.byte	0x04, 0x2f
        /*05a2*/ 	.short	(.L_281 - .L_280)
	.align		4
.L_280:
        /*05a4*/ 	.word	index@(_Z35group_norm_nhwc_bwd_one_pass_kernelI11Bf16IOFp16WLi512ELi32ELi512EEv26Group_norm_nhwc_bwd_params)
        /*05a8*/ 	.word	0x00000080


	//----- nvinfo : EIATTR_FRAME_SIZE
	.align		4
.L_281:
        /*05ac*/ 	.byte	0x04, 0x11
        /*05ae*/ 	.short	(.L_283 - .L_282)
	.align		4
.L_282:
        /*05b0*/ 	.word	index@(_Z35group_norm_nhwc_bwd_one_pass_kernelI11Bf16IOFp16WLi512ELi32ELi512EEv26Group_norm_nhwc_bwd_params)
        /*05b4*/ 	.word	0x00000000


	//----- nvinfo : EIATTR_REGCOUNT
	.align		4
.L_283:
        /*05b8*/ 	.byte	0x04, 0x2f
        /*05ba*/ 	.short	(.L_285 - .L_284)
	.align		4
.L_284:
        /*05bc*/ 	.word	index@(_Z35group_norm_nhwc_bwd_one_pass_kernelI11Bf16IOFp16WLi256ELi32ELi512EEv26Group_norm_nhwc_bwd_params)
        /*05c0*/ 	.word	0x00000040


	//----- nvinfo : EIATTR_FRAME_SIZE
	.align		4
.L_285:
        /*05c4*/ 	.byte	0x04, 0x11
        /*05c6*/ 	.short	(.L_287 - .L_286)
	.align		4
.L_286:
        /*05c8*/ 	.word	index@(_Z35group_norm_nhwc_bwd_one_pass_kernelI11Bf16IOFp16WLi256ELi32ELi512EEv26Group_norm_nhwc_bwd_params)
        /*05cc*/ 	.word	0x00000008


	//----- nvinfo : EIATTR_REGCOUNT
	.align		4
.L_287:
        /*05d0*/ 	.byte	0x04, 0x2f
        /*05d2*/ 	.short	(.L_289 - .L_288)
	.align		4
.L_288:
        /*05d4*/ 	.word	index@(_Z35group_norm_nhwc_bwd_one_pass_kernelI11Bf16IOFp16WLi128ELi32ELi512EEv26Group_norm_nhwc_bwd_params)
        /*05d8*/ 	.word	0x00000040


	//----- nvinfo : EIATTR_FRAME_SIZE
	.align		4
.L_289:
        /*05dc*/ 	.byte	0x04, 0x11
        /*05de*/ 	.short	(.L_291 - .L_290)
	.align		4
.L_290:
        /*05e0*/ 	.word	index@(_Z35group_norm_nhwc_bwd_one_pass_kernelI11Bf16IOFp16WLi128ELi32ELi512EEv26Group_norm_nhwc_bwd_params)
        /*05e4*/ 	.word	0x00000000


	//----- nvinfo : EIATTR_REGCOUNT
	.align		4
.L_291:
        /*05e8*/ 	.byte	0x04, 0x2f
        /*05ea*/ 	.short	(.L_293 - .L_292)
	.align		4
.L_292:
        /*05ec*/ 	.word	index@(_Z35group_norm_nhwc_bwd_one_pass_kernelI11Bf16IOFp16WLi64ELi32ELi512EEv26Group_norm_nhwc_bwd_params)
        /*05f0*/ 	.word	0x00000040


	//----- nvinfo : EIATTR_FRAME_SIZE
	.align		4
.L_293:
        /*05f4*/ 	.byte	0x04, 0x11
        /*05f6*/ 	.short	(.L_295 - .L_294)
	.align		4
.L_294:
        /*05f8*/ 	.word	index@(_Z35group_norm_nhwc_bwd_one_pass_kernelI11Bf16IOFp16WLi64ELi32ELi512EEv26Group_norm_nhwc_bwd_params)
        /*05fc*/ 	.word	0x00000000


	//----- nvinfo : EIATTR_REGCOUNT
	.align		4
.L_295:
        /*0600*/ 	.byte	0x04, 0x2f
        /*0602*/ 	.short	(.L_297 - .L_296)
	.align		4
.L_296:
        /*0604*/ 	.word	index@(_Z35group_norm_nhwc_bwd_one_pass_kernelI11Bf16IOBf16WLi512ELi32ELi512EEv26Group_norm_nhwc_bwd_params)
        /*0608*/ 	.word	0x00000080


	//----- nvinfo : EIATTR_FRAME_SIZE
	.align		4
.L_297:
        /*060c*/ 	.byte	0x04, 0x11
        /*060e*/ 	.short	(.L_299 - .L_298)
	.align		4
.L_298:
        /*0610*/ 	.word	index@(_Z35group_norm_nhwc_bwd_one_pass_kernelI11Bf16IOBf16WLi512ELi32ELi512EEv26Group_norm_nhwc_bwd_params)
        /*0614*/ 	.word	0x00000000


	//----- nvinfo : EIATTR_REGCOUNT
	.align		4
.L_299:
        /*0618*/ 	.byte	0x04, 0x2f
        /*061a*/ 	.short	(.L_301 - .L_300)
	.align		4
.L_300:
        /*061c*/ 	.word	index@(_Z35group_norm_nhwc_bwd_one_pass_kernelI11Bf16IOBf16WLi256ELi32ELi512EEv26Group_norm_nhwc_bwd_params)
        /*0620*/ 	.word	0x00000040


	//----- nvinfo : EIATTR_FRAME_SIZE
	.align		4
.L_301:
        /*0624*/ 	.byte	0x04, 0x11
        /*0626*/ 	.short	(.L_303 - .L_302)
	.align		4
.L_302:
        /*0628*/ 	.word	index@(_Z35group_norm_nhwc_bwd_one_pass_kernelI11Bf16IOBf16WLi256ELi32ELi512EEv26Group_norm_nhwc_bwd_params)
        /*062c*/ 	.word	0x00000008


	//----- nvinfo : EIATTR_REGCOUNT
	.align		4
.L_303:
        /*0630*/ 	.byte	0x04, 0x2f
        /*0632*/ 	.short	(.L_305 - .L_304)
	.align		4
.L_304:
        /*0634*/ 	.word	index@(_Z35group_norm_nhwc_bwd_one_pass_kernelI11Bf16IOBf16WLi128ELi32ELi512EEv26Group_norm_nhwc_bwd_params)
        /*0638*/ 	.word	0x00000040


	//----- nvinfo : EIATTR_FRAME_SIZE
	.align		4
.L_305:
        /*063c*/ 	.byte	0x04, 0x11
        /*063e*/ 	.short	(.L_307 - .L_306)
	.align		4
.L_306:
        /*0640*/ 	.word	index@(_Z35group_norm_nhwc_bwd_one_pass_kernelI11Bf16IOBf16WLi128ELi32ELi512EEv26Group_norm_nhwc_bwd_params)
        /*0644*/ 	.word	0x00000000


	//----- nvinfo : EIATTR_REGCOUNT
	.align		4
.L_307:
        /*0648*/ 	.byte	0x04, 0x2f
        /*064a*/ 	.short	(.L_309 - .L_308)
	.align		4
.L_308:
        /*064c*/ 	.word	index@(_Z35group_norm_nhwc_bwd_one_pass_kernelI11Bf16IOBf16WLi64ELi32ELi512EEv26Group_norm_nhwc_bwd_params)
        /*0650*/ 	.word	0x00000040


	//----- nvinfo : EIATTR_FRAME_SIZE
	.align		4
.L_309:
        /*0654*/ 	.byte	0x04, 0x11
        /*0656*/ 	.short	(.L_311 - .L_310)
	.align		4
.L_310:
        /*0658*/ 	.word	index@(_Z35group_norm_nhwc_bwd_one_pass_kernelI11Bf16IOBf16WLi64ELi32ELi512EEv26Group_norm_nhwc_bwd_params)
        /*065c*/ 	.word	0x00000000


	//----- nvinfo : EIATTR_REGCOUNT
	.align		4
.L_311:
        /*0660*/ 	.byte	0x04, 0x2f
        /*0662*/ 	.short	(.L_313 - .L_312)
	.align		4
.L_312:
        /*0664*/ 	.word	index@(_Z35group_norm_nhwc_bwd_one_pass_kernelI11Bf16IOFp32WLi512ELi32ELi512EEv26Group_norm_nhwc_bwd_params)
        /*0668*/ 	.word	0x00000080


	//----- nvinfo : EIATTR_FRAME_SIZE
	.align		4
.L_313:
        /*066c*/ 	.byte	0x04, 0x11
        /*066e*/ 	.short	(.L_315 - .L_314)
	.align		4
.L_314:
        /*0670*/ 	.word	index@(_Z35group_norm_nhwc_bwd_one_pass_kernelI11Bf16IOFp32WLi512ELi32ELi512EEv26Group_norm_nhwc_bwd_params)
        /*0674*/ 	.word	0x00000000


	//----- nvinfo : EIATTR_REGCOUNT
	.align		4
.L_315:
        /*0678*/ 	.byte	0x04, 0x2f
        /*067a*/ 	.short	(.L_317 - .L_316)
	.align		4
.L_316:
        /*067c*/ 	.word	index@(_Z35group_norm_nhwc_bwd_one_pass_kernelI11Bf16IOFp32WLi256ELi32ELi512EEv26Group_norm_nhwc_bwd_params)
        /*0680*/ 	.word	0x00000040


	//----- nvinfo : EIATTR_FRAME_SIZE
	.align		4
.L_317:
        /*0684*/ 	.byte	0x04, 0x11
        /*0686*/ 	.short	(.L_319 - .L_318)
	.align		4
.L_318:
        /*0688*/ 	.word	index@(_Z35group_norm_nhwc_bwd_one_pass_kernelI11Bf16IOFp32WLi256ELi32ELi512EEv26Group_norm_nhwc_bwd_params)
        /*068c*/ 	.word	0x00000008


	//----- nvinfo : EIATTR_REGCOUNT
	.align		4
.L_319:
        /*0690*/ 	.byte	0x04, 0x2f
        /*0692*/ 	.short	(.L_321 - .L_320)
	.align		4
.L_320:
        /*0694*/ 	.word	index@(_Z35group_norm_nhwc_bwd_one_pass_kernelI11Bf16IOFp32WLi128ELi32ELi512EEv26Group_norm_nhwc_bwd_params)
        /*0698*/ 	.word	0x00000040


	//----- nvinfo : EIATTR_FRAME_SIZE
	.align		4
.L_321:
        /*069c*/ 	.byte	0x04, 0x11
        /*069e*/ 	.short	(.L_323 - .L_322)
	.align		4
.L_322:
        /*06a0*/ 	.word	index@(_Z35group_norm_nhwc_bwd_one_pass_kernelI11Bf16IOFp32WLi128ELi32ELi512EEv26Group_norm_nhwc_bwd_params)
        /*06a4*/ 	.word	0x00000000


	//----- nvinfo : EIATTR_REGCOUNT
	.align		4
.L_323:
        /*06a8*/ 	.byte	0x04, 0x2f
        /*06aa*/ 	.short	(.L_325 - .L_324)
	.align		4
.L_324:
        /*06ac*/ 	.word	index@(_Z35group_norm_nhwc_bwd_one_pass_kernelI11Bf16IOFp32WLi64ELi32ELi512EEv26Group_norm_nhwc_bwd_params)
        /*06b0*/ 	.word	0x00000040


	//----- nvinfo : EIATTR_FRAME_SIZE
	.align		4
.L_325:
        /*06b4*/ 	.byte	0x04, 0x11
        /*06b6*/ 	.short	(.L_327 - .L_326)
	.align		4
.L_326:
        /*06b8*/ 	.word	index@(_Z35group_norm_nhwc_bwd_one_pass_kernelI11Bf16IOFp32WLi64ELi32ELi512EEv26Group_norm_nhwc_bwd_params)
        /*06bc*/ 	.word	0x00000000


	//----- nvinfo : EIATTR_REGCOUNT
	.align		4
.L_327:
        /*06c0*/ 	.byte	0x04, 0x2f
        /*06c2*/ 	.short	(.L_329 - .L_328)
	.align		4
.L_328:
        /*06c4*/ 	.word	index@(_ZN3cub17CUB_300001_SM_8006detail11EmptyKernelIvEEvv)
        /*06c8*/ 	.word	0x00000004


	//----- nvinfo : EIATTR_FRAME_SIZE
	.align		4
.L_329:
        /*06cc*/ 	.byte	0x04, 0x11
        /*06ce*/ 	.short	(.L_331 - .L_330)
	.align		4
.L_330:
        /*06d0*/ 	.word	index@(_ZN3cub17CUB_300001_SM_8006detail11EmptyKernelIvEEvv)
        /*06d4*/ 	.word	0x00000000


	//----- nvinfo : EIATTR_MIN_STACK_SIZE
	.align		4
.L_331:
        /*06d8*/ 	.byte	0x04, 0x12
        /*06da*/ 	.short	(.L_333 - .L_332)
	.align		4
.L_332:
        /*06dc*/ 	.word	index@(_ZN3cub17CUB_300001_SM_8006detail11EmptyKernelIvEEvv)
        /*06e0*/ 	.word	0x00000000


	//----- nvinfo : EIATTR_MIN_STACK_SIZE
	.align		4
.L_333:
        /*06e4*/ 	.byte	0x04, 0x12
        /*06e6*/ 	.short	(.L_335 - .L_334)
	.align		4
.L_334:
        /*06e8*/ 	.word	index@(_Z35group_norm_nhwc_bwd_one_pass_kernelI11Bf16IOFp32WLi64ELi32ELi512EEv26Group_norm_nhwc_bwd_params)
        /*06ec*/ 	.word	0x00000000


	//----- nvinfo : EIATTR_MIN_STACK_SIZE
	.align		4
.L_335:
        /*06f0*/ 	.byte	0x04, 0x12
        /*06f2*/ 	.short	(.L_337 - .L_336)
	.align		4
.L_336:
        /*06f4*/ 	.word	index@(_Z35group_norm_nhwc_bwd_one_pass_kernelI11Bf16IOFp32WLi128ELi32ELi512EEv26Group_norm_nhwc_bwd_params)
        /*06f8*/ 	.word	0x00000000


	//----- nvinfo : EIATTR_MIN_STACK_SIZE
	.align		4
.L_337:
        /*06fc*/ 	.byte	0x04, 0x12
        /*06fe*/ 	.short	(.L_339 - .L_338)
	.align		4
.L_338:
        /*0700*/ 	.word	index@(_Z35group_norm_nhwc_bwd_one_pass_kernelI11Bf16IOFp32WLi256ELi32ELi512EEv26Group_norm_nhwc_bwd_params)
        /*0704*/ 	.word	0x00000008


	//----- nvinfo : EIATTR_MIN_STACK_SIZE
	.align		4
.L_339:
        /*0708*/ 	.byte	0x04, 0x12
        /*070a*/ 	.short	(.L_341 - .L_340)
	.align		4
.L_340:
        /*070c*/ 	.word	index@(_Z35group_norm_nhwc_bwd_one_pass_kernelI11Bf16IOFp32WLi512ELi32ELi512EEv26Group_norm_nhwc_bwd_params)
        /*0710*/ 	.word	0x00000000


	//----- nvinfo : EIATTR_MIN_STACK_SIZE
	.align		4
.L_341:
        /*0714*/ 	.byte	0x04, 0x12
        /*0716*/ 	.short	(.L_343 - .L_342)
	.align		4
.L_342:
        /*0718*/ 	.word	index@(_Z35group_norm_nhwc_bwd_one_pass_kernelI11Bf16IOBf16WLi64ELi32ELi512EEv26Group_norm_nhwc_bwd_params)
        /*071c*/ 	.word	0x00000000


	//----- nvinfo : EIATTR_MIN_STACK_SIZE
	.align		4
.L_343:
        /*0720*/ 	.byte	0x04, 0x12
        /*0722*/ 	.short	(.L_345 - .L_344)
	.align		4
.L_344:
        /*0724*/ 	.word	index@(_Z35group_norm_nhwc_bwd_one_pass_kernelI11Bf16IOBf16WLi128ELi32ELi512EEv26Group_norm_nhwc_bwd_params)
        /*0728*/ 	.word	0x00000000


	//----- nvinfo : EIATTR_MIN_STACK_SIZE
	.align		4
.L_345:
        /*072c*/ 	.byte	0x04, 0x12
        /*072e*/ 	.short	(.L_347 - .L_346)
	.align		4
.L_346:
        /*0730*/ 	.word	index@(_Z35group_norm_nhwc_bwd_one_pass_kernelI11Bf16IOBf16WLi256ELi32ELi512EEv26Group_norm_nhwc_bwd_params)
        /*0734*/ 	.word	0x00000008


	//----- nvinfo : EIATTR_MIN_STACK_SIZE
	.align		4
.L_347:
        /*0738*/ 	.byte	0x04, 0x12
        /*073a*/ 	.short	(.L_349 - .L_348)
	.align		4
.L_348:
        /*073c*/ 	.word	index@(_Z35group_norm_nhwc_bwd_one_pass_kernelI11Bf16IOBf16WLi512ELi32ELi512EEv26Group_norm_nhwc_bwd_params)
        /*0740*/ 	.word	0x00000000


	//----- nvinfo : EIATTR_MIN_STACK_SIZE
	.align		4
.L_349:
        /*0744*/ 	.byte	0x04, 0x12
        /*0746*/ 	.short	(.L_351 - .L_350)
	.align		4
.L_350:
        /*0748*/ 	.word	index@(_Z35group_norm_nhwc_bwd_one_pass_kernelI11Bf16IOFp16WLi64ELi32ELi512EEv26Group_norm_nhwc_bwd_params)
        /*074c*/ 	.word	0x00000000


	//----- nvinfo : EIATTR_MIN_STACK_SIZE
	.align		4
.L_351:
        /*0750*/ 	.byte	0x04, 0x12
        /*0752*/ 	.short	(.L_353 - .L_352)
	.align		4
.L_352:
        /*0754*/ 	.word	index@(_Z35group_norm_nhwc_bwd_one_pass_kernelI11Bf16IOFp16WLi128ELi32ELi512EEv26Group_norm_nhwc_bwd_params)
        /*0758*/ 	.word	0x00000000


	//----- nvinfo : EIATTR_MIN_STACK_SIZE
	.align		4
.L_353:
        /*075c*/ 	.byte	0x04, 0x12
        /*075e*/ 	.short	(.L_355 - .L_354)
	.align		4
.L_354:
        /*0760*/ 	.word	index@(_Z35group_norm_nhwc_bwd_one_pass_kernelI11Bf16IOFp16WLi256ELi32ELi512EEv26Group_norm_nhwc_bwd_params)
        /*0764*/ 	.word	0x00000008


	//----- nvinfo : EIATTR_MIN_STACK_SIZE
	.align		4
.L_355:
        /*0768*/ 	.byte	0x04, 0x12
        /*076a*/ 	.short	(.L_357 - .L_356)
	.align		4
.L_356:
        /*076c*/ 	.word	index@(_Z35group_norm_nhwc_bwd_one_pass_kernelI11Bf16IOFp16WLi512ELi32ELi512EEv26Group_norm_nhwc_bwd_params)
        /*0770*/ 	.word	0x00000000


	//----- nvinfo : EIATTR_MIN_STACK_SIZE
	.align		4
.L_357:
        /*0774*/ 	.byte	0x04, 0x12
        /*0776*/ 	.short	(.L_359 - .L_358)
	.align		4
.L_358:
        /*0778*/ 	.word	index@(_Z35group_norm_nhwc_bwd_one_pass_kernelI11Fp16IOFp32WLi64ELi32ELi512EEv26Group_norm_nhwc_bwd_params)
        /*077c*/ 	.word	0x00000000


	//----- nvinfo : EIATTR_MIN_STACK_SIZE
	.align		4
.L_359:
        /*0780*/ 	.byte	0x04, 0x12
        /*0782*/ 	.short	(.L_361 - .L_360)
	.align		4
.L_360:
        /*0784*/ 	.word	index@(_Z35group_norm_nhwc_bwd_one_pass_kernelI11Fp16IOFp32WLi128ELi32ELi512EEv26Group_norm_nhwc_bwd_params)
        /*0788*/ 	.word	0x00000000


	//----- nvinfo : EIATTR_MIN_STACK_SIZE
	.align		4
.L_361:
        /*078c*/ 	.byte	0x04, 0x12
        /*078e*/ 	.short	(.L_363 - .L_362)
	.align		4
.L_362:
        /*0790*/ 	.word	index@(_Z35group_norm_nhwc_bwd_one_pass_kernelI11Fp16IOFp32WLi256ELi32ELi512EEv26Group_norm_nhwc_bwd_params)
        /*0794*/ 	.word	0x00000008


	//----- nvinfo : EIATTR_MIN_STACK_SIZE
	.align		4
.L_363:
        /*0798*/ 	.byte	0x04, 0x12
        /*079a*/ 	.short	(.L_365 - .L_364)
	.align		4
.L_364:
        /*079c*/ 	.word	index@(_Z35group_norm_nhwc_bwd_one_pass_kernelI11Fp16IOFp32WLi512ELi32ELi512EEv26Group_norm_nhwc_bwd_params)
        /*07a0*/ 	.word	0x00000000


	//----- nvinfo : EIATTR_MIN_STACK_SIZE
	.align		4
.L_365:
        /*07a4*/ 	.byte	0x04, 0x12
        /*07a6*/ 	.short	(.L_367 - .L_366)
	.align		4
.L_366:
        /*07a8*/ 	.word	index@(_Z35group_norm_nhwc_bwd_one_pass_kernelI11Fp16IOBf16WLi64ELi32ELi512EEv26Group_norm_nhwc_bwd_params)
        /*07ac*/ 	.word	0x00000000


	//----- nvinfo : EIATTR_MIN_STACK_SIZE
	.align		4
.L_367:
        /*07b0*/ 	.byte	0x04, 0x12
        /*07b2*/ 	.short	(.L_369 - .L_368)
	.align		4
.L_368:
        /*07b4*/ 	.word	index@(_Z35group_norm_nhwc_bwd_one_pass_kernelI11Fp16IOBf16WLi128ELi32ELi512EEv26Group_norm_nhwc_bwd_params)
        /*07b8*/ 	.word	0x00000000


	//----- nvinfo : EIATTR_MIN_STACK_SIZE
	.align		4
.L_369:
        /*07bc*/ 	.byte	0x04, 0x12
        /*07be*/ 	.short	(.L_371 - .L_370)
	.align		4
.L_370:
        /*07c0*/ 	.word	index@(_Z35group_norm_nhwc_bwd_one_pass_kernelI11Fp16IOBf16WLi256ELi32ELi512EEv26Group_norm_nhwc_bwd_params)
        /*07c4*/ 	.word	0x00000008


	//----- nvinfo : EIATTR_MIN_STACK_SIZE
	.align		4
.L_371:
        /*07c8*/ 	.byte	0x04, 0x12
        /*07ca*/ 	.short	(.L_373 - .L_372)
	.align		4
.L_372:
        /*07cc*/ 	.word	index@(_Z35group_norm_nhwc_bwd_one_pass_kernelI11Fp16IOBf16WLi512ELi32ELi512EEv26Group_norm_nhwc_bwd_params)
        /*07d0*/ 	.word	0x00000000


	//----- nvinfo : EIATTR_MIN_STACK_SIZE
	.align		4
.L_373:
        /*07d4*/ 	.byte	0x04, 0x12
        /*07d6*/ 	.short	(.L_375 - .L_374)
	.align		4
.L_374:
        /*07d8*/ 	.word	index@(_Z35group_norm_nhwc_bwd_one_pass_kernelI11Fp16IOFp16WLi64ELi32ELi512EEv26Group_norm_nhwc_bwd_params)
        /*07dc*/ 	.word	0x00000000


	//----- nvinfo : EIATTR_MIN_STACK_SIZE
	.align		4
.L_375:
        /*07e0*/ 	.byte	0x04, 0x12
        /*07e2*/ 	.short	(.L_377 - .L_376)
	.align		4
.L_376:
        /*07e4*/ 	.word	index@(_Z35group_norm_nhwc_bwd_one_pass_kernelI11Fp16IOFp16WLi128ELi32ELi512EEv26Group_norm_nhwc_bwd_params)
        /*07e8*/ 	.word	0x00000000


	//----- nvinfo : EIATTR_MIN_STACK_SIZE
	.align		4
.L_377:
        /*07ec*/ 	.byte	0x04, 0x12
        /*07ee*/ 	.short	(.L_379 - .L_378)
	.align		4
.L_378:
        /*07f0*/ 	.word	index@(_Z35group_norm_nhwc_bwd_one_pass_kernelI11Fp16IOFp16WLi256ELi32ELi512EEv26Group_norm_nhwc_bwd_params)
        /*07f4*/ 	.word	0x00000008


	//----- nvinfo : EIATTR_MIN_STACK_SIZE
	.align		4
.L_379:
        /*07f8*/ 	.byte	0x04, 0x12
        /*07fa*/ 	.short	(.L_381 - .L_380)
	.align		4
.L_380:
        /*07fc*/ 	.word	index@(_Z35group_norm_nhwc_bwd_one_pass_kernelI11Fp16IOFp16WLi512ELi32ELi512EEv26Group_norm_nhwc_bwd_params)
        /*0800*/ 	.word	0x00000000


	//----- nvinfo : EIATTR_MIN_STACK_SIZE
	.align		4
.L_381:
        /*0804*/ 	.byte	0x04, 0x12
        /*0806*/ 	.short	(.L_383 - .L_382)
	.align		4
.L_382:
        /*0808*/ 	.word	index@(_Z35group_norm_nhwc_bwd_one_pass_kernelI11Fp32IOFp32WLi64ELi32ELi512EEv26Group_norm_nhwc_bwd_params)
        /*080c*/ 	.word	0x00000000


	//----- nvinfo : EIATTR_MIN_STACK_SIZE
	.align		4
.L_383:
        /*0810*/ 	.byte	0x04, 0x12
        /*0812*/ 	.short	(.L_385 - .L_384)
	.align		4
.L_384:
        /*0814*/ 	.word	index@(_Z35group_norm_nhwc_bwd_one_pass_kernelI11Fp32IOFp32WLi128ELi32ELi512EEv26Group_norm_nhwc_bwd_params)
        /*0818*/ 	.word	0x00000000


	//----- nvinfo : EIATTR_MIN_STACK_SIZE
	.align		4
.L_385:
        /*081c*/ 	.byte	0x04, 0x12
        /*081e*/ 	.short	(.L_387 - .L_386)
	.align		4
.L_386:
        /*0820*/ 	.word	index@(_Z35group_norm_nhwc_bwd_one_pass_kernelI11Fp32IOFp32WLi256ELi32ELi512EEv26Group_norm_nhwc_bwd_params)
        /*0824*/ 	.word	0x00000000


	//----- nvinfo : EIATTR_MIN_STACK_SIZE
	.align		4
.L_387:
        /*0828*/ 	.byte	0x04, 0x12
        /*082a*/ 	.short	(.L_389 - .L_388)
	.align		4
.L_388:
        /*082c*/ 	.word	index@(_Z35group_norm_nhwc_bwd_one_pass_kernelI11Fp32IOFp32WLi512ELi32ELi512EEv26Group_norm_nhwc_bwd_params)
        /*0830*/ 	.word	0x00000000


	//----- nvinfo : EIATTR_MIN_STACK_SIZE
	.align		4
.L_389:
        /*0834*/ 	.byte	0x04, 0x12
        /*0836*/ 	.short	(.L_391 - .L_390)
	.align		4
.L_390:
        /*0838*/ 	.word	index@(_Z35group_norm_nhwc_bwd_one_pass_kernelI11Fp32IOBf16WLi64ELi32ELi512EEv26Group_norm_nhwc_bwd_params)
        /*083c*/ 	.word	0x00000000


	//----- nvinfo : EIATTR_MIN_STACK_SIZE
	.align		4
.L_391:
        /*0840*/ 	.byte	0x04, 0x12
        /*0842*/ 	.short	(.L_393 - .L_392)
	.align		4
.L_392:
        /*0844*/ 	.word	index@(_Z35group_norm_nhwc_bwd_one_pass_kernelI11Fp32IOBf16WLi128ELi32ELi512EEv26Group_norm_nhwc_bwd_params)
        /*0848*/ 	.word	0x00000000


	//----- nvinfo : EIATTR_MIN_STACK_SIZE
	.align		4
.L_393:
        /*084c*/ 	.byte	0x04, 0x12
        /*084e*/ 	.short	(.L_395 - .L_394)
	.align		4
.L_394:
        /*0850*/ 	.word	index@(_Z35group_norm_nhwc_bwd_one_pass_kernelI11Fp32IOBf16WLi256ELi32ELi512EEv26Group_norm_nhwc_bwd_params)
        /*0854*/ 	.word	0x00000000


	//----- nvinfo : EIATTR_MIN_STACK_SIZE
	.align		4
.L_395:
        /*0858*/ 	.byte	0x04, 0x12
        /*085a*/ 	.short	(.L_397 - .L_396)
	.align		4
.L_396:
        /*085c*/ 	.word	index@(_Z35group_norm_nhwc_bwd_one_pass_kernelI11Fp32IOBf16WLi512ELi32ELi512EEv26Group_norm_nhwc_bwd_params)
        /*0860*/ 	.word	0x00000000


	//----- nvinfo : EIATTR_MIN_STACK_SIZE
	.align		4
.L_397:
        /*0864*/ 	.byte	0x04, 0x12
        /*0866*/ 	.short	(.L_399 - .L_398)
	.align		4
.L_398:
        /*0868*/ 	.word	index@(_Z35group_norm_nhwc_bwd_one_pass_kernelI11Fp32IOFp16WLi64ELi32ELi512EEv26Group_norm_nhwc_bwd_params)
        /*086c*/ 	.word	0x00000000


	//----- nvinfo : EIATTR_MIN_STACK_SIZE
	.align		4
.L_399:
        /*0870*/ 	.byte	0x04, 0x12
        /*0872*/ 	.short	(.L_401 - .L_400)
	.align		4
.L_400:
        /*0874*/ 	.word	index@(_Z35group_norm_nhwc_bwd_one_pass_kernelI11Fp32IOFp16WLi128ELi32ELi512EEv26Group_norm_nhwc_bwd_params)
        /*0878*/ 	.word	0x00000000


	//----- nvinfo : EIATTR_MIN_STACK_SIZE
	.align		4
.L_401:
        /*087c*/ 	.byte	0x04, 0x12
        /*087e*/ 	.short	(.L_403 - .L_402)
	.align		4
.L_402:
        /*0880*/ 	.word	index@(_Z35group_norm_nhwc_bwd_one_pass_kernelI11Fp32IOFp16WLi256ELi32ELi512EEv26Group_norm_nhwc_bwd_params)
        /*0884*/ 	.word	0x00000000


	//----- nvinfo : EIATTR_MIN_STACK_SIZE
	.align		4
.L_403:
        /*0888*/ 	.byte	0x04, 0x12
        /*088a*/ 	.short	(.L_405 - .L_404)
	.align		4
.L_404:
        /*088c*/ 	.word	index@(_Z35group_norm_nhwc_bwd_one_pass_kernelI11Fp32IOFp16WLi512ELi32ELi512EEv26Group_norm_nhwc_bwd_params)
        /*0890*/ 	.word	0x00000000


	//----- nvinfo : EIATTR_MIN_STACK_SIZE
	.align		4
.L_405:
        /*0894*/ 	.byte	0x04, 0x12
        /*0896*/ 	.short	(.L_407 - .L_406)
	.align		4
.L_406:
        /*0898*/ 	.word	index@(_Z35group_norm_nhwc_fwd_one_pass_kernelI11Bf16IOFp32WLi64ELi32ELi512EEv26Group_norm_nhwc_fwd_params)
        /*089c*/ 	.word	0x00000000


	//----- nvinfo : EIATTR_MIN_STACK_SIZE
	.align		4
.L_407:
        /*08a0*/ 	.byte	0x04, 0x12
        /*08a2*/ 	.short	(.L_409 - .L_408)
	.align		4
.L_408:
        /*08a4*/ 	.word	index@(_Z35group_norm_nhwc_fwd_one_pass_kernelI11Bf16IOFp32WLi128ELi32ELi512EEv26Group_norm_nhwc_fwd_params)
        /*08a8*/ 	.word	0x00000000


	//----- nvinfo : EIATTR_MIN_STACK_SIZE
	.align		4
.L_409:
        /*08ac*/ 	.byte	0x04, 0x12
        /*08ae*/ 	.short	(.L_411 - .L_410)
	.align		4
.L_410:
        /*08b0*/ 	.word	index@(_Z35group_norm_nhwc_fwd_one_pass_kernelI11Bf16IOFp32WLi256ELi32ELi512EEv26Group_norm_nhwc_fwd_params)
        /*08b4*/ 	.word	0x00000000


	//----- nvinfo : EIATTR_MIN_STACK_SIZE
	.align		4
.L_411:
        /*08b8*/ 	.byte	0x04, 0x12
        /*08ba*/ 	.short	(.L_413 - .L_412)
	.align		4
.L_412:
        /*08bc*/ 	.word	index@(_Z35group_norm_nhwc_fwd_one_pass_kernelI11Bf16IOFp32WLi512ELi32ELi512EEv26Group_norm_nhwc_fwd_params)
        /*08c0*/ 	.word	0x00000000


	//----- nvinfo : EIATTR_MIN_STACK_SIZE
	.align		4
.L_413:
        /*08c4*/ 	.byte	0x04, 0x12
        /*08c6*/ 	.short	(.L_415 - .L_414)
	.align		4
.L_414:
        /*08c8*/ 	.word	index@(_Z35group_norm_nhwc_fwd_one_pass_kernelI11Bf16IOBf16WLi64ELi32ELi512EEv26Group_norm_nhwc_fwd_params)
        /*08cc*/ 	.word	0x00000000


	//----- nvinfo : EIATTR_MIN_STACK_SIZE
	.align		4
.L_415:
        /*08d0*/ 	.byte	0x04, 0x12
        /*08d2*/ 	.short	(.L_417 - .L_416)
	.align		4
.L_416:
        /*08d4*/ 	.word	index@(_Z35group_norm_nhwc_fwd_one_pass_kernelI11Bf16IOBf16WLi128ELi32ELi512EEv26Group_norm_nhwc_fwd_params)
        /*08d8*/ 	.word	0x00000000


	//----- nvinfo : EIATTR_MIN_STACK_SIZE
	.align		4
.L_417:
        /*08dc*/ 	.byte	0x04, 0x12
        /*08de*/ 	.short	(.L_419 - .L_418)
	.align		4
.L_418:
        /*08e0*/ 	.word	index@(_Z35group_norm_nhwc_fwd_one_pass_kernelI11Bf16IOBf16WLi256ELi32ELi512EEv26Group_norm_nhwc_fwd_params)
        /*08e4*/ 	.word	0x00000000


	//----- nvinfo : EIATTR_MIN_STACK_SIZE
	.align		4
.L_419:
        /*08e8*/ 	.byte	0x04, 0x12
        /*08ea*/ 	.short	(.L_421 - .L_420)
	.align		4
.L_420:
        /*08ec*/ 	.word	index@(_Z35group_norm_nhwc_fwd_one_pass_kernelI11Bf16IOBf16WLi512ELi32ELi512EEv26Group_norm_nhwc_fwd_params)
        /*08f0*/ 	.word	0x00000000


	//----- nvinfo : EIATTR_MIN_STACK_SIZE
	.align		4
.L_421:
        /*08f4*/ 	.byte	0x04, 0x12
        /*08f6*/ 	.short	(.L_423 - .L_422)
	.align		4
.L_422:
        /*08f8*/ 	.word	index@(_Z35group_norm_nhwc_fwd_one_pass_kernelI11Bf16IOFp16WLi64ELi32ELi512EEv26Group_norm_nhwc_fwd_params)
        /*08fc*/ 	.word	0x00000000


	//----- nvinfo : EIATTR_MIN_STACK_SIZE
	.align		4
.L_423:
        /*0900*/ 	.byte	0x04, 0x12
        /*0902*/ 	.short	(.L_425 - .L_424)
	.align		4
.L_424:
        /*0904*/ 	.word	index@(_Z35group_norm_nhwc_fwd_one_pass_kernelI11Bf16IOFp16WLi128ELi32ELi512EEv26Group_norm_nhwc_fwd_params)
        /*0908*/ 	.word	0x00000000


	//----- nvinfo : EIATTR_MIN_STACK_SIZE
	.align		4
.L_425:
        /*090c*/ 	.byte	0x04, 0x12
        /*090e*/ 	.short	(.L_427 - .L_426)
	.align		4
.L_426:
        /*0910*/ 	.word	index@(_Z35group_norm_nhwc_fwd_one_pass_kernelI11Bf16IOFp16WLi256ELi32ELi512EEv26Group_norm_nhwc_fwd_params)
        /*0914*/ 	.word	0x00000000


	//----- nvinfo : EIATTR_MIN_STACK_SIZE
	.align		4
.L_427:
        /*0918*/ 	.byte	0x04, 0x12
        /*091a*/ 	.short	(.L_429 - .L_428)
	.align		4
.L_428:
        /*091c*/ 	.word	index@(_Z35group_norm_nhwc_fwd_one_pass_kernelI11Bf16IOFp16WLi512ELi32ELi512EEv26Group_norm_nhwc_fwd_params)
        /*0920*/ 	.word	0x00000000


	//----- nvinfo : EIATTR_MIN_STACK_SIZE
	.align		4
.L_429:
        /*0924*/ 	.byte	0x04, 0x12
        /*0926*/ 	.short	(.L_431 - .L_430)
	.align		4
.L_430:
        /*0928*/ 	.word	index@(_Z35group_norm_nhwc_fwd_one_pass_kernelI11Fp16IOFp32WLi64ELi32ELi512EEv26Group_norm_nhwc_fwd_params)
        /*092c*/ 	.word	0x00000000


	//----- nvinfo : EIATTR_MIN_STACK_SIZE
	.align		4
.L_431:
        /*0930*/ 	.byte	0x04, 0x12
        /*0932*/ 	.short	(.L_433 - .L_432)
	.align		4
.L_432:
        /*0934*/ 	.word	index@(_Z35group_norm_nhwc_fwd_one_pass_kernelI11Fp16IOFp32WLi128ELi32ELi512EEv26Group_norm_nhwc_fwd_params)
        /*0938*/ 	.word	0x00000000


	//----- nvinfo : EIATTR_MIN_STACK_SIZE
	.align		4
.L_433:
        /*093c*/ 	.byte	0x04, 0x12
        /*093e*/ 	.short	(.L_435 - .L_434)
	.align		4
.L_434:
        /*0940*/ 	.word	index@(_Z35group_norm_nhwc_fwd_one_pass_kernelI11Fp16IOFp32WLi256ELi32ELi512EEv26Group_norm_nhwc_fwd_params)
        /*0944*/ 	.word	0x00000000


	//----- nvinfo : EIATTR_MIN_STACK_SIZE
	.align		4
.L_435:
        /*0948*/ 	.byte	0x04, 0x12
        /*094a*/ 	.short	(.L_437 - .L_436)
	.align		4
.L_436:
        /*094c*/ 	.word	index@(_Z35group_norm_nhwc_fwd_one_pass_kernelI11Fp16IOFp32WLi512ELi32ELi512EEv26Group_norm_nhwc_fwd_params)
        /*0950*/ 	.word	0x00000000


	//----- nvinfo : EIATTR_MIN_STACK_SIZE
	.align		4
.L_437:
        /*0954*/ 	.byte	0x04, 0x12
        /*0956*/ 	.short	(.L_439 - .L_438)
	.align		4
.L_438:
        /*0958*/ 	.word	index@(_Z35group_norm_nhwc_fwd_one_pass_kernelI11Fp16IOBf16WLi64ELi32ELi512EEv26Group_norm_nhwc_fwd_params)
        /*095c*/ 	.word	0x00000000


	//----- nvinfo : EIATTR_MIN_STACK_SIZE
	.align		4
.L_439:
        /*0960*/ 	.byte	0x04, 0x12
        /*0962*/ 	.short	(.L_441 - .L_440)
	.align		4
.L_440:
        /*0964*/ 	.word	index@(_Z35group_norm_nhwc_fwd_one_pass_kernelI11Fp16IOBf16WLi128ELi32ELi512EEv26Group_norm_nhwc_fwd_params)
        /*0968*/ 	.word	0x00000000


	//----- nvinfo : EIATTR_MIN_STACK_SIZE
	.align		4
.L_441:
        /*096c*/ 	.byte	0x04, 0x12
        /*096e*/ 	.short	(.L_443 - .L_442)
	.align		4
.L_442:
        /*0970*/ 	.word	index@(_Z35group_norm_nhwc_fwd_one_pass_kernelI11Fp16IOBf16WLi256ELi32ELi512EEv26Group_norm_nhwc_fwd_params)
        /*0974*/ 	.word	0x00000000


	//----- nvinfo : EIATTR_MIN_STACK_SIZE
	.align		4
.L_443:
        /*0978*/ 	.byte	0x04, 0x12
        /*097a*/ 	.short	(.L_445 - .L_444)
	.align		4
.L_444:
        /*097c*/ 	.word	index@(_Z35group_norm_nhwc_fwd_one_pass_kernelI11Fp16IOBf16WLi512ELi32ELi512EEv26Group_norm_nhwc_fwd_params)
        /*0980*/ 	.word	0x00000000


	//----- nvinfo : EIATTR_MIN_STACK_SIZE
	.align		4
.L_445:
        /*0984*/ 	.byte	0x04, 0x12
        /*0986*/ 	.short	(.L_447 - .L_446)
	.align		4
.L_446:
        /*0988*/ 	.word	index@(_Z35group_norm_nhwc_fwd_one_pass_kernelI11Fp16IOFp16WLi64ELi32ELi512EEv26Group_norm_nhwc_fwd_params)
        /*098c*/ 	.word	0x00000000


	//----- nvinfo : EIATTR_MIN_STACK_SIZE
	.align		4
.L_447:
        /*0990*/ 	.byte	0x04, 0x12
        /*0992*/ 	.short	(.L_449 - .L_448)
	.align		4
.L_448:
        /*0994*/ 	.word	index@(_Z35group_norm_nhwc_fwd_one_pass_kernelI11Fp16IOFp16WLi128ELi32ELi512EEv26Group_norm_nhwc_fwd_params)
        /*0998*/ 	.word	0x00000000


	//----- nvinfo : EIATTR_MIN_STACK_SIZE
	.align		4
.L_449:
        /*099c*/ 	.byte	0x04, 0x12
        /*099e*/ 	.short	(.L_451 - .L_450)
	.align		4
.L_450:
        /*09a0*/ 	.word	index@(_Z35group_norm_nhwc_fwd_one_pass_kernelI11Fp16IOFp16WLi256ELi32ELi512EEv26Group_norm_nhwc_fwd_params)
        /*09a4*/ 	.word	0x00000000


	//----- nvinfo : EIATTR_MIN_STACK_SIZE
	.align		4
.L_451:
        /*09a8*/ 	.byte	0x04, 0x12
        /*09aa*/ 	.short	(.L_453 - .L_452)
	.align		4
.L_452:
        /*09ac*/ 	.word	index@(_Z35group_norm_nhwc_fwd_one_pass_kernelI11Fp16IOFp16WLi512ELi32ELi512EEv26Group_norm_nhwc_fwd_params)
        /*09b0*/ 	.word	0x00000000


	//----- nvinfo : EIATTR_MIN_STACK_SIZE
	.align		4
.L_453:
        /*09b4*/ 	.byte	0x04, 0x12
        /*09b6*/ 	.short	(.L_455 - .L_454)
	.align		4
.L_454:
        /*09b8*/ 	.word	index@(_Z35group_norm_nhwc_fwd_one_pass_kernelI11Fp32IOFp32WLi64ELi32ELi512EEv26Group_norm_nhwc_fwd_params)
        /*09bc*/ 	.word	0x00000000


	//----- nvinfo : EIATTR_MIN_STACK_SIZE
	.align		4
.L_455:
        /*09c0*/ 	.byte	0x04, 0x12
        /*09c2*/ 	.short	(.L_457 - .L_456)
	.align		4
.L_456:
        /*09c4*/ 	.word	index@(_Z35group_norm_nhwc_fwd_one_pass_kernelI11Fp32IOFp32WLi128ELi32ELi512EEv26Group_norm_nhwc_fwd_params)
        /*09c8*/ 	.word	0x00000000


	//----- nvinfo : EIATTR_MIN_STACK_SIZE
	.align		4
.L_457:
        /*09cc*/ 	.byte	0x04, 0x12
        /*09ce*/ 	.short	(.L_459 - .L_458)
	.align		4
.L_458:
        /*09d0*/ 	.word	index@(_Z35group_norm_nhwc_fwd_one_pass_kernelI11Fp32IOFp32WLi256ELi32ELi512EEv26Group_norm_nhwc_fwd_params)
        /*09d4*/ 	.word	0x00000000


	//----- nvinfo : EIATTR_MIN_STACK_SIZE
	.align		4
.L_459:
        /*09d8*/ 	.byte	0x04, 0x12
        /*09da*/ 	.short	(.L_461 - .L_460)
	.align		4
.L_460:
        /*09dc*/ 	.word	index@(_Z35group_norm_nhwc_fwd_one_pass_kernelI11Fp32IOFp32WLi512ELi32ELi512EEv26Group_norm_nhwc_fwd_params)
        /*09e0*/ 	.word	0x00000000


	//----- nvinfo : EIATTR_MIN_STACK_SIZE
	.align		4
.L_461:
        /*09e4*/ 	.byte	0x04, 0x12
        /*09e6*/ 	.short	(.L_463 - .L_462)
	.align		4
.L_462:
        /*09e8*/ 	.word	index@(_Z35group_norm_nhwc_fwd_one_pass_kernelI11Fp32IOBf16WLi64ELi32ELi512EEv26Group_norm_nhwc_fwd_params)
        /*09ec*/ 	.word	0x00000000


	//----- nvinfo : EIATTR_MIN_STACK_SIZE
	.align		4
.L_463:
        /*09f0*/ 	.byte	0x04, 0x12
        /*09f2*/ 	.short	(.L_465 - .L_464)
	.align		4
.L_464:
        /*09f4*/ 	.word	index@(_Z35group_norm_nhwc_fwd_one_pass_kernelI11Fp32IOBf16WLi128ELi32ELi512EEv26Group_norm_nhwc_fwd_params)
        /*09f8*/ 	.word	0x00000000


	//----- nvinfo : EIATTR_MIN_STACK_SIZE
	.align		4
.L_465:
        /*09fc*/ 	.byte	0x04, 0x12
        /*09fe*/ 	.short	(.L_467 - .L_466)
	.align		4
.L_466:
        /*0a00*/ 	.word	index@(_Z35group_norm_nhwc_fwd_one_pass_kernelI11Fp32IOBf16WLi256ELi32ELi512EEv26Group_norm_nhwc_fwd_params)
        /*0a04*/ 	.word	0x00000000


	//----- nvinfo : EIATTR_MIN_STACK_SIZE
	.align		4
.L_467:
        /*0a08*/ 	.byte	0x04, 0x12
        /*0a0a*/ 	.short	(.L_469 - .L_468)
	.align		4
.L_468:
        /*0a0c*/ 	.word	index@(_Z35group_norm_nhwc_fwd_one_pass_kernelI11Fp32IOBf16WLi512ELi32ELi512EEv26Group_norm_nhwc_fwd_params)
        /*0a10*/ 	.word	0x00000000


	//----- nvinfo : EIATTR_MIN_STACK_SIZE
	.align		4
.L_469:
        /*0a14*/ 	.byte	0x04, 0x12
        /*0a16*/ 	.short	(.L_471 - .L_470)
	.align		4
.L_470:
        /*0a18*/ 	.word	index@(_Z35group_norm_nhwc_fwd_one_pass_kernelI11Fp32IOFp16WLi64ELi32ELi512EEv26Group_norm_nhwc_fwd_params)
        /*0a1c*/ 	.word	0x00000000


	//----- nvinfo : EIATTR_MIN_STACK_SIZE
	.align		4
.L_471:
        /*0a20*/ 	.byte	0x04, 0x12
        /*0a22*/ 	.short	(.L_473 - .L_472)
	.align		4
.L_472:
        /*0a24*/ 	.word	index@(_Z35group_norm_nhwc_fwd_one_pass_kernelI11Fp32IOFp16WLi128ELi32ELi512EEv26Group_norm_nhwc_fwd_params)
        /*0a28*/ 	.word	0x00000000


	//----- nvinfo : EIATTR_MIN_STACK_SIZE
	.align		4
.L_473:
        /*0a2c*/ 	.byte	0x04, 0x12
        /*0a2e*/ 	.short	(.L_475 - .L_474)
	.align		4
.L_474:
        /*0a30*/ 	.word	index@(_Z35group_norm_nhwc_fwd_one_pass_kernelI11Fp32IOFp16WLi256ELi32ELi512EEv26Group_norm_nhwc_fwd_params)
        /*0a34*/ 	.word	0x00000000


	//----- nvinfo : EIATTR_MIN_STACK_SIZE
	.align		4
.L_475:
        /*0a38*/ 	.byte	0x04, 0x12
        /*0a3a*/ 	.short	(.L_477 - .L_476)
	.align		4
.L_476:
        /*0a3c*/ 	.word	index@(_Z35group_norm_nhwc_fwd_one_pass_kernelI11Fp32IOFp16WLi512ELi32ELi512EEv26Group_norm_nhwc_fwd_params)
        /*0a40*/ 	.word	0x00000000
.L_477:


//--------------------- .nv.info._ZN3cub17CUB_300001_SM_8006detail11EmptyKernelIvEEvv --------------------------
	.section	.nv.info._ZN3cub17CUB_300001_SM_8006detail11EmptyKernelIvEEvv,"",@"SHT_CUDA_INFO"
	.sectionflags	@""
	.align	4


	//----- nvinfo : EIATTR_CUDA_API_VERSION
	.align		4
        /*0000*/ 	.byte	0x04, 0x37
        /*0002*/ 	.short	(.L_479 - .L_478)
.L_478:
        /*0004*/ 	.word	0x00000082


	//----- nvinfo : EIATTR_SW2861232_WAR
	.align		4
.L_479:
        /*0008*/ 	.byte	0x01, 0x35
	.zero		2


	//----- nvinfo : EIATTR_MAXREG_COUNT
	.align		4
        /*000c*/ 	.byte	0x03, 0x1b
        /*000e*/ 	.short	0x00ff


	//----- nvinfo : EIATTR_MERCURY_ISA_VERSION
	.align		4
        /*0010*/ 	.byte	0x03, 0x5f
        /*0012*/ 	.short	0x0000


	//----- nvinfo : EIATTR_EXIT_INSTR_OFFSETS
	.align		4
        /*0014*/ 	.byte	0x04, 0x1c
        /*0016*/ 	.short	(.L_481 - .L_480)


	//   ....[0]....
.L_480:
        /*0018*/ 	.word	0x00000010
.L_481:


//--------------------- .nv.info._Z35group_norm_nhwc_bwd_one_pass_kernelI11Bf16IOFp32WLi64ELi32ELi512EEv26Group_norm_nhwc_bwd_params --------------------------
	.section	.nv.info._Z35group_norm_nhwc_bwd_one_pass_kernelI11Bf16IOFp32WLi64ELi32ELi512EEv26Group_norm_nhwc_bwd_params,"",@"SHT_CUDA_INFO"
	.sectionflags	@""
	.align	4


	//----- nvinfo : EIATTR_CUDA_API_VERSION
	.align		4
        /*0000*/ 	.byte	0x04, 0x37
        /*0002*/ 	.short	(.L_483 - .L_482)
.L_482:
        /*0004*/ 	.word	0x00000082


	//----- nvinfo : EIATTR_SW2861232_WAR
	.align		4
.L_483:
        /*0008*/ 	.byte	0x01, 0x35
	.zero		2


	//----- nvinfo : EIATTR_PARAM_CBANK
	.align		4
        /*000c*/ 	.byte	0x04, 0x0a
        /*000e*/ 	.short	(.L_485 - .L_484)
	.align		4
.L_484:
        /*0010*/ 	.word	index@(.nv.constant0._Z35group_norm_nhwc_bwd_one_pass_kernelI11Bf16IOFp32WLi64ELi32ELi512EEv26Group_norm_nhwc_bwd_params)
        /*0014*/ 	.short	0x0160
        /*0016*/ 	.short	0x00b8


	//----- nvinfo : EIATTR_CBANK_PARAM_SIZE
	.align		4
.L_485:
        /*0018*/ 	.byte	0x03, 0x19
        /*001a*/ 	.short	0x00b8


	//----- nvinfo : EIATTR_KPARAM_INFO
	.align		4
        /*001c*/ 	.byte	0x04, 0x17
        /*001e*/ 	.short	(.L_487 - .L_486)
.L_486:
        /*0020*/ 	.word	0x00000000
        /*0024*/ 	.short	0x0000
        /*0026*/ 	.short	0x0000
        /*0028*/ 	.byte	0x00, 0xf0, 0xe1, 0x02


	//----- nvinfo : EIATTR_MAXREG_COUNT
	.align		4
.L_487:
        /*002c*/ 	.byte	0x03, 0x1b
        /*002e*/ 	.short	0x0080


	//----- nvinfo : EIATTR_NUM_BARRIERS
	.align		4
        /*0030*/ 	.byte	0x02, 0x4c
        /*0032*/ 	.byte	0x01
	.zero		1


	//----- nvinfo : EIATTR_MERCURY_ISA_VERSION
	.align		4
        /*0034*/ 	.byte	0x03, 0x5f
        /*0036*/ 	.short	0x0000


	//----- nvinfo : EIATTR_INT_WARP_WIDE_INSTR_OFFSETS
	.align		4
        /*0038*/ 	.byte	0x04, 0x31
        /*003a*/ 	.short	(.L_489 - .L_488)


	//   ....[0]....
.L_488:
        /*003c*/ 	.word	0x00001f00


	//   ....[1]....
        /*0040*/ 	.word	0x000037f0


	//----- nvinfo : EIATTR_COOP_GROUP_MASK_REGIDS
	.align		4
.L_489:
        /*0044*/ 	.byte	0x04, 0x29
        /*0046*/ 	.short	(.L_491 - .L_490)


	//   ....[0]....
.L_490:
        /*0048*/ 	.word	0xffffffff


	//   ....[1]....
        /*004c*/ 	.word	0xffffffff


	//   ....[2]....
        /*0050*/ 	.word	0xffffffff


	//   ....[3]....
        /*0054*/ 	.word	0xffffffff


	//   ....[4]....
        /*0058*/ 	.word	0xffffffff


	//   ....[5]....
        /*005c*/ 	.word	0xffffffff


	//   ....[6]....
        /*0060*/ 	.word	0xffffffff


	//   ....[7]....
        /*0064*/ 	.word	0xffffffff


	//   ....[8]....
        /*0068*/ 	.word	0xffffffff


	//   ....[9]....
        /*006c*/ 	.word	0xffffffff


	//----- nvinfo : EIATTR_COOP_GROUP_INSTR_OFFSETS
	.align		4
.L_491:
        /*0070*/ 	.byte	0x04, 0x28
        /*0072*/ 	.short	(.L_493 - .L_492)


	//   ....[0]....
.L_492:
        /*0074*/ 	.word	0x00000e00


	//   ....[1]....
        /*0078*/ 	.word	0x00000e30


	//   ....[2]....
        /*007c*/ 	.word	0x00000ec0


	//   ....[3]....
        /*0080*/ 	.word	0x00000ee0


	//   ....[4]....
        /*0084*/ 	.word	0x00000f10


	//   ....[5]....
        /*0088*/ 	.word	0x00000f30


	//   ....[6]....
        /*008c*/ 	.word	0x00000f60


	//   ....[7]....
        /*0090*/ 	.word	0x00000f80


	//   ....[8]....
        /*0094*/ 	.word	0x00000fb0


	//   ....[9]....
        /*0098*/ 	.word	0x00000fd0


	//----- nvinfo : EIATTR_EXIT_INSTR_OFFSETS
	.align		4
.L_493:
        /*009c*/ 	.byte	0x04, 0x1c
        /*009e*/ 	.short	(.L_495 - .L_494)


	//   ....[0]....
.L_494:
        /*00a0*/ 	.word	0x00003860


	//   ....[1]....
        /*00a4*/ 	.word	0x000039a0


	//   ....[2]....
        /*00a8*/ 	.word	0x00003bf0


	//----- nvinfo : EIATTR_MAX_THREADS
	.align		4
.L_495:
        /*00ac*/ 	.byte	0x04, 0x05
        /*00ae*/ 	.short	(.L_497 - .L_496)
.L_496:
        /*00b0*/ 	.word	0x00000200
        /*00b4*/ 	.word	0x00000001
        /*00b8*/ 	.word	0x00000001


	//----- nvinfo : EIATTR_CRS_STACK_SIZE
	.align		4
.L_497:
        /*00bc*/ 	.byte	0x04, 0x1e
        /*00be*/ 	.short	(.L_499 - .L_498)
.L_498:
        /*00c0*/ 	.word	0x00000000
.L_499:


//--------------------- .nv.info._Z35group_norm_nhwc_bwd_one_pass_kernelI11Bf16IOFp32WLi128ELi32ELi512EEv26Group_norm_nhwc_bwd_params --------------------------
	.section	.nv.info._Z35group_norm_nhwc_bwd_one_pass_kernelI11Bf16IOFp32WLi128ELi32ELi512EEv26Group_norm_nhwc_bwd_params,"",@"SHT_CUDA_INFO"
	.sectionflags	@""
	.align	4


	//----- nvinfo : EIATTR_CUDA_API_VERSION
	.align		4
        /*0000*/ 	.byte	0x04, 0x37
        /*0002*/ 	.short	(.L_501 - .L_500)
.L_500:
        /*0004*/ 	.word	0x00000082


	//----- nvinfo : EIATTR_SW2861232_WAR
	.align		4
.L_501:
        /*0008*/ 	.byte	0x01, 0x35
	.zero		2


	//----- nvinfo : EIATTR_PARAM_CBANK
	.align		4
        /*000c*/ 	.byte	0x04, 0x0a
        /*000e*/ 	.short	(.L_503 - .L_502)
	.align		4
.L_502:
        /*0010*/ 	.word	index@(.nv.constant0._Z35group_norm_nhwc_bwd_one_pass_kernelI11Bf16IOFp32WLi128ELi32ELi512EEv26Group_norm_nhwc_bwd_params)
        /*0014*/ 	.short	0x0160
        /*0016*/ 	.short	0x00b8


	//----- nvinfo : EIATTR_CBANK_PARAM_SIZE
	.align		4
.L_503:
        /*0018*/ 	.byte	0x03, 0x19
        /*001a*/ 	.short	0x00b8


	//----- nvinfo : EIATTR_KPARAM_INFO
	.align		4
        /*001c*/ 	.byte	0x04, 0x17
        /*001e*/ 	.short	(.L_505 - .L_504)
.L_504:
        /*0020*/ 	.word	0x00000000
        /*0024*/ 	.short	0x0000
        /*0026*/ 	.short	0x0000
        /*0028*/ 	.byte	0x00, 0xf0, 0xe1, 0x02


	//----- nvinfo : EIATTR_MAXREG_COUNT
	.align		4
.L_505:
        /*002c*/ 	.byte	0x03, 0x1b
        /*002e*/ 	.short	0x0080


	//----- nvinfo : EIATTR_NUM_BARRIERS
	.align		4
        /*0030*/ 	.byte	0x02, 0x4c
        /*0032*/ 	.byte	0x01
	.zero		1


	//----- nvinfo : EIATTR_MERCURY_ISA_VERSION
	.align		4
        /*0034*/ 	.byte	0x03, 0x5f
        /*0036*/ 	.short	0x0000


	//----- nvinfo : EIATTR_INT_WARP_WIDE_INSTR_OFFSETS
	.align		4
        /*0038*/ 	.byte	0x04, 0x31
        /*003a*/ 	.short	(.L_507 - .L_506)


	//   ....[0]....
.L_506:
        /*003c*/ 	.word	0x00002590


	//   ....[1]....
        /*0040*/ 	.word	0x00004470


	//----- nvinfo : EIATTR_COOP_GROUP_MASK_REGIDS
	.align		4
.L_507:
        /*0044*/ 	.byte	0x04, 0x29
        /*0046*/ 	.short	(.L_509 - .L_508)


	//   ....[0]....
.L_508:
        /*0048*/ 	.word	0xffffffff


	//   ....[1]....
        /*004c*/ 	.word	0xffffffff


	//   ....[2]....
        /*0050*/ 	.word	0xffffffff


	//   ....[3]....
        /*0054*/ 	.word	0xffffffff


	//   ....[4]....
        /*0058*/ 	.word	0xffffffff


	//   ....[5]....
        /*005c*/ 	.word	0xffffffff


	//   ....[6]....
        /*0060*/ 	.word	0xffffffff


	//   ....[7]....
        /*0064*/ 	.word	0xffffffff


	//   ....[8]....
        /*0068*/ 	.word	0xffffffff


	//   ....[9]....
        /*006c*/ 	.word	0xffffffff


	//----- nvinfo : EIATTR_COOP_GROUP_INSTR_OFFSETS
	.align		4
.L_509:
        /*0070*/ 	.byte	0x04, 0x28
        /*0072*/ 	.short	(.L_511 - .L_510)


	//   ....[0]....
.L_510:
        /*0074*/ 	.word	0x00001420


	//   ....[1]....
        /*0078*/ 	.word	0x00001450


	//   ....[2]....
        /*007c*/ 	.word	0x00001530


	//   ....[3]....
        /*0080*/ 	.word	0x00001560


	//   ....[4]....
        /*0084*/ 	.word	0x000015a0


	//   ....[5]....
        /*0088*/ 	.word	0x000015c0


	//   ....[6]....
        /*008c*/ 	.word	0x000015f0


	//   ....[7]....
        /*0090*/ 	.word	0x00001610


	//   ....[8]....
        /*0094*/ 	.word	0x00001640


	//   ....[9]....
        /*0098*/ 	.word	0x00001660


	//----- nvinfo : EIATTR_EXIT_INSTR_OFFSETS
	.align		4
.L_511:
        /*009c*/ 	.byte	0x04, 0x1c
        /*009e*/ 	.short	(.L_513 - .L_512)


	//   ....[0]....
.L_512:
        /*00a0*/ 	.word	0x000044e0


	//   ....[1]....
        /*00a4*/ 	.word	0x00004620


	//   ....[2]....
        /*00a8*/ 	.word	0x00004870


	//----- nvinfo : EIATTR_MAX_THREADS
	.align		4
.L_513:
        /*00ac*/ 	.byte	0x04, 0x05
        /*00ae*/ 	.short	(.L_515 - .L_514)
.L_514:
        /*00b0*/ 	.word	0x00000200
        /*00b4*/ 	.word	0x00000001
        /*00b8*/ 	.word	0x00000001


	//----- nvinfo : EIATTR_CRS_STACK_SIZE
	.align		4
.L_515:
        /*00bc*/ 	.byte	0x04, 0x1e
        /*00be*/ 	.short	(.L_517 - .L_516)
.L_516:
        /*00c0*/ 	.word	0x00000000
.L_517:


//--------------------- .nv.info._Z35group_norm_nhwc_bwd_one_pass_kernelI11Bf16IOFp32WLi256ELi32ELi512EEv26Group_norm_nhwc_bwd_params --------------------------
	.section	.nv.info._Z35group_norm_nhwc_bwd_one_pass_kernelI11Bf16IOFp32WLi256ELi32ELi512EEv26Group_norm_nhwc_bwd_params,"",@"SHT_CUDA_INFO"
	.sectionflags	@""
	.align	4


	//----- nvinfo : EIATTR_CUDA_API_VERSION
	.align		4
        /*0000*/ 	.byte	0x04, 0x37
        /*0002*/ 	.short	(.L_519 - .L_518)
.L_518:
        /*0004*/ 	.word	0x00000082


	//----- nvinfo : EIATTR_SW2861232_WAR
	.align		4
.L_519:
        /*0008*/ 	.byte	0x01, 0x35
	.zero		2


	//----- nvinfo : EIATTR_PARAM_CBANK
	.align		4
        /*000c*/ 	.byte	0x04, 0x0a
        /*000e*/ 	.short	(.L_521 - .L_520)
	.align		4
.L_520:
        /*0010*/ 	.word	index@(.nv.constant0._Z35group_norm_nhwc_bwd_one_pass_kernelI11Bf16IOFp32WLi256ELi32ELi512EEv26Group_norm_nhwc_bwd_params)
        /*0014*/ 	.short	0x0160
        /*0016*/ 	.short	0x00b8


	//----- nvinfo : EIATTR_CBANK_PARAM_SIZE
	.align		4
.L_521:
        /*0018*/ 	.byte	0x03, 0x19
        /*001a*/ 	.short	0x00b8


	//----- nvinfo : EIATTR_KPARAM_INFO
	.align		4
        /*001c*/ 	.byte	0x04, 0x17
        /*001e*/ 	.short	(.L_523 - .L_522)
.L_522:
        /*0020*/ 	.word	0x00000000
        /*0024*/ 	.short	0x0000
        /*0026*/ 	.short	0x0000
        /*0028*/ 	.byte	0x00, 0xf0, 0xe1, 0x02


	//----- nvinfo : EIATTR_MAXREG_COUNT
	.align		4
.L_523:
        /*002c*/ 	.byte	0x03, 0x1b
        /*002e*/ 	.short	0x0080


	//----- nvinfo : EIATTR_NUM_BARRIERS
	.align		4
        /*0030*/ 	.byte	0x02, 0x4c
        /*0032*/ 	.byte	0x01
	.zero		1


	//----- nvinfo : EIATTR_ANNOTATIONS
	.align		4
        /*0034*/ 	.byte	0x04, 0x55
        /*0036*/ 	.short	(.L_525 - .L_524)


	//   ....[0]....
.L_524:
        /*0038*/ 	.word	0x00000001
        /*003c*/ 	.byte	0x60, 0x02, 0x00, 0x00, 0x01, 0x00, 0x00, 0x00, 0x30, 0x32, 0x00, 0x00


	//----- nvinfo : EIATTR_MERCURY_ISA_VERSION
	.align		4
.L_525:
        /*0048*/ 	.byte	0x03, 0x5f
        /*004a*/ 	.short	0x0000


	//----- nvinfo : EIATTR_INT_WARP_WIDE_INSTR_OFFSETS
	.align		4
        /*004c*/ 	.byte	0x04, 0x31
        /*004e*/ 	.short	(.L_527 - .L_526)


	//   ....[0]....
.L_526:
        /*0050*/ 	.word	0x00003430


	//   ....[1]....
        /*0054*/ 	.word	0x00005fa0


	//----- nvinfo : EIATTR_COOP_GROUP_MASK_REGIDS
	.align		4
.L_527:
        /*0058*/ 	.byte	0x04, 0x29
        /*005a*/ 	.short	(.L_529 - .L_528)


	//   ....[0]....
.L_528:
        /*005c*/ 	.word	0xffffffff


	//   ....[1]....
        /*0060*/ 	.word	0xffffffff


	//   ....[2]....
        /*0064*/ 	.word	0xffffffff


	//   ....[3]....
        /*0068*/ 	.word	0xffffffff


	//   ....[4]....
        /*006c*/ 	.word	0xffffffff


	//   ....[5]....
        /*0070*/ 	.word	0xffffffff


	//   ....[6]....
        /*0074*/ 	.word	0xffffffff


	//   ....[7]....
        /*0078*/ 	.word	0xffffffff


	//   ....[8]....
        /*007c*/ 	.word	0xffffffff


	//   ....[9]....
        /*0080*/ 	.word	0xffffffff


	//----- nvinfo : EIATTR_COOP_GROUP_INSTR_OFFSETS
	.align		4
.L_529:
        /*0084*/ 	.byte	0x04, 0x28
        /*0086*/ 	.short	(.L_531 - .L_530)


	//   ....[0]....
.L_530:
        /*0088*/ 	.word	0x000022e0


	//   ....[1]....
        /*008c*/ 	.word	0x00002320


	//   ....[2]....
        /*0090*/ 	.word	0x000023d0


	//   ....[3]....
        /*0094*/ 	.word	0x000023e0


	//   ....[4]....
        /*0098*/ 	.word	0x00002410


	//   ....[5]....
        /*009c*/ 	.word	0x00002430


	//   ....[6]....
        /*00a0*/ 	.word	0x00002460


	//   ....[7]....
        /*00a4*/ 	.word	0x00002480


	//   ....[8]....
        /*00a8*/ 	.word	0x000024b0


	//   ....[9]....
        /*00ac*/ 	.word	0x000024d0


	//----- nvinfo : EIATTR_EXIT_INSTR_OFFSETS
	.align		4
.L_531:
        /*00b0*/ 	.byte	0x04, 0x1c
        /*00b2*/ 	.short	(.L_533 - .L_532)


	//   ....[0]....
.L_532:
        /*00b4*/ 	.word	0x00006010


	//   ....[1]....
        /*00b8*/ 	.word	0x00006150


	//   ....[2]....
        /*00bc*/ 	.word	0x000063a0


	//----- nvinfo : EIATTR_MAX_THREADS
	.align		4
.L_533:
        /*00c0*/ 	.byte	0x04, 0x05
        /*00c2*/ 	.short	(.L_535 - .L_534)
.L_534:
        /*00c4*/ 	.word	0x00000200
        /*00c8*/ 	.word	0x00000001
        /*00cc*/ 	.word	0x00000001


	//----- nvinfo : EIATTR_CRS_STACK_SIZE
	.align		4
.L_535:
        /*00d0*/ 	.byte	0x04, 0x1e
        /*00d2*/ 	.short	(.L_537 - .L_536)
.L_536:
        /*00d4*/ 	.word	0x00000000
.L_537:


//--------------------- .nv.info._Z35group_norm_nhwc_bwd_one_pass_kernelI11Bf16IOFp32WLi512ELi32ELi512EEv26Group_norm_nhwc_bwd_params --------------------------
	.section	.nv.info._Z35group_norm_nhwc_bwd_one_pass_kernelI11Bf16IOFp32WLi512ELi32ELi512EEv26Group_norm_nhwc_bwd_params,"",@"SHT_CUDA_INFO"
	.sectionflags	@""
	.align	4


	//----- nvinfo : EIATTR_CUDA_API_VERSION
	.align		4
        /*0000*/ 	.byte	0x04, 0x37
        /*0002*/ 	.short	(.L_539 - .L_538)
.L_538:
        /*0004*/ 	.word	0x00000082


	//----- nvinfo : EIATTR_SW2861232_WAR
	.align		4
.L_539:
        /*0008*/ 	.byte	0x01, 0x35
	.zero		2


	//----- nvinfo : EIATTR_PARAM_CBANK
	.align		4
        /*000c*/ 	.byte	0x04, 0x0a
        /*000e*/ 	.short	(.L_541 - .L_540)
	.align		4
.L_540:
        /*0010*/ 	.word	index@(.nv.constant0._Z35group_norm_nhwc_bwd_one_pass_kernelI11Bf16IOFp32WLi512ELi32ELi512EEv26Group_norm_nhwc_bwd_params)
        /*0014*/ 	.short	0x0160
        /*0016*/ 	.short	0x00b8


	//----- nvinfo : EIATTR_CBANK_PARAM_SIZE
	.align		4
.L_541:
        /*0018*/ 	.byte	0x03, 0x19
        /*001a*/ 	.short	0x00b8


	//----- nvinfo : EIATTR_KPARAM_INFO
	.align		4
        /*001c*/ 	.byte	0x04, 0x17
        /*001e*/ 	.short	(.L_543 - .L_542)
.L_542:
        /*0020*/ 	.word	0x00000000
        /*0024*/ 	.short	0x0000
        /*0026*/ 	.short	0x0000
        /*0028*/ 	.byte	0x00, 0xf0, 0xe1, 0x02


	//----- nvinfo : EIATTR_MAXREG_COUNT
	.align		4
.L_543:
        /*002c*/ 	.byte	0x03, 0x1b
        /*002e*/ 	.short	0x0080


	//----- nvinfo : EIATTR_NUM_BARRIERS
	.align		4
        /*0030*/ 	.byte	0x02, 0x4c
        /*0032*/ 	.byte	0x01
	.zero		1


	//----- nvinfo : EIATTR_MERCURY_ISA_VERSION
	.align		4
        /*0034*/ 	.byte	0x03, 0x5f
        /*0036*/ 	.short	0x0000


	//----- nvinfo : EIATTR_INT_WARP_WIDE_INSTR_OFFSETS
	.align		4
        /*0038*/ 	.byte	0x04, 0x31
        /*003a*/ 	.short	(.L_545 - .L_544)


	//   ....[0]....
.L_544:
        /*003c*/ 	.word	0x000052d0


	//   ....[1]....
        /*0040*/ 	.word	0x00009660


	//----- nvinfo : EIATTR_COOP_GROUP_MASK_REGIDS
	.align		4
.L_545:
        /*0044*/ 	.byte	0x04, 0x29
        /*0046*/ 	.short	(.L_547 - .L_546)


	//   ....[0]....
.L_546:
        /*0048*/ 	.word	0xffffffff


	//   ....[1]....
        /*004c*/ 	.word	0xffffffff


	//   ....[2]....
        /*0050*/ 	.word	0xffffffff


	//   ....[3]....
        /*0054*/ 	.word	0xffffffff


	//   ....[4]....
        /*0058*/ 	.word	0xffffffff


	//   ....[5]....
        /*005c*/ 	.word	0xffffffff


	//   ....[6]....
        /*0060*/ 	.word	0xffffffff


	//   ....[7]....
        /*0064*/ 	.word	0xffffffff


	//   ....[8]....
        /*0068*/ 	.word	0xffffffff


	//   ....[9]....
        /*006c*/ 	.word	0xffffffff


	//----- nvinfo : EIATTR_COOP_GROUP_INSTR_OFFSETS
	.align		4
.L_547:
        /*0070*/ 	.byte	0x04, 0x28
        /*0072*/ 	.short	(.L_549 - .L_548)


	//   ....[0]....
.L_548:
        /*0074*/ 	.word	0x000040a0


	//   ....[1]....
        /*0078*/ 	.word	0x000040e0


	//   ....[2]....
        /*007c*/ 	.word	0x000041c0


	//   ....[3]....
        /*0080*/ 	.word	0x000041f0


	//   ....[4]....
        /*0084*/ 	.word	0x000042d0


	//   ....[5]....
        /*0088*/ 	.word	0x000042f0


	//   ....[6]....
        /*008c*/ 	.word	0x00004330


	//   ....[7]....
        /*0090*/ 	.word	0x00004350


	//   ....[8]....
        /*0094*/ 	.word	0x00004380


	//   ....[9]....
        /*0098*/ 	.word	0x000043a0


	//----- nvinfo : EIATTR_EXIT_INSTR_OFFSETS
	.align		4
.L_549:
        /*009c*/ 	.byte	0x04, 0x1c
        /*009e*/ 	.short	(.L_551 - .L_550)


	//   ....[0]....
.L_550:
        /*00a0*/ 	.word	0x000096d0


	//   ....[1]....
        /*00a4*/ 	.word	0x00009810


	//   ....[2]....
        /*00a8*/ 	.word	0x00009a60


	//----- nvinfo : EIATTR_MAX_THREADS
	.align		4
.L_551:
        /*00ac*/ 	.byte	0x04, 0x05
        /*00ae*/ 	.short	(.L_553 - .L_552)
.L_552:
        /*00b0*/ 	.word	0x00000200
        /*00b4*/ 	.word	0x00000001
        /*00b8*/ 	.word	0x00000001


	//----- nvinfo : EIATTR_CRS_STACK_SIZE
	.align		4
.L_553:
        /*00bc*/ 	.byte	0x04, 0x1e
        /*00be*/ 	.short	(.L_555 - .L_554)
.L_554:
        /*00c0*/ 	.word	0x00000000
.L_555:


//--------------------- .nv.info._Z35group_norm_nhwc_bwd_one_pass_kernelI11Bf16IOBf16WLi64ELi32ELi512EEv26Group_norm_nhwc_bwd_params --------------------------
	.section	.nv.info._Z35group_norm_nhwc_bwd_one_pass_kernelI11Bf16IOBf16WLi64ELi32ELi512EEv26Group_norm_nhwc_bwd_params,"",@"SHT_CUDA_INFO"
	.sectionflags	@""
	.align	4


	//----- nvinfo : EIATTR_CUDA_API_VERSION
	.align		4
        /*0000*/ 	.byte	0x04, 0x37
        /*0002*/ 	.short	(.L_557 - .L_556)
.L_556:
        /*0004*/ 	.word	0x00000082


	//----- nvinfo : EIATTR_SW2861232_WAR
	.align		4
.L_557:
        /*0008*/ 	.byte	0x01, 0x35
	.zero		2


	//----- nvinfo : EIATTR_PARAM_CBANK
	.align		4
        /*000c*/ 	.byte	0x04, 0x0a
        /*000e*/ 	.short	(.L_559 - .L_558)
	.align		4
.L_558:
        /*0010*/ 	.word	index@(.nv.constant0._Z35group_norm_nhwc_bwd_one_pass_kernelI11Bf16IOBf16WLi64ELi32ELi512EEv26Group_norm_nhwc_bwd_params)
        /*0014*/ 	.short	0x0160
        /*0016*/ 	.short	0x00b8


	//----- nvinfo : EIATTR_CBANK_PARAM_SIZE
	.align		4
.L_559:
        /*0018*/ 	.byte	0x03, 0x19
        /*001a*/ 	.short	0x00b8


	//----- nvinfo : EIATTR_KPARAM_INFO
	.align		4
        /*001c*/ 	.byte	0x04, 0x17
        /*001e*/ 	.short	(.L_561 - .L_560)
.L_560:
        /*0020*/ 	.word	0x00000000
        /*0024*/ 	.short	0x0000
        /*0026*/ 	.short	0x0000
        /*0028*/ 	.byte	0x00, 0xf0, 0xe1, 0x02


	//----- nvinfo : EIATTR_MAXREG_COUNT
	.align		4
.L_561:
        /*002c*/ 	.byte	0x03, 0x1b
        /*002e*/ 	.short	0x0080


	//----- nvinfo : EIATTR_NUM_BARRIERS
	.align		4
        /*0030*/ 	.byte	0x02, 0x4c
        /*0032*/ 	.byte	0x01
	.zero		1


	//----- nvinfo : EIATTR_MERCURY_ISA_VERSION
	.align		4
        /*0034*/ 	.byte	0x03, 0x5f
        /*0036*/ 	.short	0x0000


	//----- nvinfo : EIATTR_INT_WARP_WIDE_INSTR_OFFSETS
	.align		4
        /*0038*/ 	.byte	0x04, 0x31
        /*003a*/ 	.short	(.L_563 - .L_562)


	//   ....[0]....
.L_562:
        /*003c*/ 	.word	0x00001f50


	//   ....[1]....
        /*0040*/ 	.word	0x00003840


	//----- nvinfo : EIATTR_COOP_GROUP_MASK_REGIDS
	.align		4
.L_563:
        /*0044*/ 	.byte	0x04, 0x29
        /*0046*/ 	.short	(.L_565 - .L_564)


	//   ....[0]....
.L_564:
        /*0048*/ 	.word	0xffffffff


	//   ....[1]....
        /*004c*/ 	.word	0xffffffff


	//   ....[2]....
        /*0050*/ 	.word	0xffffffff


	//   ....[3]....
        /*0054*/ 	.word	0xffffffff


	//   ....[4]....
        /*0058*/ 	.word	0xffffffff


	//   ....[5]....
        /*005c*/ 	.word	0xffffffff


	//   ....[6]....
        /*0060*/ 	.word	0xffffffff


	//   ....[7]....
        /*0064*/ 	.word	0xffffffff


	//   ....[8]....
        /*0068*/ 	.word	0xffffffff


	//   ....[9]....
        /*006c*/ 	.word	0xffffffff


	//----- nvinfo : EIATTR_COOP_GROUP_INSTR_OFFSETS
	.align		4
.L_565:
        /*0070*/ 	.byte	0x04, 0x28
        /*0072*/ 	.short	(.L_567 - .L_566)


	//   ....[0]....
.L_566:
        /*0074*/ 	.word	0x00000e50


	//   ....[1]....
        /*0078*/ 	.word	0x00000e80


	//   ....[2]....
        /*007c*/ 	.word	0x00000f10


	//   ....[3]....
        /*0080*/ 	.word	0x00000f30


	//   ....[4]....
        /*0084*/ 	.word	0x00000f60


	//   ....[5]....
        /*0088*/ 	.word	0x00000f80


	//   ....[6]....
        /*008c*/ 	.word	0x00000fb0


	//   ....[7]....
        /*0090*/ 	.word	0x00000fd0


	//   ....[8]....
        /*0094*/ 	.word	0x00001000


	//   ....[9]....
        /*0098*/ 	.word	0x00001020


	//----- nvinfo : EIATTR_EXIT_INSTR_OFFSETS
	.align		4
.L_567:
        /*009c*/ 	.byte	0x04, 0x1c
        /*009e*/ 	.short	(.L_569 - .L_568)


	//   ....[0]....
.L_568:
        /*00a0*/ 	.word	0x000038b0


	//   ....[1]....
        /*00a4*/ 	.word	0x000039f0


	//   ....[2]....
        /*00a8*/ 	.word	0x00003c70


	//----- nvinfo : EIATTR_MAX_THREADS
	.align		4
.L_569:
        /*00ac*/ 	.byte	0x04, 0x05
        /*00ae*/ 	.short	(.L_571 - .L_570)
.L_570:
        /*00b0*/ 	.word	0x00000200
        /*00b4*/ 	.word	0x00000001
        /*00b8*/ 	.word	0x00000001


	//----- nvinfo : EIATTR_CRS_STACK_SIZE
	.align		4
.L_571:
        /*00bc*/ 	.byte	0x04, 0x1e
        /*00be*/ 	.short	(.L_573 - .L_572)
.L_572:
        /*00c0*/ 	.word	0x00000000
.L_573:


//--------------------- .nv.info._Z35group_norm_nhwc_bwd_one_pass_kernelI11Bf16IOBf16WLi128ELi32ELi512EEv26Group_norm_nhwc_bwd_params --------------------------
	.section	.nv.info._Z35group_norm_nhwc_bwd_one_pass_kernelI11Bf16IOBf16WLi128ELi32ELi512EEv26Group_norm_nhwc_bwd_params,"",@"SHT_CUDA_INFO"
	.sectionflags	@""
	.align	4


	//----- nvinfo : EIATTR_CUDA_API_VERSION
	.align		4
        /*0000*/ 	.byte	0x04, 0x37
        /*0002*/ 	.short	(.L_575 - .L_574)
.L_574:
        /*0004*/ 	.word	0x00000082


	//----- nvinfo : EIATTR_SW2861232_WAR
	.align		4
.L_575:
        /*0008*/ 	.byte	0x01, 0x35
	.zero		2


	//----- nvinfo : EIATTR_PARAM_CBANK
	.align		4
        /*000c*/ 	.byte	0x04, 0x0a
        /*000e*/ 	.short	(.L_577 - .L_576)
	.align		4
.L_576:
        /*0010*/ 	.word	index@(.nv.constant0._Z35group_norm_nhwc_bwd_one_pass_kernelI11Bf16IOBf16WLi128ELi32ELi512EEv26Group_norm_nhwc_bwd_params)
        /*0014*/ 	.short	0x0160
        /*0016*/ 	.short	0x00b8


	//----- nvinfo : EIATTR_CBANK_PARAM_SIZE
	.align		4
.L_577:
        /*0018*/ 	.byte	0x03, 0x19
        /*001a*/ 	.short	0x00b8


	//----- nvinfo : EIATTR_KPARAM_INFO
	.align		4
        /*001c*/ 	.byte	0x04, 0x17
        /*001e*/ 	.short	(.L_579 - .L_578)
.L_578:
        /*0020*/ 	.word	0x00000000
        /*0024*/ 	.short	0x0000
        /*0026*/ 	.short	0x0000
        /*0028*/ 	.byte	0x00, 0xf0, 0xe1, 0x02


	//----- nvinfo : EIATTR_MAXREG_COUNT
	.align		4
.L_579:
        /*002c*/ 	.byte	0x03, 0x1b
        /*002e*/ 	.short	0x0080


	//----- nvinfo : EIATTR_NUM_BARRIERS
	.align		4
        /*0030*/ 	.byte	0x02, 0x4c
        /*0032*/ 	.byte	0x01
	.zero		1


	//----- nvinfo : EIATTR_MERCURY_ISA_VERSION
	.align		4
        /*0034*/ 	.byte	0x03, 0x5f
        /*0036*/ 	.short	0x0000


	//----- nvinfo : EIATTR_INT_WARP_WIDE_INSTR_OFFSETS
	.align		4
        /*0038*/ 	.byte	0x04, 0x31
        /*003a*/ 	.short	(.L_581 - .L_580)


	//   ....[0]....
.L_580:
        /*003c*/ 	.word	0x00002600


	//   ....[1]....
        /*0040*/ 	.word	0x000044e0


	//----- nvinfo : EIATTR_COOP_GROUP_MASK_REGIDS
	.align		4
.L_581:
        /*0044*/ 	.byte	0x04, 0x29
        /*0046*/ 	.short	(.L_583 - .L_582)


	//   ....[0]....
.L_582:
        /*0048*/ 	.word	0xffffffff


	//   ....[1]....
        /*004c*/ 	.word	0xffffffff


	//   ....[2]....
        /*0050*/ 	.word	0xffffffff


	//   ....[3]....
        /*0054*/ 	.word	0xffffffff


	//   ....[4]....
        /*0058*/ 	.word	0xffffffff


	//   ....[5]....
        /*005c*/ 	.word	0xffffffff


	//   ....[6]....
        /*0060*/ 	.word	0xffffffff


	//   ....[7]....
        /*0064*/ 	.word	0xffffffff


	//   ....[8]....
        /*0068*/ 	.word	0xffffffff


	//   ....[9]....
        /*006c*/ 	.word	0xffffffff


	//----- nvinfo : EIATTR_COOP_GROUP_INSTR_OFFSETS
	.align		4
.L_583:
        /*0070*/ 	.byte	0x04, 0x28
        /*0072*/ 	.short	(.L_585 - .L_584)


	//   ....[0]....
.L_584:
        /*0074*/ 	.word	0x00001490


	//   ....[1]....
        /*0078*/ 	.word	0x000014c0


	//   ....[2]....
        /*007c*/ 	.word	0x000015b0


	//   ....[3]....
        /*0080*/ 	.word	0x000015d0


	//   ....[4]....
        /*0084*/ 	.word	0x00001610


	//   ....[5]....
        /*0088*/ 	.word	0x00001630


	//   ....[6]....
        /*008c*/ 	.word	0x00001660


	//   ....[7]....
        /*0090*/ 	.word	0x00001680


	//   ....[8]....
        /*0094*/ 	.word	0x000016b0


	//   ....[9]....
        /*0098*/ 	.word	0x000016d0


	//----- nvinfo : EIATTR_EXIT_INSTR_OFFSETS
	.align		4
.L_585:
        /*009c*/ 	.byte	0x04, 0x1c
        /*009e*/ 	.short	(.L_587 - .L_586)


	//   ....[0]....
.L_586:
        /*00a0*/ 	.word	0x00004550


	//   ....[1]....
        /*00a4*/ 	.word	0x00004690


	//   ....[2]....
        /*00a8*/ 	.word	0x00004910


	//----- nvinfo : EIATTR_MAX_THREADS
	.align		4
.L_587:
        /*00ac*/ 	.byte	0x04, 0x05
        /*00ae*/ 	.short	(.L_589 - .L_588)
.L_588:
        /*00b0*/ 	.word	0x00000200
        /*00b4*/ 	.word	0x00000001
        /*00b8*/ 	.word	0x00000001


	//----- nvinfo : EIATTR_CRS_STACK_SIZE
	.align		4
.L_589:
        /*00bc*/ 	.byte	0x04, 0x1e
        /*00be*/ 	.short	(.L_591 - .L_590)
.L_590:
        /*00c0*/ 	.word	0x00000000
.L_591:


//--------------------- .nv.info._Z35group_norm_nhwc_bwd_one_pass_kernelI11Bf16IOBf16WLi256ELi32ELi512EEv26Group_norm_nhwc_bwd_params --------------------------
	.section	.nv.info._Z35group_norm_nhwc_bwd_one_pass_kernelI11Bf16IOBf16WLi256ELi32ELi512EEv26Group_norm_nhwc_bwd_params,"",@"SHT_CUDA_INFO"
	.sectionflags	@""
	.align	4


	//----- nvinfo : EIATTR_CUDA_API_VERSION
	.align		4
        /*0000*/ 	.byte	0x04, 0x37
        /*0002*/ 	.short	(.L_593 - .L_592)
.L_592:
        /*0004*/ 	.word	0x00000082


	//----- nvinfo : EIATTR_SW2861232_WAR
	.align		4
.L_593:
        /*0008*/ 	.byte	0x01, 0x35
	.zero		2


	//----- nvinfo : EIATTR_PARAM_CBANK
	.align		4
        /*000c*/ 	.byte	0x04, 0x0a
        /*000e*/ 	.short	(.L_595 - .L_594)
	.align		4
.L_594:
        /*0010*/ 	.word	index@(.nv.constant0._Z35group_norm_nhwc_bwd_one_pass_kernelI11Bf16IOBf16WLi256ELi32ELi512EEv26Group_norm_nhwc_bwd_params)
        /*0014*/ 	.short	0x0160
        /*0016*/ 	.short	0x00b8


	//----- nvinfo : EIATTR_CBANK_PARAM_SIZE
	.align		4
.L_595:
        /*0018*/ 	.byte	0x03, 0x19
        /*001a*/ 	.short	0x00b8


	//----- nvinfo : EIATTR_KPARAM_INFO
	.align		4
        /*001c*/ 	.byte	0x04, 0x17
        /*001e*/ 	.short	(.L_597 - .L_596)
.L_596:
        /*0020*/ 	.word	0x00000000
        /*0024*/ 	.short	0x0000
        /*0026*/ 	.short	0x0000
        /*0028*/ 	.byte	0x00, 0xf0, 0xe1, 0x02


	//----- nvinfo : EIATTR_MAXREG_COUNT
	.align		4
.L_597:
        /*002c*/ 	.byte	0x03, 0x1b
        /*002e*/ 	.short	0x0080


	//----- nvinfo : EIATTR_NUM_BARRIERS
	.align		4
        /*0030*/ 	.byte	0x02, 0x4c
        /*0032*/ 	.byte	0x01
	.zero		1


	//----- nvinfo : EIATTR_ANNOTATIONS
	.align		4
        /*0034*/ 	.byte	0x04, 0x55
        /*0036*/ 	.short	(.L_599 - .L_598)


	//   ....[0]....
.L_598:
        /*0038*/ 	.word	0x00000001
        /*003c*/ 	.byte	0x60, 0x02, 0x00, 0x00, 0x01, 0x00, 0x00, 0x00, 0xb0, 0x32, 0x00, 0x00


	//----- nvinfo : EIATTR_MERCURY_ISA_VERSION
	.align		4
.L_599:
        /*0048*/ 	.byte	0x03, 0x5f
        /*004a*/ 	.short	0x0000


	//----- nvinfo : EIATTR_INT_WARP_WIDE_INSTR_OFFSETS
	.align		4
        /*004c*/ 	.byte	0x04, 0x31
        /*004e*/ 	.short	(.L_601 - .L_600)


	//   ....[0]....
.L_600:
        /*0050*/ 	.word	0x000034b0


	//   ....[1]....
        /*0054*/ 	.word	0x00006020


	//----- nvinfo : EIATTR_COOP_GROUP_MASK_REGIDS
	.align		4
.L_601:
        /*0058*/ 	.byte	0x04, 0x29
        /*005a*/ 	.short	(.L_603 - .L_602)


	//   ....[0]....
.L_602:
        /*005c*/ 	.word	0xffffffff


	//   ....[1]....
        /*0060*/ 	.word	0xffffffff


	//   ....[2]....
        /*0064*/ 	.word	0xffffffff


	//   ....[3]....
        /*0068*/ 	.word	0xffffffff


	//   ....[4]....
        /*006c*/ 	.word	0xffffffff


	//   ....[5]....
        /*0070*/ 	.word	0xffffffff


	//   ....[6]....
        /*0074*/ 	.word	0xffffffff


	//   ....[7]....
        /*0078*/ 	.word	0xffffffff


	//   ....[8]....
        /*007c*/ 	.word	0xffffffff


	//   ....[9]....
        /*0080*/ 	.word	0xffffffff


	//----- nvinfo : EIATTR_COOP_GROUP_INSTR_OFFSETS
	.align		4
.L_603:
        /*0084*/ 	.byte	0x04, 0x28
        /*0086*/ 	.short	(.L_605 - .L_604)


	//   ....[0]....
.L_604:
        /*0088*/ 	.word	0x00002370


	//   ....[1]....
        /*008c*/ 	.word	0x000023a0


	//   ....[2]....
        /*0090*/ 	.word	0x00002420


	//   ....[3]....
        /*0094*/ 	.word	0x00002440


	//   ....[4]....
        /*0098*/ 	.word	0x00002470


	//   ....[5]....
        /*009c*/ 	.word	0x00002490


	//   ....[6]....
        /*00a0*/ 	.word	0x000024c0


	//   ....[7]....
        /*00a4*/ 	.word	0x000024e0


	//   ....[8]....
        /*00a8*/ 	.word	0x00002510


	//   ....[9]....
        /*00ac*/ 	.word	0x00002530


	//----- nvinfo : EIATTR_EXIT_INSTR_OFFSETS
	.align		4
.L_605:
        /*00b0*/ 	.byte	0x04, 0x1c
        /*00b2*/ 	.short	(.L_607 - .L_606)


	//   ....[0]....
.L_606:
        /*00b4*/ 	.word	0x00006090


	//   ....[1]....
        /*00b8*/ 	.word	0x000061d0


	//   ....[2]....
        /*00bc*/ 	.word	0x00006450


	//----- nvinfo : EIATTR_MAX_THREADS
	.align		4
.L_607:
        /*00c0*/ 	.byte	0x04, 0x05
        /*00c2*/ 	.short	(.L_609 - .L_608)
.L_608:
        /*00c4*/ 	.word	0x00000200
        /*00c8*/ 	.word	0x00000001
        /*00cc*/ 	.word	0x00000001


	//----- nvinfo : EIATTR_CRS_STACK_SIZE
	.align		4
.L_609:
        /*00d0*/ 	.byte	0x04, 0x1e
        /*00d2*/ 	.short	(.L_611 - .L_610)
.L_610:
        /*00d4*/ 	.word	0x00000000
.L_611:


//--------------------- .nv.info._Z35group_norm_nhwc_bwd_one_pass_kernelI11Bf16IOBf16WLi512ELi32ELi512EEv26Group_norm_nhwc_bwd_params --------------------------
	.section	.nv.info._Z35group_norm_nhwc_bwd_one_pass_kernelI11Bf16IOBf16WLi512ELi32ELi512EEv26Group_norm_nhwc_bwd_params,"",@"SHT_CUDA_INFO"
	.sectionflags	@""
	.align	4


	//----- nvinfo : EIATTR_CUDA_API_VERSION
	.align		4
        /*0000*/ 	.byte	0x04, 0x37
        /*0002*/ 	.short	(.L_613 - .L_612)
.L_612:
        /*0004*/ 	.word	0x00000082


	//----- nvinfo : EIATTR_SW2861232_WAR
	.align		4
.L_613:
        /*0008*/ 	.byte	0x01, 0x35
	.zero		2


	//----- nvinfo : EIATTR_PARAM_CBANK
	.align		4
        /*000c*/ 	.byte	0x04, 0x0a
        /*000e*/ 	.short	(.L_615 - .L_614)
	.align		4
.L_614:
        /*0010*/ 	.word	index@(.nv.constant0._Z35group_norm_nhwc_bwd_one_pass_kernelI11Bf16IOBf16WLi512ELi32ELi512EEv26Group_norm_nhwc_bwd_params)
        /*0014*/ 	.short	0x0160
        /*0016*/ 	.short	0x00b8


	//----- nvinfo : EIATTR_CBANK_PARAM_SIZE
	.align		4
.L_615:
        /*0018*/ 	.byte	0x03, 0x19
        /*001a*/ 	.short	0x00b8


	//----- nvinfo : EIATTR_KPARAM_INFO
	.align		4
        /*001c*/ 	.byte	0x04, 0x17
        /*001e*/ 	.short	(.L_617 - .L_616)
.L_616:
        /*0020*/ 	.word	0x00000000
        /*0024*/ 	.short	0x0000
        /*0026*/ 	.short	0x0000
        /*0028*/ 	.byte	0x00, 0xf0, 0xe1, 0x02


	//----- nvinfo : EIATTR_MAXREG_COUNT
	.align		4
.L_617:
        /*002c*/ 	.byte	0x03, 0x1b
        /*002e*/ 	.short	0x0080


	//----- nvinfo : EIATTR_NUM_BARRIERS
	.align		4
        /*0030*/ 	.byte	0x02, 0x4c
        /*0032*/ 	.byte	0x01
	.zero		1


	//----- nvinfo : EIATTR_MERCURY_ISA_VERSION
	.align		4
        /*0034*/ 	.byte	0x03, 0x5f
        /*0036*/ 	.short	0x0000


	//----- nvinfo : EIATTR_INT_WARP_WIDE_INSTR_OFFSETS
	.align		4
        /*0038*/ 	.byte	0x04, 0x31
        /*003a*/ 	.short	(.L_619 - .L_618)


	//   ....[0]....
.L_618:
        /*003c*/ 	.word	0x00005360


	//   ....[1]....
        /*0040*/ 	.word	0x000096f0


	//----- nvinfo : EIATTR_COOP_GROUP_MASK_REGIDS
	.align		4
.L_619:
        /*0044*/ 	.byte	0x04, 0x29
        /*0046*/ 	.short	(.L_621 - .L_620)


	//   ....[0]....
.L_620:
        /*0048*/ 	.word	0xffffffff


	//   ....[1]....
        /*004c*/ 	.word	0xffffffff


	//   ....[2]....
        /*0050*/ 	.word	0xffffffff


	//   ....[3]....
        /*0054*/ 	.word	0xffffffff


	//   ....[4]....
        /*0058*/ 	.word	0xffffffff


	//   ....[5]....
        /*005c*/ 	.word	0xffffffff


	//   ....[6]....
        /*0060*/ 	.word	0xffffffff


	//   ....[7]....
        /*0064*/ 	.word	0xffffffff


	//   ....[8]....
        /*0068*/ 	.word	0xffffffff


	//   ....[9]....
        /*006c*/ 	.word	0xffffffff


	//----- nvinfo : EIATTR_COOP_GROUP_INSTR_OFFSETS
	.align		4
.L_621:
        /*0070*/ 	.byte	0x04, 0x28
        /*0072*/ 	.short	(.L_623 - .L_622)


	//   ....[0]....
.L_622:
        /*0074*/ 	.word	0x00004140


	//   ....[1]....
        /*0078*/ 	.word	0x00004170


	//   ....[2]....
        /*007c*/ 	.word	0x00004250


	//   ....[3]....
        /*0080*/ 	.word	0x00004280


	//   ....[4]....
        /*0084*/ 	.word	0x00004360


	//   ....[5]....
        /*0088*/ 	.word	0x00004370


	//   ....[6]....
        /*008c*/ 	.word	0x000043a0


	//   ....[7]....
        /*0090*/ 	.word	0x000043c0


	//   ....[8]....
        /*0094*/ 	.word	0x000043f0


	//   ....[9]....
        /*0098*/ 	.word	0x00004410


	//----- nvinfo : EIATTR_EXIT_INSTR_OFFSETS
	.align		4
.L_623:
        /*009c*/ 	.byte	0x04, 0x1c
        /*009e*/ 	.short	(.L_625 - .L_624)


	//   ....[0]....
.L_624:
        /*00a0*/ 	.word	0x00009760


	//   ....[1]....
        /*00a4*/ 	.word	0x000098a0


	//   ....[2]....
        /*00a8*/ 	.word	0x00009b20


	//----- nvinfo : EIATTR_MAX_THREADS
	.align		4
.L_625:
        /*00ac*/ 	.byte	0x04, 0x05
        /*00ae*/ 	.short	(.L_627 - .L_626)
.L_626:
        /*00b0*/ 	.word	0x00000200
        /*00b4*/ 	.word	0x00000001
        /*00b8*/ 	.word	0x00000001


	//----- nvinfo : EIATTR_CRS_STACK_SIZE
	.align		4
.L_627:
        /*00bc*/ 	.byte	0x04, 0x1e
        /*00be*/ 	.short	(.L_629 - .L_628)
.L_628:
        /*00c0*/ 	.word	0x00000000
.L_629:


//--------------------- .nv.info._Z35group_norm_nhwc_bwd_one_pass_kernelI11Bf16IOFp16WLi64ELi32ELi512EEv26Group_norm_nhwc_bwd_params --------------------------
	.section	.nv.info._Z35group_norm_nhwc_bwd_one_pass_kernelI11Bf16IOFp16WLi64ELi32ELi512EEv26Group_norm_nhwc_bwd_params,"",@"SHT_CUDA_INFO"
	.sectionflags	@""
	.align	4


	//----- nvinfo : EIATTR_CUDA_API_VERSION
	.align		4
        /*0000*/ 	.byte	0x04, 0x37
        /*0002*/ 	.short	(.L_631 - .L_630)
.L_630:
        /*0004*/ 	.word	0x00000082


	//----- nvinfo : EIATTR_SW2861232_WAR
	.align		4
.L_631:
        /*0008*/ 	.byte	0x01, 0x35
	.zero		2


	//----- nvinfo : EIATTR_PARAM_CBANK
	.align		4
        /*000c*/ 	.byte	0x04, 0x0a
        /*000e*/ 	.short	(.L_633 - .L_632)
	.align		4
.L_632:
        /*0010*/ 	.word	index@(.nv.constant0._Z35group_norm_nhwc_bwd_one_pass_kernelI11Bf16IOFp16WLi64ELi32ELi512EEv26Group_norm_nhwc_bwd_params)
        /*0014*/ 	.short	0x0160
        /*0016*/ 	.short	0x00b8


	//----- nvinfo : EIATTR_CBANK_PARAM_SIZE
	.align		4
.L_633:
        /*0018*/ 	.byte	0x03, 0x19
        /*001a*/ 	.short	0x00b8


	//----- nvinfo : EIATTR_KPARAM_INFO
	.align		4
        /*001c*/ 	.byte	0x04, 0x17
        /*001e*/ 	.short	(.L_635 - .L_634)
.L_634:
        /*0020*/ 	.word	0x00000000
        /*0024*/ 	.short	0x0000
        /*0026*/ 	.short	0x0000
        /*0028*/ 	.byte	0x00, 0xf0, 0xe1, 0x02


	//----- nvinfo : EIATTR_MAXREG_COUNT
	.align		4
.L_635:
        /*002c*/ 	.byte	0x03, 0x1b
        /*002e*/ 	.short	0x0080


	//----- nvinfo : EIATTR_NUM_BARRIERS
	.align		4
        /*0030*/ 	.byte	0x02, 0x4c
        /*0032*/ 	.byte	0x01
	.zero		1


	//----- nvinfo : EIATTR_MERCURY_ISA_VERSION
	.align		4
        /*0034*/ 	.byte	0x03, 0x5f
        /*0036*/ 	.short	0x0000


	//----- nvinfo : EIATTR_INT_WARP_WIDE_INSTR_OFFSETS
	.align		4
        /*0038*/ 	.byte	0x04, 0x31
        /*003a*/ 	.short	(.L_637 - .L_636)


	//   ....[0]....
.L_636:
        /*003c*/ 	.word	0x00001f50


	//   ....[1]....
        /*0040*/ 	.word	0x00003840


	//----- nvinfo : EIATTR_COOP_GROUP_MASK_REGIDS
	.align		4
.L_637:
        /*0044*/ 	.byte	0x04, 0x29
        /*0046*/ 	.short	(.L_639 - .L_638)


	//   ....[0]....
.L_638:
        /*0048*/ 	.word	0xffffffff


	//   ....[1]....
        /*004c*/ 	.word	0xffffffff


	//   ....[2]....
        /*0050*/ 	.word	0xffffffff


	//   ....[3]....
        /*0054*/ 	.word	0xffffffff


	//   ....[4]....
        /*0058*/ 	.word	0xffffffff


	//   ....[5]....
        /*005c*/ 	.word	0xffffffff


	//   ....[6]....
        /*0060*/ 	.word	0xffffffff


	//   ....[7]....
        /*0064*/ 	.word	0xffffffff


	//   ....[8]....
        /*0068*/ 	.word	0xffffffff


	//   ....[9]....
        /*006c*/ 	.word	0xffffffff


	//----- nvinfo : EIATTR_COOP_GROUP_INSTR_OFFSETS
	.align		4
.L_639:
        /*0070*/ 	.byte	0x04, 0x28
        /*0072*/ 	.short	(.L_641 - .L_640)


	//   ....[0]....
.L_640:
        /*0074*/ 	.word	0x00000e50


	//   ....[1]....
        /*0078*/ 	.word	0x00000e80


	//   ....[2]....
        /*007c*/ 	.word	0x00000f10


	//   ....[3]....
        /*0080*/ 	.word	0x00000f30


	//   ....[4]....
        /*0084*/ 	.word	0x00000f60


	//   ....[5]....
        /*0088*/ 	.word	0x00000f80


	//   ....[6]....
        /*008c*/ 	.word	0x00000fb0


	//   ....[7]....
        /*0090*/ 	.word	0x00000fd0


	//   ....[8]....
        /*0094*/ 	.word	0x00001000


	//   ....[9]....
        /*0098*/ 	.word	0x00001020


	//----- nvinfo : EIATTR_EXIT_INSTR_OFFSETS
	.align		4
.L_641:
        /*009c*/ 	.byte	0x04, 0x1c
        /*009e*/ 	.short	(.L_643 - .L_642)


	//   ....[0]....
.L_642:
        /*00a0*/ 	.word	0x000038b0


	//   ....[1]....
        /*00a4*/ 	.word	0x000039f0


	//   ....[2]....
        /*00a8*/ 	.word	0x00003c70


	//----- nvinfo : EIATTR_MAX_THREADS
	.align		4
.L_643:
        /*00ac*/ 	.byte	0x04, 0x05
        /*00ae*/ 	.short	(.L_645 - .L_644)
.L_644:
        /*00b0*/ 	.word	0x00000200
        /*00b4*/ 	.word	0x00000001
        /*00b8*/ 	.word	0x00000001


	//----- nvinfo : EIATTR_CRS_STACK_SIZE
	.align		4
.L_645:
        /*00bc*/ 	.byte	0x04, 0x1e
        /*00be*/ 	.short	(.L_647 - .L_646)
.L_646:
        /*00c0*/ 	.word	0x00000000
.L_647:


//--------------------- .nv.info._Z35group_norm_nhwc_bwd_one_pass_kernelI11Bf16IOFp16WLi128ELi32ELi512EEv26Group_norm_nhwc_bwd_params --------------------------
	.section	.nv.info._Z35group_norm_nhwc_bwd_one_pass_kernelI11Bf16IOFp16WLi128ELi32ELi512EEv26Group_norm_nhwc_bwd_params,"",@"SHT_CUDA_INFO"
	.sectionflags	@""
	.align	4


	//----- nvinfo : EIATTR_CUDA_API_VERSION
	.align		4
        /*0000*/ 	.byte	0x04, 0x37
        /*0002*/ 	.short	(.L_649 - .L_648)
.L_648:
        /*0004*/ 	.word	0x00000082


	//----- nvinfo : EIATTR_SW2861232_WAR
	.align		4
.L_649:
        /*0008*/ 	.byte	0x01, 0x35
	.zero		2


	//----- nvinfo : EIATTR_PARAM_CBANK
	.align		4
        /*000c*/ 	.byte	0x04, 0x0a
        /*000e*/ 	.short	(.L_651 - .L_650)
	.align		4
.L_650:
        /*0010*/ 	.word	index@(.nv.constant0._Z35group_norm_nhwc_bwd_one_pass_kernelI11Bf16IOFp16WLi128ELi32ELi512EEv26Group_norm_nhwc_bwd_params)
        /*0014*/ 	.short	0x0160
        /*0016*/ 	.short	0x00b8


	//----- nvinfo : EIATTR_CBANK_PARAM_SIZE
	.align		4
.L_651:
        /*0018*/ 	.byte	0x03, 0x19
        /*001a*/ 	.short	0x00b8


	//----- nvinfo : EIATTR_KPARAM_INFO
	.align		4
        /*001c*/ 	.byte	0x04, 0x17
        /*001e*/ 	.short	(.L_653 - .L_652)
.L_652:
        /*0020*/ 	.word	0x00000000
        /*0024*/ 	.short	0x0000
        /*0026*/ 	.short	0x0000
        /*0028*/ 	.byte	0x00, 0xf0, 0xe1, 0x02


	//----- nvinfo : EIATTR_MAXREG_COUNT
	.align		4
.L_653:
        /*002c*/ 	.byte	0x03, 0x1b
        /*002e*/ 	.short	0x0080


	//----- nvinfo : EIATTR_NUM_BARRIERS
	.align		4
        /*0030*/ 	.byte	0x02, 0x4c
        /*0032*/ 	.byte	0x01
	.zero		1


	//----- nvinfo : EIATTR_MERCURY_ISA_VERSION
	.align		4
        /*0034*/ 	.byte	0x03, 0x5f
        /*0036*/ 	.short	0x0000


	//----- nvinfo : EIATTR_INT_WARP_WIDE_INSTR_OFFSETS
	.align		4
        /*0038*/ 	.byte	0x04, 0x31
        /*003a*/ 	.short	(.L_655 - .L_654)


	//   ....[0]....
.L_654:
        /*003c*/ 	.word	0x00002600


	//   ....[1]....
        /*0040*/ 	.word	0x000044e0


	//----- nvinfo : EIATTR_COOP_GROUP_MASK_REGIDS
	.align		4
.L_655:
        /*0044*/ 	.byte	0x04, 0x29
        /*0046*/ 	.short	(.L_657 - .L_656)


	//   ....[0]....
.L_656:
        /*0048*/ 	.word	0xffffffff


	//   ....[1]....
        /*004c*/ 	.word	0xffffffff


	//   ....[2]....
        /*0050*/ 	.word	0xffffffff


	//   ....[3]....
        /*0054*/ 	.word	0xffffffff


	//   ....[4]....
        /*0058*/ 	.word	0xffffffff


	//   ....[5]....
        /*005c*/ 	.word	0xffffffff


	//   ....[6]....
        /*0060*/ 	.word	0xffffffff


	//   ....[7]....
        /*0064*/ 	.word	0xffffffff


	//   ....[8]....
        /*0068*/ 	.word	0xffffffff


	//   ....[9]....
        /*006c*/ 	.word	0xffffffff


	//----- nvinfo : EIATTR_COOP_GROUP_INSTR_OFFSETS
	.align		4
.L_657:
        /*0070*/ 	.byte	0x04, 0x28
        /*0072*/ 	.short	(.L_659 - .L_658)


	//   ....[0]....
.L_658:
        /*0074*/ 	.word	0x00001490


	//   ....[1]....
        /*0078*/ 	.word	0x000014c0


	//   ....[2]....
        /*007c*/ 	.word	0x000015b0


	//   ....[3]....
        /*0080*/ 	.word	0x000015d0


	//   ....[4]....
        /*0084*/ 	.word	0x00001610


	//   ....[5]....
        /*0088*/ 	.word	0x00001630


	//   ....[6]....
        /*008c*/ 	.word	0x00001660


	//   ....[7]....
        /*0090*/ 	.word	0x00001680


	//   ....[8]....
        /*0094*/ 	.word	0x000016b0


	//   ....[9]....
        /*0098*/ 	.word	0x000016d0


	//----- nvinfo : EIATTR_EXIT_INSTR_OFFSETS
	.align		4
.L_659:
        /*009c*/ 	.byte	0x04, 0x1c
        /*009e*/ 	.short	(.L_661 - .L_660)


	//   ....[0]....
.L_660:
        /*00a0*/ 	.word	0x00004550


	//   ....[1]....
        /*00a4*/ 	.word	0x00004690


	//   ....[2]....
        /*00a8*/ 	.word	0x00004910


	//----- nvinfo : EIATTR_MAX_THREADS
	.align		4
.L_661:
        /*00ac*/ 	.byte	0x04, 0x05
        /*00ae*/ 	.short	(.L_663 - .L_662)
.L_662:
        /*00b0*/ 	.word	0x00000200
        /*00b4*/ 	.word	0x00000001
        /*00b8*/ 	.word	0x00000001


	//----- nvinfo : EIATTR_CRS_STACK_SIZE
	.align		4
.L_663:
        /*00bc*/ 	.byte	0x04, 0x1e
        /*00be*/ 	.short	(.L_665 - .L_664)
.L_664:
        /*00c0*/ 	.word	0x00000000
.L_665:


//--------------------- .nv.info._Z35group_norm_nhwc_bwd_one_pass_kernelI11Bf16IOFp16WLi256ELi32ELi512EEv26Group_norm_nhwc_bwd_params --------------------------
	.section	.nv.info._Z35group_norm_nhwc_bwd_one_pass_kernelI11Bf16IOFp16WLi256ELi32ELi512EEv26Group_norm_nhwc_bwd_params,"",@"SHT_CUDA_INFO"
	.sectionflags	@""
	.align	4


	//----- nvinfo : EIATTR_CUDA_API_VERSION
	.align		4
        /*0000*/ 	.byte	0x04, 0x37
        /*0002*/ 	.short	(.L_667 - .L_666)
.L_666:
        /*0004*/ 	.word	0x00000082


	//----- nvinfo : EIATTR_SW2861232_WAR
	.align		4
.L_667:
        /*0008*/ 	.byte	0x01, 0x35
	.zero		2


	//----- nvinfo : EIATTR_PARAM_CBANK
	.align		4
        /*000c*/ 	.byte	0x04, 0x0a
        /*000e*/ 	.short	(.L_669 - .L_668)
	.align		4
.L_668:
        /*0010*/ 	.word	index@(.nv.constant0._Z35group_norm_nhwc_bwd_one_pass_kernelI11Bf16IOFp16WLi256ELi32ELi512EEv26Group_norm_nhwc_bwd_params)
        /*0014*/ 	.short	0x0160
        /*0016*/ 	.short	0x00b8


	//----- nvinfo : EIATTR_CBANK_PARAM_SIZE
	.align		4
.L_669:
        /*0018*/ 	.byte	0x03, 0x19
        /*001a*/ 	.short	0x00b8


	//----- nvinfo : EIATTR_KPARAM_INFO
	.align		4
        /*001c*/ 	.byte	0x04, 0x17
        /*001e*/ 	.short	(.L_671 - .L_670)
.L_670:
        /*0020*/ 	.word	0x00000000
        /*0024*/ 	.short	0x0000
        /*0026*/ 	.short	0x0000
        /*0028*/ 	.byte	0x00, 0xf0, 0xe1, 0x02


	//----- nvinfo : EIATTR_MAXREG_COUNT
	.align		4
.L_671:
        /*002c*/ 	.byte	0x03, 0x1b
        /*002e*/ 	.short	0x0080


	//----- nvinfo : EIATTR_NUM_BARRIERS
	.align		4
        /*0030*/ 	.byte	0x02, 0x4c
        /*0032*/ 	.byte	0x01
	.zero		1


	//----- nvinfo : EIATTR_ANNOTATIONS
	.align		4
        /*0034*/ 	.byte	0x04, 0x55
        /*0036*/ 	.short	(.L_673 - .L_672)


	//   ....[0]....
.L_672:
        /*0038*/ 	.word	0x00000001
        /*003c*/ 	.byte	0x60, 0x02, 0x00, 0x00, 0x01, 0x00, 0x00, 0x00, 0xb0, 0x32, 0x00, 0x00


	//----- nvinfo : EIATTR_MERCURY_ISA_VERSION
	.align		4
.L_673:
        /*0048*/ 	.byte	0x03, 0x5f
        /*004a*/ 	.short	0x0000


	//----- nvinfo : EIATTR_INT_WARP_WIDE_INSTR_OFFSETS
	.align		4
        /*004c*/ 	.byte	0x04, 0x31
        /*004e*/ 	.short	(.L_675 - .L_674)


	//   ....[0]....
.L_674:
        /*0050*/ 	.word	0x000034b0


	//   ....[1]....
        /*0054*/ 	.word	0x00006020


	//----- nvinfo : EIATTR_COOP_GROUP_MASK_REGIDS
	.align		4
.L_675:
        /*0058*/ 	.byte	0x04, 0x29
        /*005a*/ 	.short	(.L_677 - .L_676)


	//   ....[0]....
.L_676:
        /*005c*/ 	.word	0xffffffff


	//   ....[1]....
        /*0060*/ 	.word	0xffffffff


	//   ....[2]....
        /*0064*/ 	.word	0xffffffff


	//   ....[3]....
        /*0068*/ 	.word	0xffffffff


	//   ....[4]....
        /*006c*/ 	.word	0xffffffff


	//   ....[5]....
        /*0070*/ 	.word	0xffffffff


	//   ....[6]....
        /*0074*/ 	.word	0xffffffff


	//   ....[7]....
        /*0078*/ 	.word	0xffffffff


	//   ....[8]....
        /*007c*/ 	.word	0xffffffff


	//   ....[9]....
        /*0080*/ 	.word	0xffffffff


	//----- nvinfo : EIATTR_COOP_GROUP_INSTR_OFFSETS
	.align		4
.L_677:
        /*0084*/ 	.byte	0x04, 0x28
        /*0086*/ 	.short	(.L_679 - .L_678)


	//   ....[0]....
.L_678:
        /*0088*/ 	.word	0x00002370


	//   ....[1]....
        /*008c*/ 	.word	0x000023a0


	//   ....[2]....
        /*0090*/ 	.word	0x00002420


	//   ....[3]....
        /*0094*/ 	.word	0x00002440


	//   ....[4]....
        /*0098*/ 	.word	0x00002470


	//   ....[5]....
        /*009c*/ 	.word	0x00002490


	//   ....[6]....
        /*00a0*/ 	.word	0x000024c0


	//   ....[7]....
        /*00a4*/ 	.word	0x000024e0


	//   ....[8]....
        /*00a8*/ 	.word	0x00002510


	//   ....[9]....
        /*00ac*/ 	.word	0x00002530


	//----- nvinfo : EIATTR_EXIT_INSTR_OFFSETS
	.align		4
.L_679:
        /*00b0*/ 	.byte	0x04, 0x1c
        /*00b2*/ 	.short	(.L_681 - .L_680)


	//   ....[0]....
.L_680:
        /*00b4*/ 	.word	0x00006090


	//   ....[1]....
        /*00b8*/ 	.word	0x000061d0


	//   ....[2]....
        /*00bc*/ 	.word	0x00006450


	//----- nvinfo : EIATTR_MAX_THREADS
	.align		4
.L_681:
        /*00c0*/ 	.byte	0x04, 0x05
        /*00c2*/ 	.short	(.L_683 - .L_682)
.L_682:
        /*00c4*/ 	.word	0x00000200
        /*00c8*/ 	.word	0x00000001
        /*00cc*/ 	.word	0x00000001


	//----- nvinfo : EIATTR_CRS_STACK_SIZE
	.align		4
.L_683:
        /*00d0*/ 	.byte	0x04, 0x1e
        /*00d2*/ 	.short	(.L_685 - .L_684)
.L_684:
        /*00d4*/ 	.word	0x00000000
.L_685:


//--------------------- .nv.info._Z35group_norm_nhwc_bwd_one_pass_kernelI11Bf16IOFp16WLi512ELi32ELi512EEv26Group_norm_nhwc_bwd_params --------------------------
	.section	.nv.info._Z35group_norm_nhwc_bwd_one_pass_kernelI11Bf16IOFp16WLi512ELi32ELi512EEv26Group_norm_nhwc_bwd_params,"",@"SHT_CUDA_INFO"
	.sectionflags	@""
	.align	4


	//----- nvinfo : EIATTR_CUDA_API_VERSION
	.align		4
        /*0000*/ 	.byte	0x04, 0x37
        /*0002*/ 	.short	(.L_687 - .L_686)
.L_686:
        /*0004*/ 	.word	0x00000082


	//----- nvinfo : EIATTR_SW2861232_WAR
	.align		4
.L_687:
        /*0008*/ 	.byte	0x01, 0x35
	.zero		2


	//----- nvinfo : EIATTR_PARAM_CBANK
	.align		4
        /*000c*/ 	.byte	0x04, 0x0a
        /*000e*/ 	.short	(.L_689 - .L_688)
	.align		4
.L_688:
        /*0010*/ 	.word	index@(.nv.constant0._Z35group_norm_nhwc_bwd_one_pass_kernelI11Bf16IOFp16WLi512ELi32ELi512EEv26Group_norm_nhwc_bwd_params)
        /*0014*/ 	.short	0x0160
        /*0016*/ 	.short	0x00b8


	//----- nvinfo : EIATTR_CBANK_PARAM_SIZE
	.align		4
.L_689:
        /*0018*/ 	.byte	0x03, 0x19
        /*001a*/ 	.short	0x00b8


	//----- nvinfo : EIATTR_KPARAM_INFO
	.align		4
        /*001c*/ 	.byte	0x04, 0x17
        /*001e*/ 	.short	(.L_691 - .L_690)
.L_690:
        /*0020*/ 	.word	0x00000000
        /*0024*/ 	.short	0x0000
        /*0026*/ 	.short	0x0000
        /*0028*/ 	.byte	0x00, 0xf0, 0xe1, 0x02


	//----- nvinfo : EIATTR_MAXREG_COUNT
	.align		4
.L_691:
        /*002c*/ 	.byte	0x03, 0x1b
        /*002e*/ 	.short	0x0080


	//----- nvinfo : EIATTR_NUM_BARRIERS
	.align		4
        /*0030*/ 	.byte	0x02, 0x4c
        /*0032*/ 	.byte	0x01
	.zero		1


	//----- nvinfo : EIATTR_MERCURY_ISA_VERSION
	.align		4
        /*0034*/ 	.byte	0x03, 0x5f
        /*0036*/ 	.short	0x0000


	//----- nvinfo : EIATTR_INT_WARP_WIDE_INSTR_OFFSETS
	.align		4
        /*0038*/ 	.byte	0x04, 0x31
        /*003a*/ 	.short	(.L_693 - .L_692)


	//   ....[0]....
.L_692:
        /*003c*/ 	.word	0x00005360


	//   ....[1]....
        /*0040*/ 	.word	0x000096f0


	//----- nvinfo : EIATTR_COOP_GROUP_MASK_REGIDS
	.align		4
.L_693:
        /*0044*/ 	.byte	0x04, 0x29
        /*0046*/ 	.short	(.L_695 - .L_694)


	//   ....[0]....
.L_694:
        /*0048*/ 	.word	0xffffffff


	//   ....[1]....
        /*004c*/ 	.word	0xffffffff


	//   ....[2]....
        /*0050*/ 	.word	0xffffffff


	//   ....[3]....
        /*0054*/ 	.word	0xffffffff


	//   ....[4]....
        /*0058*/ 	.word	0xffffffff


	//   ....[5]....
        /*005c*/ 	.word	0xffffffff


	//   ....[6]....
        /*0060*/ 	.word	0xffffffff


	//   ....[7]....
        /*0064*/ 	.word	0xffffffff


	//   ....[8]....
        /*0068*/ 	.word	0xffffffff


	//   ....[9]....
        /*006c*/ 	.word	0xffffffff


	//----- nvinfo : EIATTR_COOP_GROUP_INSTR_OFFSETS
	.align		4
.L_695:
        /*0070*/ 	.byte	0x04, 0x28
        /*0072*/ 	.short	(.L_697 - .L_696)


	//   ....[0]....
.L_696:
        /*0074*/ 	.word	0x00004140


	//   ....[1]....
        /*0078*/ 	.word	0x00004170


	//   ....[2]....
        /*007c*/ 	.word	0x00004250


	//   ....[3]....
        /*0080*/ 	.word	0x00004280


	//   ....[4]....
        /*0084*/ 	.word	0x00004360


	//   ....[5]....
        /*0088*/ 	.word	0x00004370


	//   ....[6]....
        /*008c*/ 	.word	0x000043a0


	//   ....[7]....
        /*0090*/ 	.word	0x000043c0


	//   ....[8]....
        /*0094*/ 	.word	0x000043f0


	//   ....[9]....
        /*0098*/ 	.word	0x00004410


	//----- nvinfo : EIATTR_EXIT_INSTR_OFFSETS
	.align		4
.L_697:
        /*009c*/ 	.byte	0x04, 0x1c
        /*009e*/ 	.short	(.L_699 - .L_698)


	//   ....[0]....
.L_698:
        /*00a0*/ 	.word	0x00009760


	//   ....[1]....
        /*00a4*/ 	.word	0x000098a0


	//   ....[2]....
        /*00a8*/ 	.word	0x00009b20


	//----- nvinfo : EIATTR_MAX_THREADS
	.align		4
.L_699:
        /*00ac*/ 	.byte	0x04, 0x05
        /*00ae*/ 	.short	(.L_701 - .L_700)
.L_700:
        /*00b0*/ 	.word	0x00000200
        /*00b4*/ 	.word	0x00000001
        /*00b8*/ 	.word	0x00000001


	//----- nvinfo : EIATTR_CRS_STACK_SIZE
	.align		4
.L_701:
        /*00bc*/ 	.byte	0x04, 0x1e
        /*00be*/ 	.short	(.L_703 - .L_702)
.L_702:
        /*00c0*/ 	.word	0x00000000
.L_703:


//--------------------- .nv.info._Z35group_norm_nhwc_bwd_one_pass_kernelI11Fp16IOFp32WLi64ELi32ELi512EEv26Group_norm_nhwc_bwd_params --------------------------
	.section	.nv.info._Z35group_norm_nhwc_bwd_one_pass_kernelI11Fp16IOFp32WLi64ELi32ELi512EEv26Group_norm_nhwc_bwd_params,"",@"SHT_CUDA_INFO"
	.sectionflags	@""
	.align	4


	//----- nvinfo : EIATTR_CUDA_API_VERSION
	.align		4
        /*0000*/ 	.byte	0x04, 0x37
        /*0002*/ 	.short	(.L_705 - .L_704)
.L_704:
        /*0004*/ 	.word	0x00000082


	//----- nvinfo : EIATTR_SW2861232_WAR
	.align		4
.L_705:
        /*0008*/ 	.byte	0x01, 0x35
	.zero		2


	//----- nvinfo : EIATTR_PARAM_CBANK
	.align		4
        /*000c*/ 	.byte	0x04, 0x0a
        /*000e*/ 	.short	(.L_707 - .L_706)
	.align		4
.L_706:
        /*0010*/ 	.word	index@(.nv.constant0._Z35group_norm_nhwc_bwd_one_pass_kernelI11Fp16IOFp32WLi64ELi32ELi512EEv26Group_norm_nhwc_bwd_params)
        /*0014*/ 	.short	0x0160
        /*0016*/ 	.short	0x00b8


	//----- nvinfo : EIATTR_CBANK_PARAM_SIZE
	.align		4
.L_707:
        /*0018*/ 	.byte	0x03, 0x19
        /*001a*/ 	.short	0x00b8


	//----- nvinfo : EIATTR_KPARAM_INFO
	.align		4
        /*001c*/ 	.byte	0x04, 0x17
        /*001e*/ 	.short	(.L_709 - .L_708)
.L_708:
        /*0020*/ 	.word	0x00000000
        /*0024*/ 	.short	0x0000
        /*0026*/ 	.short	0x0000
        /*0028*/ 	.byte	0x00, 0xf0, 0xe1, 0x02


	//----- nvinfo : EIATTR_MAXREG_COUNT
	.align		4
.L_709:
        /*002c*/ 	.byte	0x03, 0x1b
        /*002e*/ 	.short	0x0080


	//----- nvinfo : EIATTR_NUM_BARRIERS
	.align		4
        /*0030*/ 	.byte	0x02, 0x4c
        /*0032*/ 	.byte	0x01
	.zero		1


	//----- nvinfo : EIATTR_MERCURY_ISA_VERSION
	.align		4
        /*0034*/ 	.byte	0x03, 0x5f
        /*0036*/ 	.short	0x0000


	//----- nvinfo : EIATTR_INT_WARP_WIDE_INSTR_OFFSETS
	.align		4
        /*0038*/ 	.byte	0x04, 0x31
        /*003a*/ 	.short	(.L_711 - .L_710)


	//   ....[0]....
.L_710:
        /*003c*/ 	.word	0x00001f00


	//   ....[1]....
        /*0040*/ 	.word	0x000037f0


	//----- nvinfo : EIATTR_COOP_GROUP_MASK_REGIDS
	.align		4
.L_711:
        /*0044*/ 	.byte	0x04, 0x29
        /*0046*/ 	.short	(.L_713 - .L_712)


	//   ....[0]....
.L_712:
        /*0048*/ 	.word	0xffffffff


	//   ....[1]....
        /*004c*/ 	.word	0xffffffff


	//   ....[2]....
        /*0050*/ 	.word	0xffffffff


	//   ....[3]....
        /*0054*/ 	.word	0xffffffff


	//   ....[4]....
        /*0058*/ 	.word	0xffffffff


	//   ....[5]....
        /*005c*/ 	.word	0xffffffff


	//   ....[6]....
        /*0060*/ 	.word	0xffffffff


	//   ....[7]....
        /*0064*/ 	.word	0xffffffff


	//   ....[8]....
        /*0068*/ 	.word	0xffffffff


	//   ....[9]....
        /*006c*/ 	.word	0xffffffff


	//----- nvinfo : EIATTR_COOP_GROUP_INSTR_OFFSETS
	.align		4
.L_713:
        /*0070*/ 	.byte	0x04, 0x28
        /*0072*/ 	.short	(.L_715 - .L_714)


	//   ....[0]....
.L_714:
        /*0074*/ 	.word	0x00000e00


	//   ....[1]....
        /*0078*/ 	.word	0x00000e30


	//   ....[2]....
        /*007c*/ 	.word	0x00000ec0


	//   ....[3]....
        /*0080*/ 	.word	0x00000ee0


	//   ....[4]....
        /*0084*/ 	.word	0x00000f10


	//   ....[5]....
        /*0088*/ 	.word	0x00000f30


	//   ....[6]....
        /*008c*/ 	.word	0x00000f60


	//   ....[7]....
        /*0090*/ 	.word	0x00000f80


	//   ....[8]....
        /*0094*/ 	.word	0x00000fb0


	//   ....[9]....
        /*0098*/ 	.word	0x00000fd0


	//----- nvinfo : EIATTR_EXIT_INSTR_OFFSETS
	.align		4
.L_715:
        /*009c*/ 	.byte	0x04, 0x1c
        /*009e*/ 	.short	(.L_717 - .L_716)


	//   ....[0]....
.L_716:
        /*00a0*/ 	.word	0x00003860


	//   ....[1]....
        /*00a4*/ 	.word	0x000039a0


	//   ....[2]....
        /*00a8*/ 	.word	0x00003bf0


	//----- nvinfo : EIATTR_MAX_THREADS
	.align		4
.L_717:
        /*00ac*/ 	.byte	0x04, 0x05
        /*00ae*/ 	.short	(.L_719 - .L_718)
.L_718:
        /*00b0*/ 	.word	0x00000200
        /*00b4*/ 	.word	0x00000001
        /*00b8*/ 	.word	0x00000001


	//----- nvinfo : EIATTR_CRS_STACK_SIZE
	.align		4
.L_719:
        /*00bc*/ 	.byte	0x04, 0x1e
        /*00be*/ 	.short	(.L_721 - .L_720)
.L_720:
        /*00c0*/ 	.word	0x00000000
.L_721:


//--------------------- .nv.info._Z35group_norm_nhwc_bwd_one_pass_kernelI11Fp16IOFp32WLi128ELi32ELi512EEv26Group_norm_nhwc_bwd_params --------------------------
	.section	.nv.info._Z35group_norm_nhwc_bwd_one_pass_kernelI11Fp16IOFp32WLi128ELi32ELi512EEv26Group_norm_nhwc_bwd_params,"",@"SHT_CUDA_INFO"
	.sectionflags	@""
	.align	4


	//----- nvinfo : EIATTR_CUDA_API_VERSION
	.align		4
        /*0000*/ 	.byte	0x04, 0x37
        /*0002*/ 	.short	(.L_723 - .L_722)
.L_722:
        /*0004*/ 	.word	0x00000082


	//----- nvinfo : EIATTR_SW2861232_WAR
	.align		4
.L_723:
        /*0008*/ 	.byte	0x01, 0x35
	.zero		2


	//----- nvinfo : EIATTR_PARAM_CBANK
	.align		4
        /*000c*/ 	.byte	0x04, 0x0a
        /*000e*/ 	.short	(.L_725 - .L_724)
	.align		4
.L_724:
        /*0010*/ 	.word	index@(.nv.constant0._Z35group_norm_nhwc_bwd_one_pass_kernelI11Fp16IOFp32WLi128ELi32ELi512EEv26Group_norm_nhwc_bwd_params)
        /*0014*/ 	.short	0x0160
        /*0016*/ 	.short	0x00b8


	//----- nvinfo : EIATTR_CBANK_PARAM_SIZE
	.align		4
.L_725:
        /*0018*/ 	.byte	0x03, 0x19
        /*001a*/ 	.short	0x00b8


	//----- nvinfo : EIATTR_KPARAM_INFO
	.align		4
        /*001c*/ 	.byte	0x04, 0x17
        /*001e*/ 	.short	(.L_727 - .L_726)
.L_726:
        /*0020*/ 	.word	0x00000000
        /*0024*/ 	.short	0x0000
        /*0026*/ 	.short	0x0000
        /*0028*/ 	.byte	0x00, 0xf0, 0xe1, 0x02


	//----- nvinfo : EIATTR_MAXREG_COUNT
	.align		4
.L_727:
        /*002c*/ 	.byte	0x03, 0x1b
        /*002e*/ 	.short	0x0080


	//----- nvinfo : EIATTR_NUM_BARRIERS
	.align		4
        /*0030*/ 	.byte	0x02, 0x4c
        /*0032*/ 	.byte	0x01
	.zero		1


	//----- nvinfo : EIATTR_MERCURY_ISA_VERSION
	.align		4
        /*0034*/ 	.byte	0x03, 0x5f
        /*0036*/ 	.short	0x0000


	//----- nvinfo : EIATTR_INT_WARP_WIDE_INSTR_OFFSETS
	.align		4
        /*0038*/ 	.byte	0x04, 0x31
        /*003a*/ 	.short	(.L_729 - .L_728)


	//   ....[0]....
.L_728:
        /*003c*/ 	.word	0x00002590


	//   ....[1]....
        /*0040*/ 	.word	0x00004470


	//----- nvinfo : EIATTR_COOP_GROUP_MASK_REGIDS
	.align		4
.L_729:
        /*0044*/ 	.byte	0x04, 0x29
        /*0046*/ 	.short	(.L_731 - .L_730)


	//   ....[0]....
.L_730:
        /*0048*/ 	.word	0xffffffff


	//   ....[1]....
        /*004c*/ 	.word	0xffffffff


	//   ....[2]....
        /*0050*/ 	.word	0xffffffff


	//   ....[3]....
        /*0054*/ 	.word	0xffffffff


	//   ....[4]....
        /*0058*/ 	.word	0xffffffff


	//   ....[5]....
        /*005c*/ 	.word	0xffffffff


	//   ....[6]....
        /*0060*/ 	.word	0xffffffff


	//   ....[7]....
        /*0064*/ 	.word	0xffffffff


	//   ....[8]....
        /*0068*/ 	.word	0xffffffff


	//   ....[9]....
        /*006c*/ 	.word	0xffffffff


	//----- nvinfo : EIATTR_COOP_GROUP_INSTR_OFFSETS
	.align		4
.L_731:
        /*0070*/ 	.byte	0x04, 0x28
        /*0072*/ 	.short	(.L_733 - .L_732)


	//   ....[0]....
.L_732:
        /*0074*/ 	.word	0x00001420


	//   ....[1]....
        /*0078*/ 	.word	0x00001450


	//   ....[2]....
        /*007c*/ 	.word	0x00001530


	//   ....[3]....
        /*0080*/ 	.word	0x00001560


	//   ....[4]....
        /*0084*/ 	.word	0x000015a0


	//   ....[5]....
        /*0088*/ 	.word	0x000015c0


	//   ....[6]....
        /*008c*/ 	.word	0x000015f0


	//   ....[7]....
        /*0090*/ 	.word	0x00001610


	//   ....[8]....
        /*0094*/ 	.word	0x00001640


	//   ....[9]....
        /*0098*/ 	.word	0x00001660


	//----- nvinfo : EIATTR_EXIT_INSTR_OFFSETS
	.align		4
.L_733:
        /*009c*/ 	.byte	0x04, 0x1c
        /*009e*/ 	.short	(.L_735 - .L_734)


	//   ....[0]....
.L_734:
        /*00a0*/ 	.word	0x000044e0


	//   ....[1]....
        /*00a4*/ 	.word	0x00004620


	//   ....[2]....
        /*00a8*/ 	.word	0x00004870


	//----- nvinfo : EIATTR_MAX_THREADS
	.align		4
.L_735:
        /*00ac*/ 	.byte	0x04, 0x05
        /*00ae*/ 	.short	(.L_737 - .L_736)
.L_736:
        /*00b0*/ 	.word	0x00000200
        /*00b4*/ 	.word	0x00000001
        /*00b8*/ 	.word	0x00000001


	//----- nvinfo : EIATTR_CRS_STACK_SIZE
	.align		4
.L_737:
        /*00bc*/ 	.byte	0x04, 0x1e
        /*00be*/ 	.short	(.L_739 - .L_738)
.L_738:
        /*00c0*/ 	.word	0x00000000
.L_739:


//--------------------- .nv.info._Z35group_norm_nhwc_bwd_one_pass_kernelI11Fp16IOFp32WLi256ELi32ELi512EEv26Group_norm_nhwc_bwd_params --------------------------
	.section	.nv.info._Z35group_norm_nhwc_bwd_one_pass_kernelI11Fp16IOFp32WLi256ELi32ELi512EEv26Group_norm_nhwc_bwd_params,"",@"SHT_CUDA_INFO"
	.sectionflags	@""
	.align	4


	//----- nvinfo : EIATTR_CUDA_API_VERSION
	.align		4
        /*0000*/ 	.byte	0x04, 0x37
        /*0002*/ 	.short	(.L_741 - .L_740)
.L_740:
        /*0004*/ 	.word	0x00000082


	//----- nvinfo : EIATTR_SW2861232_WAR
	.align		4
.L_741:
        /*0008*/ 	.byte	0x01, 0x35
	.zero		2


	//----- nvinfo : EIATTR_PARAM_CBANK
	.align		4
        /*000c*/ 	.byte	0x04, 0x0a
        /*000e*/ 	.short	(.L_743 - .L_742)
	.align		4
.L_742:
        /*0010*/ 	.word	index@(.nv.constant0._Z35group_norm_nhwc_bwd_one_pass_kernelI11Fp16IOFp32WLi256ELi32ELi512EEv26Group_norm_nhwc_bwd_params)
        /*0014*/ 	.short	0x0160
        /*0016*/ 	.short	0x00b8


	//----- nvinfo : EIATTR_CBANK_PARAM_SIZE
	.align		4
.L_743:
        /*0018*/ 	.byte	0x03, 0x19
        /*001a*/ 	.short	0x00b8


	//----- nvinfo : EIATTR_KPARAM_INFO
	.align		4
        /*001c*/ 	.byte	0x04, 0x17
        /*001e*/ 	.short	(.L_745 - .L_744)
.L_744:
        /*0020*/ 	.word	0x00000000
        /*0024*/ 	.short	0x0000
        /*0026*/ 	.short	0x0000
        /*0028*/ 	.byte	0x00, 0xf0, 0xe1, 0x02


	//----- nvinfo : EIATTR_MAXREG_COUNT
	.align		4
.L_745:
        /*002c*/ 	.byte	0x03, 0x1b
        /*002e*/ 	.short	0x0080


	//----- nvinfo : EIATTR_NUM_BARRIERS
	.align		4
        /*0030*/ 	.byte	0x02, 0x4c
        /*0032*/ 	.byte	0x01
	.zero		1


	//----- nvinfo : EIATTR_ANNOTATIONS
	.align		4
        /*0034*/ 	.byte	0x04, 0x55
        /*0036*/ 	.short	(.L_747 - .L_746)


	//   ....[0]....
.L_746:
        /*0038*/ 	.word	0x00000001
        /*003c*/ 	.byte	0x60, 0x02, 0x00, 0x00, 0x01, 0x00, 0x00, 0x00, 0x30, 0x32, 0x00, 0x00


	//----- nvinfo : EIATTR_MERCURY_ISA_VERSION
	.align		4
.L_747:
        /*0048*/ 	.byte	0x03, 0x5f
        /*004a*/ 	.short	0x0000


	//----- nvinfo : EIATTR_INT_WARP_WIDE_INSTR_OFFSETS
	.align		4
        /*004c*/ 	.byte	0x04, 0x31
        /*004e*/ 	.short	(.L_749 - .L_748)


	//   ....[0]....
.L_748:
        /*0050*/ 	.word	0x00003430


	//   ....[1]....
        /*0054*/ 	.word	0x00005fa0


	//----- nvinfo : EIATTR_COOP_GROUP_MASK_REGIDS
	.align		4
.L_749:
        /*0058*/ 	.byte	0x04, 0x29
        /*005a*/ 	.short	(.L_751 - .L_750)


	//   ....[0]....
.L_750:
        /*005c*/ 	.word	0xffffffff


	//   ....[1]....
        /*0060*/ 	.word	0xffffffff


	//   ....[2]....
        /*0064*/ 	.word	0xffffffff


	//   ....[3]....
        /*0068*/ 	.word	0xffffffff


	//   ....[4]....
        /*006c*/ 	.word	0xffffffff


	//   ....[5]....
        /*0070*/ 	.word	0xffffffff


	//   ....[6]....
        /*0074*/ 	.word	0xffffffff


	//   ....[7]....
        /*0078*/ 	.word	0xffffffff


	//   ....[8]....
        /*007c*/ 	.word	0xffffffff


	//   ....[9]....
        /*0080*/ 	.word	0xffffffff


	//----- nvinfo : EIATTR_COOP_GROUP_INSTR_OFFSETS
	.align		4
.L_751:
        /*0084*/ 	.byte	0x04, 0x28
        /*0086*/ 	.short	(.L_753 - .L_752)


	//   ....[0]....
.L_752:
        /*0088*/ 	.word	0x000022e0


	//   ....[1]....
        /*008c*/ 	.word	0x00002300


	//   ....[2]....
        /*0090*/ 	.word	0x00002350


	//   ....[3]....
        /*0094*/ 	.word	0x00002360


	//   ....[4]....
        /*0098*/ 	.word	0x00002390


	//   ....[5]....
        /*009c*/ 	.word	0x000023b0


	//   ....[6]....
        /*00a0*/ 	.word	0x000023e0


	//   ....[7]....
        /*00a4*/ 	.word	0x00002400


	//   ....[8]....
        /*00a8*/ 	.word	0x00002430


	//   ....[9]....
        /*00ac*/ 	.word	0x00002450


	//----- nvinfo : EIATTR_EXIT_INSTR_OFFSETS
	.align		4
.L_753:
        /*00b0*/ 	.byte	0x04, 0x1c
        /*00b2*/ 	.short	(.L_755 - .L_754)


	//   ....[0]....
.L_754:
        /*00b4*/ 	.word	0x00006010


	//   ....[1]....
        /*00b8*/ 	.word	0x00006150


	//   ....[2]....
        /*00bc*/ 	.word	0x000063a0


	//----- nvinfo : EIATTR_MAX_THREADS
	.align		4
.L_755:
        /*00c0*/ 	.byte	0x04, 0x05
        /*00c2*/ 	.short	(.L_757 - .L_756)
.L_756:
        /*00c4*/ 	.word	0x00000200
        /*00c8*/ 	.word	0x00000001
        /*00cc*/ 	.word	0x00000001


	//----- nvinfo : EIATTR_CRS_STACK_SIZE
	.align		4
.L_757:
        /*00d0*/ 	.byte	0x04, 0x1e
        /*00d2*/ 	.short	(.L_759 - .L_758)
.L_758:
        /*00d4*/ 	.word	0x00000000
.L_759:


//--------------------- .nv.info._Z35group_norm_nhwc_bwd_one_pass_kernelI11Fp16IOFp32WLi512ELi32ELi512EEv26Group_norm_nhwc_bwd_params --------------------------
	.section	.nv.info._Z35group_norm_nhwc_bwd_one_pass_kernelI11Fp16IOFp32WLi512ELi32ELi512EEv26Group_norm_nhwc_bwd_params,"",@"SHT_CUDA_INFO"
	.sectionflags	@""
	.align	4


	//----- nvinfo : EIATTR_CUDA_API_VERSION
	.align		4
        /*0000*/ 	.byte	0x04, 0x37
        /*0002*/ 	.short	(.L_761 - .L_760)
.L_760:
        /*0004*/ 	.word	0x00000082


	//----- nvinfo : EIATTR_SW2861232_WAR
	.align		4
.L_761:
        /*0008*/ 	.byte	0x01, 0x35
	.zero		2


	//----- nvinfo : EIATTR_PARAM_CBANK
	.align		4
        /*000c*/ 	.byte	0x04, 0x0a
        /*000e*/ 	.short	(.L_763 - .L_762)
	.align		4
.L_762:
        /*0010*/ 	.word	index@(.nv.constant0._Z35group_norm_nhwc_bwd_one_pass_kernelI11Fp16IOFp32WLi512ELi32ELi512EEv26Group_norm_nhwc_bwd_params)
        /*0014*/ 	.short	0x0160
        /*0016*/ 	.short	0x00b8


	//----- nvinfo : EIATTR_CBANK_PARAM_SIZE
	.align		4
.L_763:
        /*0018*/ 	.byte	0x03, 0x19
        /*001a*/ 	.short	0x00b8


	//----- nvinfo : EIATTR_KPARAM_INFO
	.align		4
        /*001c*/ 	.byte	0x04, 0x17
        /*001e*/ 	.short	(.L_765 - .L_764)
.L_764:
        /*0020*/ 	.word	0x00000000
        /*0024*/ 	.short	0x0000
        /*0026*/ 	.short	0x0000
        /*0028*/ 	.byte	0x00, 0xf0, 0xe1, 0x02


	//----- nvinfo : EIATTR_MAXREG_COUNT
	.align		4
.L_765:
        /*002c*/ 	.byte	0x03, 0x1b
        /*002e*/ 	.short	0x0080


	//----- nvinfo : EIATTR_NUM_BARRIERS
	.align		4
        /*0030*/ 	.byte	0x02, 0x4c
        /*0032*/ 	.byte	0x01
	.zero		1


	//----- nvinfo : EIATTR_MERCURY_ISA_VERSION
	.align		4
        /*0034*/ 	.byte	0x03, 0x5f
        /*0036*/ 	.short	0x0000


	//----- nvinfo : EIATTR_INT_WARP_WIDE_INSTR_OFFSETS
	.align		4
        /*0038*/ 	.byte	0x04, 0x31
        /*003a*/ 	.short	(.L_767 - .L_766)


	//   ....[0]....
.L_766:
        /*003c*/ 	.word	0x000052c0


	//   ....[1]....
        /*0040*/ 	.word	0x00009650


	//----- nvinfo : EIATTR_COOP_GROUP_MASK_REGIDS
	.align		4
.L_767:
        /*0044*/ 	.byte	0x04, 0x29
        /*0046*/ 	.short	(.L_769 - .L_768)


	//   ....[0]....
.L_768:
        /*0048*/ 	.word	0xffffffff


	//   ....[1]....
        /*004c*/ 	.word	0xffffffff


	//   ....[2]....
        /*0050*/ 	.word	0xffffffff


	//   ....[3]....
        /*0054*/ 	.word	0xffffffff


	//   ....[4]....
        /*0058*/ 	.word	0xffffffff


	//   ....[5]....
        /*005c*/ 	.word	0xffffffff


	//   ....[6]....
        /*0060*/ 	.word	0xffffffff


	//   ....[7]....
        /*0064*/ 	.word	0xffffffff


	//   ....[8]....
        /*0068*/ 	.word	0xffffffff


	//   ....[9]....
        /*006c*/ 	.word	0xffffffff


	//----- nvinfo : EIATTR_COOP_GROUP_INSTR_OFFSETS
	.align		4
.L_769:
        /*0070*/ 	.byte	0x04, 0x28
        /*0072*/ 	.short	(.L_771 - .L_770)


	//   ....[0]....
.L_770:
        /*0074*/ 	.word	0x00004090


	//   ....[1]....
        /*0078*/ 	.word	0x000040c0


	//   ....[2]....
        /*007c*/ 	.word	0x000041a0


	//   ....[3]....
        /*0080*/ 	.word	0x000041d0


	//   ....[4]....
        /*0084*/ 	.word	0x000042c0


	//   ....[5]....
        /*0088*/ 	.word	0x000042e0


	//   ....[6]....
        /*008c*/ 	.word	0x00004320


	//   ....[7]....
        /*0090*/ 	.word	0x00004340


	//   ....[8]....
        /*0094*/ 	.word	0x00004370


	//   ....[9]....
        /*0098*/ 	.word	0x00004390


	//----- nvinfo : EIATTR_EXIT_INSTR_OFFSETS
	.align		4
.L_771:
        /*009c*/ 	.byte	0x04, 0x1c
        /*009e*/ 	.short	(.L_773 - .L_772)


	//   ....[0]....
.L_772:
        /*00a0*/ 	.word	0x000096c0


	//   ....[1]....
        /*00a4*/ 	.word	0x00009800


	//   ....[2]....
        /*00a8*/ 	.word	0x00009a50


	//----- nvinfo : EIATTR_MAX_THREADS
	.align		4
.L_773:
        /*00ac*/ 	.byte	0x04, 0x05
        /*00ae*/ 	.short	(.L_775 - .L_774)
.L_774:
        /*00b0*/ 	.word	0x00000200
        /*00b4*/ 	.word	0x00000001
        /*00b8*/ 	.word	0x00000001


	//----- nvinfo : EIATTR_CRS_STACK_SIZE
	.align		4
.L_775:
        /*00bc*/ 	.byte	0x04, 0x1e
        /*00be*/ 	.short	(.L_777 - .L_776)
.L_776:
        /*00c0*/ 	.word	0x00000000
.L_777:


//--------------------- .nv.info._Z35group_norm_nhwc_bwd_one_pass_kernelI11Fp16IOBf16WLi64ELi32ELi512EEv26Group_norm_nhwc_bwd_params --------------------------
	.section	.nv.info._Z35group_norm_nhwc_bwd_one_pass_kernelI11Fp16IOBf16WLi64ELi32ELi512EEv26Group_norm_nhwc_bwd_params,"",@"SHT_CUDA_INFO"
	.sectionflags	@""
	.align	4


	//----- nvinfo : EIATTR_CUDA_API_VERSION
	.align		4
        /*0000*/ 	.byte	0x04, 0x37
        /*0002*/ 	.short	(.L_779 - .L_778)
.L_778:
        /*0004*/ 	.word	0x00000082


	//----- nvinfo : EIATTR_SW2861232_WAR
	.align		4
.L_779:
        /*0008*/ 	.byte	0x01, 0x35
	.zero		2


	//----- nvinfo : EIATTR_PARAM_CBANK
	.align		4
        /*000c*/ 	.byte	0x04, 0x0a
        /*000e*/ 	.short	(.L_781 - .L_780)
	.align		4
.L_780:
        /*0010*/ 	.word	index@(.nv.constant0._Z35group_norm_nhwc_bwd_one_pass_kernelI11Fp16IOBf16WLi64ELi32ELi512EEv26Group_norm_nhwc_bwd_params)
        /*0014*/ 	.short	0x0160
        /*0016*/ 	.short	0x00b8


	//----- nvinfo : EIATTR_CBANK_PARAM_SIZE
	.align		4
.L_781:
        /*0018*/ 	.byte	0x03, 0x19
        /*001a*/ 	.short	0x00b8


	//----- nvinfo : EIATTR_KPARAM_INFO
	.align		4
        /*001c*/ 	.byte	0x04, 0x17
        /*001e*/ 	.short	(.L_783 - .L_782)
.L_782:
        /*0020*/ 	.word	0x00000000
        /*0024*/ 	.short	0x0000
        /*0026*/ 	.short	0x0000
        /*0028*/ 	.byte	0x00, 0xf0, 0xe1, 0x02


	//----- nvinfo : EIATTR_MAXREG_COUNT
	.align		4
.L_783:
        /*002c*/ 	.byte	0x03, 0x1b
        /*002e*/ 	.short	0x0080


	//----- nvinfo : EIATTR_NUM_BARRIERS
	.align		4
        /*0030*/ 	.byte	0x02, 0x4c
        /*0032*/ 	.byte	0x01
	.zero		1


	//----- nvinfo : EIATTR_MERCURY_ISA_VERSION
	.align		4
        /*0034*/ 	.byte	0x03, 0x5f
        /*0036*/ 	.short	0x0000


	//----- nvinfo : EIATTR_INT_WARP_WIDE_INSTR_OFFSETS
	.align		4
        /*0038*/ 	.byte	0x04, 0x31
        /*003a*/ 	.short	(.L_785 - .L_784)


	//   ....[0]....
.L_784:
        /*003c*/ 	.word	0x00001f50


	//   ....[1]....
        /*0040*/ 	.word	0x00003840


	//----- nvinfo : EIATTR_COOP_GROUP_MASK_REGIDS
	.align		4
.L_785:
        /*0044*/ 	.byte	0x04, 0x29
        /*0046*/ 	.short	(.L_787 - .L_786)


	//   ....[0]....
.L_786:
        /*0048*/ 	.word	0xffffffff


	//   ....[1]....
        /*004c*/ 	.word	0xffffffff


	//   ....[2]....
        /*0050*/ 	.word	0xffffffff


	//   ....[3]....
        /*0054*/ 	.word	0xffffffff


	//   ....[4]....
        /*0058*/ 	.word	0xffffffff


	//   ....[5]....
        /*005c*/ 	.word	0xffffffff


	//   ....[6]....
        /*0060*/ 	.word	0xffffffff


	//   ....[7]....
        /*0064*/ 	.word	0xffffffff


	//   ....[8]....
        /*0068*/ 	.word	0xffffffff


	//   ....[9]....
        /*006c*/ 	.word	0xffffffff


	//----- nvinfo : EIATTR_COOP_GROUP_INSTR_OFFSETS
	.align		4
.L_787:
        /*0070*/ 	.byte	0x04, 0x28
        /*0072*/ 	.short	(.L_789 - .L_788)


	//   ....[0]....
.L_788:
        /*0074*/ 	.word	0x00000e50


	//   ....[1]....
        /*0078*/ 	.word	0x00000e80


	//   ....[2]....
        /*007c*/ 	.word	0x00000f10


	//   ....[3]....
        /*0080*/ 	.word	0x00000f30


	//   ....[4]....
        /*0084*/ 	.word	0x00000f60


	//   ....[5]....
        /*0088*/ 	.word	0x00000f80


	//   ....[6]....
        /*008c*/ 	.word	0x00000fb0


	//   ....[7]....
        /*0090*/ 	.word	0x00000fd0


	//   ....[8]....
        /*0094*/ 	.word	0x00001000


	//   ....[9]....
        /*0098*/ 	.word	0x00001020


	//----- nvinfo : EIATTR_EXIT_INSTR_OFFSETS
	.align		4
.L_789:
        /*009c*/ 	.byte	0x04, 0x1c
        /*009e*/ 	.short	(.L_791 - .L_790)


	//   ....[0]....
.L_790:
        /*00a0*/ 	.word	0x000038b0


	//   ....[1]....
        /*00a4*/ 	.word	0x000039f0


	//   ....[2]....
        /*00a8*/ 	.word	0x00003c70


	//----- nvinfo : EIATTR_MAX_THREADS
	.align		4
.L_791:
        /*00ac*/ 	.byte	0x04, 0x05
        /*00ae*/ 	.short	(.L_793 - .L_792)
.L_792:
        /*00b0*/ 	.word	0x00000200
        /*00b4*/ 	.word	0x00000001
        /*00b8*/ 	.word	0x00000001


	//----- nvinfo : EIATTR_CRS_STACK_SIZE
	.align		4
.L_793:
        /*00bc*/ 	.byte	0x04, 0x1e
        /*00be*/ 	.short	(.L_795 - .L_794)
.L_794:
        /*00c0*/ 	.word	0x00000000
.L_795:


//--------------------- .nv.info._Z35group_norm_nhwc_bwd_one_pass_kernelI11Fp16IOBf16WLi128ELi32ELi512EEv26Group_norm_nhwc_bwd_params --------------------------
	.section	.nv.info._Z35group_norm_nhwc_bwd_one_pass_kernelI11Fp16IOBf16WLi128ELi32ELi512EEv26Group_norm_nhwc_bwd_params,"",@"SHT_CUDA_INFO"
	.sectionflags	@""
	.align	4


	//----- nvinfo : EIATTR_CUDA_API_VERSION
	.align		4
        /*0000*/ 	.byte	0x04, 0x37
        /*0002*/ 	.short	(.L_797 - .L_796)
.L_796:
        /*0004*/ 	.word	0x00000082


	//----- nvinfo : EIATTR_SW2861232_WAR
	.align		4
.L_797:
        /*0008*/ 	.byte	0x01, 0x35
	.zero		2


	//----- nvinfo : EIATTR_PARAM_CBANK
	.align		4
        /*000c*/ 	.byte	0x04, 0x0a
        /*000e*/ 	.short	(.L_799 - .L_798)
	.align		4
.L_798:
        /*0010*/ 	.word	index@(.nv.constant0._Z35group_norm_nhwc_bwd_one_pass_kernelI11Fp16IOBf16WLi128ELi32ELi512EEv26Group_norm_nhwc_bwd_params)
        /*0014*/ 	.short	0x0160
        /*0016*/ 	.short	0x00b8


	//----- nvinfo : EIATTR_CBANK_PARAM_SIZE
	.align		4
.L_799:
        /*0018*/ 	.byte	0x03, 0x19
        /*001a*/ 	.short	0x00b8


	//----- nvinfo : EIATTR_KPARAM_INFO
	.align		4
        /*001c*/ 	.byte	0x04, 0x17
        /*001e*/ 	.short	(.L_801 - .L_800)
.L_800:
        /*0020*/ 	.word	0x00000000
        /*0024*/ 	.short	0x0000
        /*0026*/ 	.short	0x0000
        /*0028*/ 	.byte	0x00, 0xf0, 0xe1, 0x02


	//----- nvinfo : EIATTR_MAXREG_COUNT
	.align		4
.L_801:
        /*002c*/ 	.byte	0x03, 0x1b
        /*002e*/ 	.short	0x0080


	//----- nvinfo : EIATTR_NUM_BARRIERS
	.align		4
        /*0030*/ 	.byte	0x02, 0x4c
        /*0032*/ 	.byte	0x01
	.zero		1


	//----- nvinfo : EIATTR_MERCURY_ISA_VERSION
	.align		4
        /*0034*/ 	.byte	0x03, 0x5f
        /*0036*/ 	.short	0x0000


	//----- nvinfo : EIATTR_INT_WARP_WIDE_INSTR_OFFSETS
	.align		4
        /*0038*/ 	.byte	0x04, 0x31
        /*003a*/ 	.short	(.L_803 - .L_802)


	//   ....[0]....
.L_802:
        /*003c*/ 	.word	0x00002600


	//   ....[1]....
        /*0040*/ 	.word	0x000044e0


	//----- nvinfo : EIATTR_COOP_GROUP_MASK_REGIDS
	.align		4
.L_803:
        /*0044*/ 	.byte	0x04, 0x29
        /*0046*/ 	.short	(.L_805 - .L_804)


	//   ....[0]....
.L_804:
        /*0048*/ 	.word	0xffffffff


	//   ....[1]....
        /*004c*/ 	.word	0xffffffff


	//   ....[2]....
        /*0050*/ 	.word	0xffffffff


	//   ....[3]....
        /*0054*/ 	.word	0xffffffff


	//   ....[4]....
        /*0058*/ 	.word	0xffffffff


	//   ....[5]....
        /*005c*/ 	.word	0xffffffff


	//   ....[6]....
        /*0060*/ 	.word	0xffffffff


	//   ....[7]....
        /*0064*/ 	.word	0xffffffff


	//   ....[8]....
        /*0068*/ 	.word	0xffffffff


	//   ....[9]....
        /*006c*/ 	.word	0xffffffff


	//----- nvinfo : EIATTR_COOP_GROUP_INSTR_OFFSETS
	.align		4
.L_805:
        /*0070*/ 	.byte	0x04, 0x28
        /*0072*/ 	.short	(.L_807 - .L_806)


	//   ....[0]....
.L_806:
        /*0074*/ 	.word	0x000014a0


	//   ....[1]....
        /*0078*/ 	.word	0x000014d0


	//   ....[2]....
        /*007c*/ 	.word	0x000015b0


	//   ....[3]....
        /*0080*/ 	.word	0x000015d0


	//   ....[4]....
        /*0084*/ 	.word	0x00001610


	//   ....[5]....
        /*0088*/ 	.word	0x00001630


	//   ....[6]....
        /*008c*/ 	.word	0x00001660


	//   ....[7]....
        /*0090*/ 	.word	0x00001680


	//   ....[8]....
        /*0094*/ 	.word	0x000016b0


	//   ....[9]....
        /*0098*/ 	.word	0x000016d0


	//----- nvinfo : EIATTR_EXIT_INSTR_OFFSETS
	.align		4
.L_807:
        /*009c*/ 	.byte	0x04, 0x1c
        /*009e*/ 	.short	(.L_809 - .L_808)


	//   ....[0]....
.L_808:
        /*00a0*/ 	.word	0x00004550


	//   ....[1]....
        /*00a4*/ 	.word	0x00004690


	//   ....[2]....
        /*00a8*/ 	.word	0x00004910


	//----- nvinfo : EIATTR_MAX_THREADS
	.align		4
.L_809:
        /*00ac*/ 	.byte	0x04, 0x05
        /*00ae*/ 	.short	(.L_811 - .L_810)
.L_810:
        /*00b0*/ 	.word	0x00000200
        /*00b4*/ 	.word	0x00000001
        /*00b8*/ 	.word	0x00000001


	//----- nvinfo : EIATTR_CRS_STACK_SIZE
	.align		4
.L_811:
        /*00bc*/ 	.byte	0x04, 0x1e
        /*00be*/ 	.short	(.L_813 - .L_812)
.L_812:
        /*00c0*/ 	.word	0x00000000
.L_813:


//--------------------- .nv.info._Z35group_norm_nhwc_bwd_one_pass_kernelI11Fp16IOBf16WLi256ELi32ELi512EEv26Group_norm_nhwc_bwd_params --------------------------
	.section	.nv.info._Z35group_norm_nhwc_bwd_one_pass_kernelI11Fp16IOBf16WLi256ELi32ELi512EEv26Group_norm_nhwc_bwd_params,"",@"SHT_CUDA_INFO"
	.sectionflags	@""
	.align	4


	//----- nvinfo : EIATTR_CUDA_API_VERSION
	.align		4
        /*0000*/ 	.byte	0x04, 0x37
        /*0002*/ 	.short	(.L_815 - .L_814)
.L_814:
        /*0004*/ 	.word	0x00000082


	//----- nvinfo : EIATTR_SW2861232_WAR
	.align		4
.L_815:
        /*0008*/ 	.byte	0x01, 0x35
	.zero		2


	//----- nvinfo : EIATTR_PARAM_CBANK
	.align		4
        /*000c*/ 	.byte	0x04, 0x0a
        /*000e*/ 	.short	(.L_817 - .L_816)
	.align		4
.L_816:
        /*0010*/ 	.word	index@(.nv.constant0._Z35group_norm_nhwc_bwd_one_pass_kernelI11Fp16IOBf16WLi256ELi32ELi512EEv26Group_norm_nhwc_bwd_params)
        /*0014*/ 	.short	0x0160
        /*0016*/ 	.short	0x00b8


	//----- nvinfo : EIATTR_CBANK_PARAM_SIZE
	.align		4
.L_817:
        /*0018*/ 	.byte	0x03, 0x19
        /*001a*/ 	.short	0x00b8


	//----- nvinfo : EIATTR_KPARAM_INFO
	.align		4
        /*001c*/ 	.byte	0x04, 0x17
        /*001e*/ 	.short	(.L_819 - .L_818)
.L_818:
        /*0020*/ 	.word	0x00000000
        /*0024*/ 	.short	0x0000
        /*0026*/ 	.short	0x0000
        /*0028*/ 	.byte	0x00, 0xf0, 0xe1, 0x02


	//----- nvinfo : EIATTR_MAXREG_COUNT
	.align		4
.L_819:
        /*002c*/ 	.byte	0x03, 0x1b
        /*002e*/ 	.short	0x0080


	//----- nvinfo : EIATTR_NUM_BARRIERS
	.align		4
        /*0030*/ 	.byte	0x02, 0x4c
        /*0032*/ 	.byte	0x01
	.zero		1


	//----- nvinfo : EIATTR_ANNOTATIONS
	.align		4
        /*0034*/ 	.byte	0x04, 0x55
        /*0036*/ 	.short	(.L_821 - .L_820)


	//   ....[0]....
.L_820:
        /*0038*/ 	.word	0x00000001
        /*003c*/ 	.byte	0x60, 0x02, 0x00, 0x00, 0x01, 0x00, 0x00, 0x00, 0xb0, 0x32, 0x00, 0x00


	//----- nvinfo : EIATTR_MERCURY_ISA_VERSION
	.align		4
.L_821:
        /*0048*/ 	.byte	0x03, 0x5f
        /*004a*/ 	.short	0x0000


	//----- nvinfo : EIATTR_INT_WARP_WIDE_INSTR_OFFSETS
	.align		4
        /*004c*/ 	.byte	0x04, 0x31
        /*004e*/ 	.short	(.L_823 - .L_822)


	//   ....[0]....
.L_822:
        /*0050*/ 	.word	0x000034b0


	//   ....[1]....
        /*0054*/ 	.word	0x00006020


	//----- nvinfo : EIATTR_COOP_GROUP_MASK_REGIDS
	.align		4
.L_823:
        /*0058*/ 	.byte	0x04, 0x29
        /*005a*/ 	.short	(.L_825 - .L_824)


	//   ....[0]....
.L_824:
        /*005c*/ 	.word	0xffffffff


	//   ....[1]....
        /*0060*/ 	.word	0xffffffff


	//   ....[2]....
        /*0064*/ 	.word	0xffffffff


	//   ....[3]....
        /*0068*/ 	.word	0xffffffff


	//   ....[4]....
        /*006c*/ 	.word	0xffffffff


	//   ....[5]....
        /*0070*/ 	.word	0xffffffff


	//   ....[6]....
        /*0074*/ 	.word	0xffffffff


	//   ....[7]....
        /*0078*/ 	.word	0xffffffff


	//   ....[8]....
        /*007c*/ 	.word	0xffffffff


	//   ....[9]....
        /*0080*/ 	.word	0xffffffff


	//----- nvinfo : EIATTR_COOP_GROUP_INSTR_OFFSETS
	.align		4
.L_825:
        /*0084*/ 	.byte	0x04, 0x28
        /*0086*/ 	.short	(.L_827 - .L_826)


	//   ....[0]....
.L_826:
        /*0088*/ 	.word	0x00002360


	//   ....[1]....
        /*008c*/ 	.word	0x00002390


	//   ....[2]....
        /*0090*/ 	.word	0x00002420


	//   ....[3]....
        /*0094*/ 	.word	0x00002440


	//   ....[4]....
        /*0098*/ 	.word	0x00002470


	//   ....[5]....
        /*009c*/ 	.word	0x00002490


	//   ....[6]....
        /*00a0*/ 	.word	0x000024c0


	//   ....[7]....
        /*00a4*/ 	.word	0x000024e0


	//   ....[8]....
        /*00a8*/ 	.word	0x00002510


	//   ....[9]....
        /*00ac*/ 	.word	0x00002530


	//----- nvinfo : EIATTR_EXIT_INSTR_OFFSETS
	.align		4
.L_827:
        /*00b0*/ 	.byte	0x04, 0x1c
        /*00b2*/ 	.short	(.L_829 - .L_828)


	//   ....[0]....
.L_828:
        /*00b4*/ 	.word	0x00006090


	//   ....[1]....
        /*00b8*/ 	.word	0x000061d0


	//   ....[2]....
        /*00bc*/ 	.word	0x00006450


	//----- nvinfo : EIATTR_MAX_THREADS
	.align		4
.L_829:
        /*00c0*/ 	.byte	0x04, 0x05
        /*00c2*/ 	.short	(.L_831 - .L_830)
.L_830:
        /*00c4*/ 	.word	0x00000200
        /*00c8*/ 	.word	0x00000001
        /*00cc*/ 	.word	0x00000001


	//----- nvinfo : EIATTR_CRS_STACK_SIZE
	.align		4
.L_831:
        /*00d0*/ 	.byte	0x04, 0x1e
        /*00d2*/ 	.short	(.L_833 - .L_832)
.L_832:
        /*00d4*/ 	.word	0x00000000
.L_833:


//--------------------- .nv.info._Z35group_norm_nhwc_bwd_one_pass_kernelI11Fp16IOBf16WLi512ELi32ELi512EEv26Group_norm_nhwc_bwd_params --------------------------
	.section	.nv.info._Z35group_norm_nhwc_bwd_one_pass_kernelI11Fp16IOBf16WLi512ELi32ELi512EEv26Group_norm_nhwc_bwd_params,"",@"SHT_CUDA_INFO"
	.sectionflags	@""
	.align	4


	//----- nvinfo : EIATTR_CUDA_API_VERSION
	.align		4
        /*0000*/ 	.byte	0x04, 0x37
        /*0002*/ 	.short	(.L_835 - .L_834)
.L_834:
        /*0004*/ 	.word	0x00000082


	//----- nvinfo : EIATTR_SW2861232_WAR
	.align		4
.L_835:
        /*0008*/ 	.byte	0x01, 0x35
	.zero		2


	//----- nvinfo : EIATTR_PARAM_CBANK
	.align		4
        /*000c*/ 	.byte	0x04, 0x0a
        /*000e*/ 	.short	(.L_837 - .L_836)
	.align		4
.L_836:
        /*0010*/ 	.word	index@(.nv.constant0._Z35group_norm_nhwc_bwd_one_pass_kernelI11Fp16IOBf16WLi512ELi32ELi512EEv26Group_norm_nhwc_bwd_params)
        /*0014*/ 	.short	0x0160
        /*0016*/ 	.short	0x00b8


	//----- nvinfo : EIATTR_CBANK_PARAM_SIZE
	.align		4
.L_837:
        /*0018*/ 	.byte	0x03, 0x19
        /*001a*/ 	.short	0x00b8


	//----- nvinfo : EIATTR_KPARAM_INFO
	.align		4
        /*001c*/ 	.byte	0x04, 0x17
        /*001e*/ 	.short	(.L_839 - .L_838)
.L_838:
        /*0020*/ 	.word	0x00000000
        /*0024*/ 	.short	0x0000
        /*0026*/ 	.short	0x0000
        /*0028*/ 	.byte	0x00, 0xf0, 0xe1, 0x02


	//----- nvinfo : EIATTR_MAXREG_COUNT
	.align		4
.L_839:
        /*002c*/ 	.byte	0x03, 0x1b
        /*002e*/ 	.short	0x0080


	//----- nvinfo : EIATTR_NUM_BARRIERS
	.align		4
        /*0030*/ 	.byte	0x02, 0x4c
        /*0032*/ 	.byte	0x01
	.zero		1


	//----- nvinfo : EIATTR_MERCURY_ISA_VERSION
	.align		4
        /*0034*/ 	.byte	0x03, 0x5f
        /*0036*/ 	.short	0x0000


	//----- nvinfo : EIATTR_INT_WARP_WIDE_INSTR_OFFSETS
	.align		4
        /*0038*/ 	.byte	0x04, 0x31
        /*003a*/ 	.short	(.L_841 - .L_840)


	//   ....[0]....
.L_840:
        /*003c*/ 	.word	0x00005340


	//   ....[1]....
        /*0040*/ 	.word	0x000096d0


	//----- nvinfo : EIATTR_COOP_GROUP_MASK_REGIDS
	.align		4
.L_841:
        /*0044*/ 	.byte	0x04, 0x29
        /*0046*/ 	.short	(.L_843 - .L_842)


	//   ....[0]....
.L_842:
        /*0048*/ 	.word	0xffffffff


	//   ....[1]....
        /*004c*/ 	.word	0xffffffff


	//   ....[2]....
        /*0050*/ 	.word	0xffffffff


	//   ....[3]....
        /*0054*/ 	.word	0xffffffff


	//   ....[4]....
        /*0058*/ 	.word	0xffffffff


	//   ....[5]....
        /*005c*/ 	.word	0xffffffff


	//   ....[6]....
        /*0060*/ 	.word	0xffffffff


	//   ....[7]....
        /*0064*/ 	.word	0xffffffff


	//   ....[8]....
        /*0068*/ 	.word	0xffffffff


	//   ....[9]....
        /*006c*/ 	.word	0xffffffff


	//----- nvinfo : EIATTR_COOP_GROUP_INSTR_OFFSETS
	.align		4
.L_843:
        /*0070*/ 	.byte	0x04, 0x28
        /*0072*/ 	.short	(.L_845 - .L_844)


	//   ....[0]....
.L_844:
        /*0074*/ 	.word	0x00004100


	//   ....[1]....
        /*0078*/ 	.word	0x00004140


	//   ....[2]....
        /*007c*/ 	.word	0x00004220


	//   ....[3]....
        /*0080*/ 	.word	0x00004250


	//   ....[4]....
        /*0084*/ 	.word	0x00004330


	//   ....[5]....
        /*0088*/ 	.word	0x00004340


	//   ....[6]....
        /*008c*/ 	.word	0x00004380


	//   ....[7]....
        /*0090*/ 	.word	0x000043a0


	//   ....[8]....
        /*0094*/ 	.word	0x000043d0


	//   ....[9]....
        /*0098*/ 	.word	0x000043f0


	//----- nvinfo : EIATTR_EXIT_INSTR_OFFSETS
	.align		4
.L_845:
        /*009c*/ 	.byte	0x04, 0x1c
        /*009e*/ 	.short	(.L_847 - .L_846)


	//   ....[0]....
.L_846:
        /*00a0*/ 	.word	0x00009740


	//   ....[1]....
        /*00a4*/ 	.word	0x00009880


	//   ....[2]....
        /*00a8*/ 	.word	0x00009b00


	//----- nvinfo : EIATTR_MAX_THREADS
	.align		4
.L_847:
        /*00ac*/ 	.byte	0x04, 0x05
        /*00ae*/ 	.short	(.L_849 - .L_848)
.L_848:
        /*00b0*/ 	.word	0x00000200
        /*00b4*/ 	.word	0x00000001
        /*00b8*/ 	.word	0x00000001


	//----- nvinfo : EIATTR_CRS_STACK_SIZE
	.align		4
.L_849:
        /*00bc*/ 	.byte	0x04, 0x1e
        /*00be*/ 	.short	(.L_851 - .L_850)
.L_850:
        /*00c0*/ 	.word	0x00000000
.L_851:


//--------------------- .nv.info._Z35group_norm_nhwc_bwd_one_pass_kernelI11Fp16IOFp16WLi64ELi32ELi512EEv26Group_norm_nhwc_bwd_params --------------------------
	.section	.nv.info._Z35group_norm_nhwc_bwd_one_pass_kernelI11Fp16IOFp16WLi64ELi32ELi512EEv26Group_norm_nhwc_bwd_params,"",@"SHT_CUDA_INFO"
	.sectionflags	@""
	.align	4


	//----- nvinfo : EIATTR_CUDA_API_VERSION
	.align		4
        /*0000*/ 	.byte	0x04, 0x37
        /*0002*/ 	.short	(.L_853 - .L_852)
.L_852:
        /*0004*/ 	.word	0x00000082


	//----- nvinfo : EIATTR_SW2861232_WAR
	.align		4
.L_853:
        /*0008*/ 	.byte	0x01, 0x35
	.zero		2


	//----- nvinfo : EIATTR_PARAM_CBANK
	.align		4
        /*000c*/ 	.byte	0x04, 0x0a
        /*000e*/ 	.short	(.L_855 - .L_854)
	.align		4
.L_854:
        /*0010*/ 	.word	index@(.nv.constant0._Z35group_norm_nhwc_bwd_one_pass_kernelI11Fp16IOFp16WLi64ELi32ELi512EEv26Group_norm_nhwc_bwd_params)
        /*0014*/ 	.short	0x0160
        /*0016*/ 	.short	0x00b8


	//----- nvinfo : EIATTR_CBANK_PARAM_SIZE
	.align		4
.L_855:
        /*0018*/ 	.byte	0x03, 0x19
        /*001a*/ 	.short	0x00b8


	//----- nvinfo : EIATTR_KPARAM_INFO
	.align		4
        /*001c*/ 	.byte	0x04, 0x17
        /*001e*/ 	.short	(.L_857 - .L_856)
.L_856:
        /*0020*/ 	.word	0x00000000
        /*0024*/ 	.short	0x0000
        /*0026*/ 	.short	0x0000
        /*0028*/ 	.byte	0x00, 0xf0, 0xe1, 0x02


	//----- nvinfo : EIATTR_MAXREG_COUNT
	.align		4
.L_857:
        /*002c*/ 	.byte	0x03, 0x1b
        /*002e*/ 	.short	0x0080


	//----- nvinfo : EIATTR_NUM_BARRIERS
	.align		4
        /*0030*/ 	.byte	0x02, 0x4c
        /*0032*/ 	.byte	0x01
	.zero		1


	//----- nvinfo : EIATTR_MERCURY_ISA_VERSION
	.align		4
        /*0034*/ 	.byte	0x03, 0x5f
        /*0036*/ 	.short	0x0000


	//----- nvinfo : EIATTR_INT_WARP_WIDE_INSTR_OFFSETS
	.align		4
        /*0038*/ 	.byte	0x04, 0x31
        /*003a*/ 	.short	(.L_859 - .L_858)


	//   ....[0]....
.L_858:
        /*003c*/ 	.word	0x00001f50


	//   ....[1]....
        /*0040*/ 	.word	0x00003840


	//----- nvinfo : EIATTR_COOP_GROUP_MASK_REGIDS
	.align		4
.L_859:
        /*0044*/ 	.byte	0x04, 0x29
        /*0046*/ 	.short	(.L_861 - .L_860)


	//   ....[0]....
.L_860:
        /*0048*/ 	.word	0xffffffff


	//   ....[1]....
        /*004c*/ 	.word	0xffffffff


	//   ....[2]....
        /*0050*/ 	.word	0xffffffff


	//   ....[3]....
        /*0054*/ 	.word	0xffffffff


	//   ....[4]....
        /*0058*/ 	.word	0xffffffff


	//   ....[5]....
        /*005c*/ 	.word	0xffffffff


	//   ....[6]....
        /*0060*/ 	.word	0xffffffff


	//   ....[7]....
        /*0064*/ 	.word	0xffffffff


	//   ....[8]....
        /*0068*/ 	.word	0xffffffff


	//   ....[9]....
        /*006c*/ 	.word	0xffffffff


	//----- nvinfo : EIATTR_COOP_GROUP_INSTR_OFFSETS
	.align		4
.L_861:
        /*0070*/ 	.byte	0x04, 0x28
        /*0072*/ 	.short	(.L_863 - .L_862)


	//   ....[0]....
.L_862:
        /*0074*/ 	.word	0x00000e50


	//   ....[1]....
        /*0078*/ 	.word	0x00000e80


	//   ....[2]....
        /*007c*/ 	.word	0x00000f10


	//   ....[3]....
        /*0080*/ 	.word	0x00000f30


	//   ....[4]....
        /*0084*/ 	.word	0x00000f60


	//   ....[5]....
        /*0088*/ 	.word	0x00000f80


	//   ....[6]....
        /*008c*/ 	.word	0x00000fb0


	//   ....[7]....
        /*0090*/ 	.word	0x00000fd0


	//   ....[8]....
        /*0094*/ 	.word	0x00001000


	//   ....[9]....
        /*0098*/ 	.word	0x00001020


	//----- nvinfo : EIATTR_EXIT_INSTR_OFFSETS
	.align		4
.L_863:
        /*009c*/ 	.byte	0x04, 0x1c
        /*009e*/ 	.short	(.L_865 - .L_864)


	//   ....[0]....
.L_864:
        /*00a0*/ 	.word	0x000038b0


	//   ....[1]....
        /*00a4*/ 	.word	0x000039f0


	//   ....[2]....
        /*00a8*/ 	.word	0x00003c70


	//----- nvinfo : EIATTR_MAX_THREADS
	.align		4
.L_865:
        /*00ac*/ 	.byte	0x04, 0x05
        /*00ae*/ 	.short	(.L_867 - .L_866)
.L_866:
        /*00b0*/ 	.word	0x00000200
        /*00b4*/ 	.word	0x00000001
        /*00b8*/ 	.word	0x00000001


	//----- nvinfo : EIATTR_CRS_STACK_SIZE
	.align		4
.L_867:
        /*00bc*/ 	.byte	0x04, 0x1e
        /*00be*/ 	.short	(.L_869 - .L_868)
.L_868:
        /*00c0*/ 	.word	0x00000000
.L_869:


//--------------------- .nv.info._Z35group_norm_nhwc_bwd_one_pass_kernelI11Fp16IOFp16WLi128ELi32ELi512EEv26Group_norm_nhwc_bwd_params --------------------------
	.section	.nv.info._Z35group_norm_nhwc_bwd_one_pass_kernelI11Fp16IOFp16WLi128ELi32ELi512EEv26Group_norm_nhwc_bwd_params,"",@"SHT_CUDA_INFO"
	.sectionflags	@""
	.align	4


	//----- nvinfo : EIATTR_CUDA_API_VERSION
	.align		4
        /*0000*/ 	.byte	0x04, 0x37
        /*0002*/ 	.short	(.L_871 - .L_870)
.L_870:
        /*0004*/ 	.word	0x00000082


	//----- nvinfo : EIATTR_SW2861232_WAR
	.align		4
.L_871:
        /*0008*/ 	.byte	0x01, 0x35
	.zero		2


	//----- nvinfo : EIATTR_PARAM_CBANK
	.align		4
        /*000c*/ 	.byte	0x04, 0x0a
        /*000e*/ 	.short	(.L_873 - .L_872)
	.align		4
.L_872:
        /*0010*/ 	.word	index@(.nv.constant0._Z35group_norm_nhwc_bwd_one_pass_kernelI11Fp16IOFp16WLi128ELi32ELi512EEv26Group_norm_nhwc_bwd_params)
        /*0014*/ 	.short	0x0160
        /*0016*/ 	.short	0x00b8


	//----- nvinfo : EIATTR_CBANK_PARAM_SIZE
	.align		4
.L_873:
        /*0018*/ 	.byte	0x03, 0x19
        /*001a*/ 	.short	0x00b8


	//----- nvinfo : EIATTR_KPARAM_INFO
	.align		4
        /*001c*/ 	.byte	0x04, 0x17
        /*001e*/ 	.short	(.L_875 - .L_874)
.L_874:
        /*0020*/ 	.word	0x00000000
        /*0024*/ 	.short	0x0000
        /*0026*/ 	.short	0x0000
        /*0028*/ 	.byte	0x00, 0xf0, 0xe1, 0x02


	//----- nvinfo : EIATTR_MAXREG_COUNT
	.align		4
.L_875:
        /*002c*/ 	.byte	0x03, 0x1b
        /*002e*/ 	.short	0x0080


	//----- nvinfo : EIATTR_NUM_BARRIERS
	.align		4
        /*0030*/ 	.byte	0x02, 0x4c
        /*0032*/ 	.byte	0x01
	.zero		1


	//----- nvinfo : EIATTR_MERCURY_ISA_VERSION
	.align		4
        /*0034*/ 	.byte	0x03, 0x5f
        /*0036*/ 	.short	0x0000


	//----- nvinfo : EIATTR_INT_WARP_WIDE_INSTR_OFFSETS
	.align		4
        /*0038*/ 	.byte	0x04, 0x31
        /*003a*/ 	.short	(.L_877 - .L_876)


	//   ....[0]....
.L_876:
        /*003c*/ 	.word	0x00002600


	//   ....[1]....
        /*0040*/ 	.word	0x000044e0


	//----- nvinfo : EIATTR_COOP_GROUP_MASK_REGIDS
	.align		4
.L_877:
        /*0044*/ 	.byte	0x04, 0x29
        /*0046*/ 	.short	(.L_879 - .L_878)


	//   ....[0]....
.L_878:
        /*0048*/ 	.word	0xffffffff


	//   ....[1]....
        /*004c*/ 	.word	0xffffffff


	//   ....[2]....
        /*0050*/ 	.word	0xffffffff


	//   ....[3]....
        /*0054*/ 	.word	0xffffffff


	//   ....[4]....
        /*0058*/ 	.word	0xffffffff


	//   ....[5]....
        /*005c*/ 	.word	0xffffffff


	//   ....[6]....
        /*0060*/ 	.word	0xffffffff


	//   ....[7]....
        /*0064*/ 	.word	0xffffffff


	//   ....[8]....
        /*0068*/ 	.word	0xffffffff


	//   ....[9]....
        /*006c*/ 	.word	0xffffffff


	//----- nvinfo : EIATTR_COOP_GROUP_INSTR_OFFSETS
	.align		4
.L_879:
        /*0070*/ 	.byte	0x04, 0x28
        /*0072*/ 	.short	(.L_881 - .L_880)


	//   ....[0]....
.L_880:
        /*0074*/ 	.word	0x000014a0


	//   ....[1]....
        /*0078*/ 	.word	0x000014d0


	//   ....[2]....
        /*007c*/ 	.word	0x000015b0


	//   ....[3]....
        /*0080*/ 	.word	0x000015d0


	//   ....[4]....
        /*0084*/ 	.word	0x00001610


	//   ....[5]....
        /*0088*/ 	.word	0x00001630


	//   ....[6]....
        /*008c*/ 	.word	0x00001660


	//   ....[7]....
        /*0090*/ 	.word	0x00001680


	//   ....[8]....
        /*0094*/ 	.word	0x000016b0


	//   ....[9]....
        /*0098*/ 	.word	0x000016d0


	//----- nvinfo : EIATTR_EXIT_INSTR_OFFSETS
	.align		4
.L_881:
        /*009c*/ 	.byte	0x04, 0x1c
        /*009e*/ 	.short	(.L_883 - .L_882)


	//   ....[0]....
.L_882:
        /*00a0*/ 	.word	0x00004550


	//   ....[1]....
        /*00a4*/ 	.word	0x00004690


	//   ....[2]....
        /*00a8*/ 	.word	0x00004910


	//----- nvinfo : EIATTR_MAX_THREADS
	.align		4
.L_883:
        /*00ac*/ 	.byte	0x04, 0x05
        /*00ae*/ 	.short	(.L_885 - .L_884)
.L_884:
        /*00b0*/ 	.word	0x00000200
        /*00b4*/ 	.word	0x00000001
        /*00b8*/ 	.word	0x00000001


	//----- nvinfo : EIATTR_CRS_STACK_SIZE
	.align		4
.L_885:
        /*00bc*/ 	.byte	0x04, 0x1e
        /*00be*/ 	.short	(.L_887 - .L_886)
.L_886:
        /*00c0*/ 	.word	0x00000000
.L_887:


//--------------------- .nv.info._Z35group_norm_nhwc_bwd_one_pass_kernelI11Fp16IOFp16WLi256ELi32ELi512EEv26Group_norm_nhwc_bwd_params --------------------------
	.section	.nv.info._Z35group_norm_nhwc_bwd_one_pass_kernelI11Fp16IOFp16WLi256ELi32ELi512EEv26Group_norm_nhwc_bwd_params,"",@"SHT_CUDA_INFO"
	.sectionflags	@""
	.align	4


	//----- nvinfo : EIATTR_CUDA_API_VERSION
	.align		4
        /*0000*/ 	.byte	0x04, 0x37
        /*0002*/ 	.short	(.L_889 - .L_888)
.L_888:
        /*0004*/ 	.word	0x00000082


	//----- nvinfo : EIATTR_SW2861232_WAR
	.align		4
.L_889:
        /*0008*/ 	.byte	0x01, 0x35
	.zero		2


	//----- nvinfo : EIATTR_PARAM_CBANK
	.align		4
        /*000c*/ 	.byte	0x04, 0x0a
        /*000e*/ 	.short	(.L_891 - .L_890)
	.align		4
.L_890:
        /*0010*/ 	.word	index@(.nv.constant0._Z35group_norm_nhwc_bwd_one_pass_kernelI11Fp16IOFp16WLi256ELi32ELi512EEv26Group_norm_nhwc_bwd_params)
        /*0014*/ 	.short	0x0160
        /*0016*/ 	.short	0x00b8


	//----- nvinfo : EIATTR_CBANK_PARAM_SIZE
	.align		4
.L_891:
        /*0018*/ 	.byte	0x03, 0x19
        /*001a*/ 	.short	0x00b8


	//----- nvinfo : EIATTR_KPARAM_INFO
	.align		4
        /*001c*/ 	.byte	0x04, 0x17
        /*001e*/ 	.short	(.L_893 - .L_892)
.L_892:
        /*0020*/ 	.word	0x00000000
        /*0024*/ 	.short	0x0000
        /*0026*/ 	.short	0x0000
        /*0028*/ 	.byte	0x00, 0xf0, 0xe1, 0x02


	//----- nvinfo : EIATTR_MAXREG_COUNT
	.align		4
.L_893:
        /*002c*/ 	.byte	0x03, 0x1b
        /*002e*/ 	.short	0x0080


	//----- nvinfo : EIATTR_NUM_BARRIERS
	.align		4
        /*0030*/ 	.byte	0x02, 0x4c
        /*0032*/ 	.byte	0x01
	.zero		1


	//----- nvinfo : EIATTR_ANNOTATIONS
	.align		4
        /*0034*/ 	.byte	0x04, 0x55
        /*0036*/ 	.short	(.L_895 - .L_894)


	//   ....[0]....
.L_894:
        /*0038*/ 	.word	0x00000001
        /*003c*/ 	.byte	0x60, 0x02, 0x00, 0x00, 0x01, 0x00, 0x00, 0x00, 0xb0, 0x32, 0x00, 0x00


	//----- nvinfo : EIATTR_MERCURY_ISA_VERSION
	.align		4
.L_895:
        /*0048*/ 	.byte	0x03, 0x5f
        /*004a*/ 	.short	0x0000


	//----- nvinfo : EIATTR_INT_WARP_WIDE_INSTR_OFFSETS
	.align		4
        /*004c*/ 	.byte	0x04, 0x31
        /*004e*/ 	.short	(.L_897 - .L_896)


	//   ....[0]....
.L_896:
        /*0050*/ 	.word	0x000034b0


	//   ....[1]....
        /*0054*/ 	.word	0x00006020


	//----- nvinfo : EIATTR_COOP_GROUP_MASK_REGIDS
	.align		4
.L_897:
        /*0058*/ 	.byte	0x04, 0x29
        /*005a*/ 	.short	(.L_899 - .L_898)


	//   ....[0]....
.L_898:
        /*005c*/ 	.word	0xffffffff


	//   ....[1]....
        /*0060*/ 	.word	0xffffffff


	//   ....[2]....
        /*0064*/ 	.word	0xffffffff


	//   ....[3]....
        /*0068*/ 	.word	0xffffffff


	//   ....[4]....
        /*006c*/ 	.word	0xffffffff


	//   ....[5]....
        /*0070*/ 	.word	0xffffffff


	//   ....[6]....
        /*0074*/ 	.word	0xffffffff


	//   ....[7]....
        /*0078*/ 	.word	0xffffffff


	//   ....[8]....
        /*007c*/ 	.word	0xffffffff


	//   ....[9]....
        /*0080*/ 	.word	0xffffffff


	//----- nvinfo : EIATTR_COOP_GROUP_INSTR_OFFSETS
	.align		4
.L_899:
        /*0084*/ 	.byte	0x04, 0x28
        /*0086*/ 	.short	(.L_901 - .L_900)


	//   ....[0]....
.L_900:
        /*0088*/ 	.word	0x00002360


	//   ....[1]....
        /*008c*/ 	.word	0x00002390


	//   ....[2]....
        /*0090*/ 	.word	0x00002420


	//   ....[3]....
        /*0094*/ 	.word	0x00002440


	//   ....[4]....
        /*0098*/ 	.word	0x00002470


	//   ....[5]....
        /*009c*/ 	.word	0x00002490


	//   ....[6]....
        /*00a0*/ 	.word	0x000024c0


	//   ....[7]....
        /*00a4*/ 	.word	0x000024e0


	//   ....[8]....
        /*00a8*/ 	.word	0x00002510


	//   ....[9]....
        /*00ac*/ 	.word	0x00002530


	//----- nvinfo : EIATTR_EXIT_INSTR_OFFSETS
	.align		4
.L_901:
        /*00b0*/ 	.byte	0x04, 0x1c
        /*00b2*/ 	.short	(.L_903 - .L_902)


	//   ....[0]....
.L_902:
        /*00b4*/ 	.word	0x00006090


	//   ....[1]....
        /*00b8*/ 	.word	0x000061d0


	//   ....[2]....
        /*00bc*/ 	.word	0x00006450


	//----- nvinfo : EIATTR_MAX_THREADS
	.align		4
.L_903:
        /*00c0*/ 	.byte	0x04, 0x05
        /*00c2*/ 	.short	(.L_905 - .L_904)
.L_904:
        /*00c4*/ 	.word	0x00000200
        /*00c8*/ 	.word	0x00000001
        /*00cc*/ 	.word	0x00000001


	//----- nvinfo : EIATTR_CRS_STACK_SIZE
	.align		4
.L_905:
        /*00d0*/ 	.byte	0x04, 0x1e
        /*00d2*/ 	.short	(.L_907 - .L_906)
.L_906:
        /*00d4*/ 	.word	0x00000000
.L_907:


//--------------------- .nv.info._Z35group_norm_nhwc_bwd_one_pass_kernelI11Fp16IOFp16WLi512ELi32ELi512EEv26Group_norm_nhwc_bwd_params --------------------------
	.section	.nv.info._Z35group_norm_nhwc_bwd_one_pass_kernelI11Fp16IOFp16WLi512ELi32ELi512EEv26Group_norm_nhwc_bwd_params,"",@"SHT_CUDA_INFO"
	.sectionflags	@""
	.align	4


	//----- nvinfo : EIATTR_CUDA_API_VERSION
	.align		4
        /*0000*/ 	.byte	0x04, 0x37
        /*0002*/ 	.short	(.L_909 - .L_908)
.L_908:
        /*0004*/ 	.word	0x00000082


	//----- nvinfo : EIATTR_SW2861232_WAR
	.align		4
.L_909:
        /*0008*/ 	.byte	0x01, 0x35
	.zero		2


	//----- nvinfo : EIATTR_PARAM_CBANK
	.align		4
        /*000c*/ 	.byte	0x04, 0x0a
        /*000e*/ 	.short	(.L_911 - .L_910)
	.align		4
.L_910:
        /*0010*/ 	.word	index@(.nv.constant0._Z35group_norm_nhwc_bwd_one_pass_kernelI11Fp16IOFp16WLi512ELi32ELi512EEv26Group_norm_nhwc_bwd_params)
        /*0014*/ 	.short	0x0160
        /*0016*/ 	.short	0x00b8


	//----- nvinfo : EIATTR_CBANK_PARAM_SIZE
	.align		4
.L_911:
        /*0018*/ 	.byte	0x03, 0x19
        /*001a*/ 	.short	0x00b8


	//----- nvinfo : EIATTR_KPARAM_INFO
	.align		4
        /*001c*/ 	.byte	0x04, 0x17
        /*001e*/ 	.short	(.L_913 - .L_912)
.L_912:
        /*0020*/ 	.word	0x00000000
        /*0024*/ 	.short	0x0000
        /*0026*/ 	.short	0x0000
        /*0028*/ 	.byte	0x00, 0xf0, 0xe1, 0x02


	//----- nvinfo : EIATTR_MAXREG_COUNT
	.align		4
.L_913:
        /*002c*/ 	.byte	0x03, 0x1b
        /*002e*/ 	.short	0x0080


	//----- nvinfo : EIATTR_NUM_BARRIERS
	.align		4
        /*0030*/ 	.byte	0x02, 0x4c
        /*0032*/ 	.byte	0x01
	.zero		1


	//----- nvinfo : EIATTR_MERCURY_ISA_VERSION
	.align		4
        /*0034*/ 	.byte	0x03, 0x5f
        /*0036*/ 	.short	0x0000


	//----- nvinfo : EIATTR_INT_WARP_WIDE_INSTR_OFFSETS
	.align		4
        /*0038*/ 	.byte	0x04, 0x31
        /*003a*/ 	.short	(.L_915 - .L_914)


	//   ....[0]....
.L_914:
        /*003c*/ 	.word	0x00005340


	//   ....[1]....
        /*0040*/ 	.word	0x000096d0


	//----- nvinfo : EIATTR_COOP_GROUP_MASK_REGIDS
	.align		4
.L_915:
        /*0044*/ 	.byte	0x04, 0x29
        /*0046*/ 	.short	(.L_917 - .L_916)


	//   ....[0]....
.L_916:
        /*0048*/ 	.word	0xffffffff


	//   ....[1]....
        /*004c*/ 	.word	0xffffffff


	//   ....[2]....
        /*0050*/ 	.word	0xffffffff


	//   ....[3]....
        /*0054*/ 	.word	0xffffffff


	//   ....[4]....
        /*0058*/ 	.word	0xffffffff


	//   ....[5]....
        /*005c*/ 	.word	0xffffffff


	//   ....[6]....
        /*0060*/ 	.word	0xffffffff


	//   ....[7]....
        /*0064*/ 	.word	0xffffffff


	//   ....[8]....
        /*0068*/ 	.word	0xffffffff


	//   ....[9]....
        /*006c*/ 	.word	0xffffffff


	//----- nvinfo : EIATTR_COOP_GROUP_INSTR_OFFSETS
	.align		4
.L_917:
        /*0070*/ 	.byte	0x04, 0x28
        /*0072*/ 	.short	(.L_919 - .L_918)


	//   ....[0]....
.L_918:
        /*0074*/ 	.word	0x00004100


	//   ....[1]....
        /*0078*/ 	.word	0x00004140


	//   ....[2]....
        /*007c*/ 	.word	0x00004220


	//   ....[3]....
        /*0080*/ 	.word	0x00004250


	//   ....[4]....
        /*0084*/ 	.word	0x00004330


	//   ....[5]....
        /*0088*/ 	.word	0x00004340


	//   ....[6]....
        /*008c*/ 	.word	0x00004380


	//   ....[7]....
        /*0090*/ 	.word	0x000043a0


	//   ....[8]....
        /*0094*/ 	.word	0x000043d0


	//   ....[9]....
        /*0098*/ 	.word	0x000043f0


	//----- nvinfo : EIATTR_EXIT_INSTR_OFFSETS
	.align		4
.L_919:
        /*009c*/ 	.byte	0x04, 0x1c
        /*009e*/ 	.short	(.L_921 - .L_920)


	//   ....[0]....
.L_920:
        /*00a0*/ 	.word	0x00009740


	//   ....[1]....
        /*00a4*/ 	.word	0x00009880


	//   ....[2]....
        /*00a8*/ 	.word	0x00009b00


	//----- nvinfo : EIATTR_MAX_THREADS
	.align		4
.L_921:
        /*00ac*/ 	.byte	0x04, 0x05
        /*00ae*/ 	.short	(.L_923 - .L_922)
.L_922:
        /*00b0*/ 	.word	0x00000200
        /*00b4*/ 	.word	0x00000001
        /*00b8*/ 	.word	0x00000001


	//----- nvinfo : EIATTR_CRS_STACK_SIZE
	.align		4
.L_923:
        /*00bc*/ 	.byte	0x04, 0x1e
        /*00be*/ 	.short	(.L_925 - .L_924)
.L_924:
        /*00c0*/ 	.word	0x00000000
.L_925:


//--------------------- .nv.info._Z35group_norm_nhwc_bwd_one_pass_kernelI11Fp32IOFp32WLi64ELi32ELi512EEv26Group_norm_nhwc_bwd_params --------------------------
	.section	.nv.info._Z35group_norm_nhwc_bwd_one_pass_kernelI11Fp32IOFp32WLi64ELi32ELi512EEv26Group_norm_nhwc_bwd_params,"",@"SHT_CUDA_INFO"
	.sectionflags	@""
	.align	4


	//----- nvinfo : EIATTR_CUDA_API_VERSION
	.align		4
        /*0000*/ 	.byte	0x04, 0x37
        /*0002*/ 	.short	(.L_927 - .L_926)
.L_926:
        /*0004*/ 	.word	0x00000082


	//----- nvinfo : EIATTR_SW2861232_WAR
	.align		4
.L_927:
        /*0008*/ 	.byte	0x01, 0x35
	.zero		2


	//----- nvinfo : EIATTR_PARAM_CBANK
	.align		4
        /*000c*/ 	.byte	0x04, 0x0a
        /*000e*/ 	.short	(.L_929 - .L_928)
	.align		4
.L_928:
        /*0010*/ 	.word	index@(.nv.constant0._Z35group_norm_nhwc_bwd_one_pass_kernelI11Fp32IOFp32WLi64ELi32ELi512EEv26Group_norm_nhwc_bwd_params)
        /*0014*/ 	.short	0x0160
        /*0016*/ 	.short	0x00b8


	//----- nvinfo : EIATTR_CBANK_PARAM_SIZE
	.align		4
.L_929:
        /*0018*/ 	.byte	0x03, 0x19
        /*001a*/ 	.short	0x00b8


	//----- nvinfo : EIATTR_KPARAM_INFO
	.align		4
        /*001c*/ 	.byte	0x04, 0x17
        /*001e*/ 	.short	(.L_931 - .L_930)
.L_930:
        /*0020*/ 	.word	0x00000000
        /*0024*/ 	.short	0x0000
        /*0026*/ 	.short	0x0000
        /*0028*/ 	.byte	0x00, 0xf0, 0xe1, 0x02


	//----- nvinfo : EIATTR_MAXREG_COUNT
	.align		4
.L_931:
        /*002c*/ 	.byte	0x03, 0x1b
        /*002e*/ 	.short	0x0080


	//----- nvinfo : EIATTR_NUM_BARRIERS
	.align		4
        /*0030*/ 	.byte	0x02, 0x4c
        /*0032*/ 	.byte	0x01
	.zero		1


	//----- nvinfo : EIATTR_MERCURY_ISA_VERSION
	.align		4
        /*0034*/ 	.byte	0x03, 0x5f
        /*0036*/ 	.short	0x0000


	//----- nvinfo : EIATTR_INT_WARP_WIDE_INSTR_OFFSETS
	.align		4
        /*0038*/ 	.byte	0x04, 0x31
        /*003a*/ 	.short	(.L_933 - .L_932)


	//   ....[0]....
.L_932:
        /*003c*/ 	.word	0x00001e90


	//   ....[1]....
        /*0040*/ 	.word	0x00003670


	//----- nvinfo : EIATTR_COOP_GROUP_MASK_REGIDS
	.align		4
.L_933:
        /*0044*/ 	.byte	0x04, 0x29
        /*0046*/ 	.short	(.L_935 - .L_934)


	//   ....[0]....
.L_934:
        /*0048*/ 	.word	0xffffffff


	//   ....[1]....
        /*004c*/ 	.word	0xffffffff


	//   ....[2]....
        /*0050*/ 	.word	0xffffffff


	//   ....[3]....
        /*0054*/ 	.word	0xffffffff


	//   ....[4]....
        /*0058*/ 	.word	0xffffffff


	//   ....[5]....
        /*005c*/ 	.word	0xffffffff


	//   ....[6]....
        /*0060*/ 	.word	0xffffffff


	//   ....[7]....
        /*0064*/ 	.word	0xffffffff


	//   ....[8]....
        /*0068*/ 	.word	0xffffffff


	//   ....[9]....
        /*006c*/ 	.word	0xffffffff


	//----- nvinfo : EIATTR_COOP_GROUP_INSTR_OFFSETS
	.align		4
.L_935:
        /*0070*/ 	.byte	0x04, 0x28
        /*0072*/ 	.short	(.L_937 - .L_936)


	//   ....[0]....
.L_936:
        /*0074*/ 	.word	0x00000da0


	//   ....[1]....
        /*0078*/ 	.word	0x00000dd0


	//   ....[2]....
        /*007c*/ 	.word	0x00000e60


	//   ....[3]....
        /*0080*/ 	.word	0x00000e80


	//   ....[4]....
        /*0084*/ 	.word	0x00000eb0


	//   ....[5]....
        /*0088*/ 	.word	0x00000ed0


	//   ....[6]....
        /*008c*/ 	.word	0x00000f00


	//   ....[7]....
        /*0090*/ 	.word	0x00000f20


	//   ....[8]....
        /*0094*/ 	.word	0x00000f50


	//   ....[9]....
        /*0098*/ 	.word	0x00000f70


	//----- nvinfo : EIATTR_EXIT_INSTR_OFFSETS
	.align		4
.L_937:
        /*009c*/ 	.byte	0x04, 0x1c
        /*009e*/ 	.short	(.L_939 - .L_938)


	//   ....[0]....
.L_938:
        /*00a0*/ 	.word	0x000036e0


	//   ....[1]....
        /*00a4*/ 	.word	0x00003820


	//   ....[2]....
        /*00a8*/ 	.word	0x00003a70


	//----- nvinfo : EIATTR_MAX_THREADS
	.align		4
.L_939:
        /*00ac*/ 	.byte	0x04, 0x05
        /*00ae*/ 	.short	(.L_941 - .L_940)
.L_940:
        /*00b0*/ 	.word	0x00000200
        /*00b4*/ 	.word	0x00000001
        /*00b8*/ 	.word	0x00000001


	//----- nvinfo : EIATTR_CRS_STACK_SIZE
	.align		4
.L_941:
        /*00bc*/ 	.byte	0x04, 0x1e
        /*00be*/ 	.short	(.L_943 - .L_942)
.L_942:
        /*00c0*/ 	.word	0x00000000
.L_943:


//--------------------- .nv.info._Z35group_norm_nhwc_bwd_one_pass_kernelI11Fp32IOFp32WLi128ELi32ELi512EEv26Group_norm_nhwc_bwd_params --------------------------
	.section	.nv.info._Z35group_norm_nhwc_bwd_one_pass_kernelI11Fp32IOFp32WLi128ELi32ELi512EEv26Group_norm_nhwc_bwd_params,"",@"SHT_CUDA_INFO"
	.sectionflags	@""
	.align	4


	//----- nvinfo : EIATTR_CUDA_API_VERSION
	.align		4
        /*0000*/ 	.byte	0x04, 0x37
        /*0002*/ 	.short	(.L_945 - .L_944)
.L_944:
        /*0004*/ 	.word	0x00000082


	//----- nvinfo : EIATTR_SW2861232_WAR
	.align		4
.L_945:
        /*0008*/ 	.byte	0x01, 0x35
	.zero		2


	//----- nvinfo : EIATTR_PARAM_CBANK
	.align		4
        /*000c*/ 	.byte	0x04, 0x0a
        /*000e*/ 	.short	(.L_947 - .L_946)
	.align		4
.L_946:
        /*0010*/ 	.word	index@(.nv.constant0._Z35group_norm_nhwc_bwd_one_pass_kernelI11Fp32IOFp32WLi128ELi32ELi512EEv26Group_norm_nhwc_bwd_params)
        /*0014*/ 	.short	0x0160
        /*0016*/ 	.short	0x00b8


	//----- nvinfo : EIATTR_CBANK_PARAM_SIZE
	.align		4
.L_947:
        /*0018*/ 	.byte	0x03, 0x19
        /*001a*/ 	.short	0x00b8


	//----- nvinfo : EIATTR_KPARAM_INFO
	.align		4
        /*001c*/ 	.byte	0x04, 0x17
        /*001e*/ 	.short	(.L_949 - .L_948)
.L_948:
        /*0020*/ 	.word	0x00000000
        /*0024*/ 	.short	0x0000
        /*0026*/ 	.short	0x0000
        /*0028*/ 	.byte	0x00, 0xf0, 0xe1, 0x02


	//----- nvinfo : EIATTR_MAXREG_COUNT
	.align		4
.L_949:
        /*002c*/ 	.byte	0x03, 0x1b
        /*002e*/ 	.short	0x0080


	//----- nvinfo : EIATTR_NUM_BARRIERS
	.align		4
        /*0030*/ 	.byte	0x02, 0x4c
        /*0032*/ 	.byte	0x01
	.zero		1


	//----- nvinfo : EIATTR_MERCURY_ISA_VERSION
	.align		4
        /*0034*/ 	.byte	0x03, 0x5f
        /*0036*/ 	.short	0x0000


	//----- nvinfo : EIATTR_INT_WARP_WIDE_INSTR_OFFSETS
	.align		4
        /*0038*/ 	.byte	0x04, 0x31
        /*003a*/ 	.short	(.L_951 - .L_950)


	//   ....[0]....
.L_950:
        /*003c*/ 	.word	0x00002570


	//   ....[1]....
        /*0040*/ 	.word	0x00004220


	//----- nvinfo : EIATTR_COOP_GROUP_MASK_REGIDS
	.align		4
.L_951:
        /*0044*/ 	.byte	0x04, 0x29
        /*0046*/ 	.short	(.L_953 - .L_952)


	//   ....[0]....
.L_952:
        /*0048*/ 	.word	0xffffffff


	//   ....[1]....
        /*004c*/ 	.word	0xffffffff


	//   ....[2]....
        /*0050*/ 	.word	0xffffffff


	//   ....[3]....
        /*0054*/ 	.word	0xffffffff


	//   ....[4]....
        /*0058*/ 	.word	0xffffffff


	//   ....[5]....
        /*005c*/ 	.word	0xffffffff


	//   ....[6]....
        /*0060*/ 	.word	0xffffffff


	//   ....[7]....
        /*0064*/ 	.word	0xffffffff


	//   ....[8]....
        /*0068*/ 	.word	0xffffffff


	//   ....[9]....
        /*006c*/ 	.word	0xffffffff


	//----- nvinfo : EIATTR_COOP_GROUP_INSTR_OFFSETS
	.align		4
.L_953:
        /*0070*/ 	.byte	0x04, 0x28
        /*0072*/ 	.short	(.L_955 - .L_954)


	//   ....[0]....
.L_954:
        /*0074*/ 	.word	0x000013d0


	//   ....[1]....
        /*0078*/ 	.word	0x00001400


	//   ....[2]....
        /*007c*/ 	.word	0x00001500


	//   ....[3]....
        /*0080*/ 	.word	0x00001530


	//   ....[4]....
        /*0084*/ 	.word	0x00001560


	//   ....[5]....
        /*0088*/ 	.word	0x00001580


	//   ....[6]....
        /*008c*/ 	.word	0x000015b0


	//   ....[7]....
        /*0090*/ 	.word	0x000015d0


	//   ....[8]....
        /*0094*/ 	.word	0x00001600


	//   ....[9]....
        /*0098*/ 	.word	0x00001620


	//----- nvinfo : EIATTR_EXIT_INSTR_OFFSETS
	.align		4
.L_955:
        /*009c*/ 	.byte	0x04, 0x1c
        /*009e*/ 	.short	(.L_957 - .L_956)


	//   ....[0]....
.L_956:
        /*00a0*/ 	.word	0x00004290


	//   ....[1]....
        /*00a4*/ 	.word	0x000043d0


	//   ....[2]....
        /*00a8*/ 	.word	0x00004620


	//----- nvinfo : EIATTR_MAX_THREADS
	.align		4
.L_957:
        /*00ac*/ 	.byte	0x04, 0x05
        /*00ae*/ 	.short	(.L_959 - .L_958)
.L_958:
        /*00b0*/ 	.word	0x00000200
        /*00b4*/ 	.word	0x00000001
        /*00b8*/ 	.word	0x00000001


	//----- nvinfo : EIATTR_CRS_STACK_SIZE
	.align		4
.L_959:
        /*00bc*/ 	.byte	0x04, 0x1e
        /*00be*/ 	.short	(.L_961 - .L_960)
.L_960:
        /*00c0*/ 	.word	0x00000000
.L_961:


//--------------------- .nv.info._Z35group_norm_nhwc_bwd_one_pass_kernelI11Fp32IOFp32WLi256ELi32ELi512EEv26Group_norm_nhwc_bwd_params --------------------------
	.section	.nv.info._Z35group_norm_nhwc_bwd_one_pass_kernelI11Fp32IOFp32WLi256ELi32ELi512EEv26Group_norm_nhwc_bwd_params,"",@"SHT_CUDA_INFO"
	.sectionflags	@""
	.align	4


	//----- nvinfo : EIATTR_CUDA_API_VERSION
	.align		4
        /*0000*/ 	.byte	0x04, 0x37
        /*0002*/ 	.short	(.L_963 - .L_962)
.L_962:
        /*0004*/ 	.word	0x00000082


	//----- nvinfo : EIATTR_SW2861232_WAR
	.align		4
.L_963:
        /*0008*/ 	.byte	0x01, 0x35
	.zero		2


	//----- nvinfo : EIATTR_PARAM_CBANK
	.align		4
        /*000c*/ 	.byte	0x04, 0x0a
        /*000e*/ 	.short	(.L_965 - .L_964)
	.align		4
.L_964:
        /*0010*/ 	.word	index@(.nv.constant0._Z35group_norm_nhwc_bwd_one_pass_kernelI11Fp32IOFp32WLi256ELi32ELi512EEv26Group_norm_nhwc_bwd_params)
        /*0014*/ 	.short	0x0160
        /*0016*/ 	.short	0x00b8


	//----- nvinfo : EIATTR_CBANK_PARAM_SIZE
	.align		4
.L_965:
        /*0018*/ 	.byte	0x03, 0x19
        /*001a*/ 	.short	0x00b8


	//----- nvinfo : EIATTR_KPARAM_INFO
	.align		4
        /*001c*/ 	.byte	0x04, 0x17
        /*001e*/ 	.short	(.L_967 - .L_966)
.L_966:
        /*0020*/ 	.word	0x00000000
        /*0024*/ 	.short	0x0000
        /*0026*/ 	.short	0x0000
        /*0028*/ 	.byte	0x00, 0xf0, 0xe1, 0x02


	//----- nvinfo : EIATTR_MAXREG_COUNT
	.align		4
.L_967:
        /*002c*/ 	.byte	0x03, 0x1b
        /*002e*/ 	.short	0x0080


	//----- nvinfo : EIATTR_NUM_BARRIERS
	.align		4
        /*0030*/ 	.byte	0x02, 0x4c
        /*0032*/ 	.byte	0x01
	.zero		1


	//----- nvinfo : EIATTR_MERCURY_ISA_VERSION
	.align		4
        /*0034*/ 	.byte	0x03, 0x5f
        /*0036*/ 	.short	0x0000


	//----- nvinfo : EIATTR_INT_WARP_WIDE_INSTR_OFFSETS
	.align		4
        /*0038*/ 	.byte	0x04, 0x31
        /*003a*/ 	.short	(.L_969 - .L_968)


	//   ....[0]....
.L_968:
        /*003c*/ 	.word	0x000032d0


	//   ....[1]....
        /*0040*/ 	.word	0x00005990


	//----- nvinfo : EIATTR_COOP_GROUP_MASK_REGIDS
	.align		4
.L_969:
        /*0044*/ 	.byte	0x04, 0x29
        /*0046*/ 	.short	(.L_971 - .L_970)


	//   ....[0]....
.L_970:
        /*0048*/ 	.word	0xffffffff


	//   ....[1]....
        /*004c*/ 	.word	0xffffffff


	//   ....[2]....
        /*0050*/ 	.word	0xffffffff


	//   ....[3]....
        /*0054*/ 	.word	0xffffffff


	//   ....[4]....
        /*0058*/ 	.word	0xffffffff


	//   ....[5]....
        /*005c*/ 	.word	0xffffffff


	//   ....[6]....
        /*0060*/ 	.word	0xffffffff


	//   ....[7]....
        /*0064*/ 	.word	0xffffffff


	//   ....[8]....
        /*0068*/ 	.word	0xffffffff


	//   ....[9]....
        /*006c*/ 	.word	0xffffffff


	//----- nvinfo : EIATTR_COOP_GROUP_INSTR_OFFSETS
	.align		4
.L_971:
        /*0070*/ 	.byte	0x04, 0x28
        /*0072*/ 	.short	(.L_973 - .L_972)


	//   ....[0]....
.L_972:
        /*0074*/ 	.word	0x00002010


	//   ....[1]....
        /*0078*/ 	.word	0x00002020


	//   ....[2]....
        /*007c*/ 	.word	0x00002050


	//   ....[3]....
        /*0080*/ 	.word	0x00002070


	//   ....[4]....
        /*0084*/ 	.word	0x000020a0


	//   ....[5]....
        /*0088*/ 	.word	0x000020c0


	//   ....[6]....
        /*008c*/ 	.word	0x000020f0


	//   ....[7]....
        /*0090*/ 	.word	0x00002110


	//   ....[8]....
        /*0094*/ 	.word	0x00002140


	//   ....[9]....
        /*0098*/ 	.word	0x00002160


	//----- nvinfo : EIATTR_EXIT_INSTR_OFFSETS
	.align		4
.L_973:
        /*009c*/ 	.byte	0x04, 0x1c
        /*009e*/ 	.short	(.L_975 - .L_974)


	//   ....[0]....
.L_974:
        /*00a0*/ 	.word	0x00005a60


	//   ....[1]....
        /*00a4*/ 	.word	0x00005ba0


	//   ....[2]....
        /*00a8*/ 	.word	0x00005df0


	//----- nvinfo : EIATTR_MAX_THREADS
	.align		4
.L_975:
        /*00ac*/ 	.byte	0x04, 0x05
        /*00ae*/ 	.short	(.L_977 - .L_976)
.L_976:
        /*00b0*/ 	.word	0x00000200
        /*00b4*/ 	.word	0x00000001
        /*00b8*/ 	.word	0x00000001


	//----- nvinfo : EIATTR_CRS_STACK_SIZE
	.align		4
.L_977:
        /*00bc*/ 	.byte	0x04, 0x1e
        /*00be*/ 	.short	(.L_979 - .L_978)
.L_978:
        /*00c0*/ 	.word	0x00000000
.L_979:


//--------------------- .nv.info._Z35group_norm_nhwc_bwd_one_pass_kernelI11Fp32IOFp32WLi512ELi32ELi512EEv26Group_norm_nhwc_bwd_params --------------------------
	.section	.nv.info._Z35group_norm_nhwc_bwd_one_pass_kernelI11Fp32IOFp32WLi512ELi32ELi512EEv26Group_norm_nhwc_bwd_params,"",@"SHT_CUDA_INFO"
	.sectionflags	@""
	.align	4


	//----- nvinfo : EIATTR_CUDA_API_VERSION
	.align		4
        /*0000*/ 	.byte	0x04, 0x37
        /*0002*/ 	.short	(.L_981 - .L_980)
.L_980:
        /*0004*/ 	.word	0x00000082


	//----- nvinfo : EIATTR_SW2861232_WAR
	.align		4
.L_981:
        /*0008*/ 	.byte	0x01, 0x35
	.zero		2


	//----- nvinfo : EIATTR_PARAM_CBANK
	.align		4
        /*000c*/ 	.byte	0x04, 0x0a
        /*000e*/ 	.short	(.L_983 - .L_982)
	.align		4
.L_982:
        /*0010*/ 	.word	index@(.nv.constant0._Z35group_norm_nhwc_bwd_one_pass_kernelI11Fp32IOFp32WLi512ELi32ELi512EEv26Group_norm_nhwc_bwd_params)
        /*0014*/ 	.short	0x0160
        /*0016*/ 	.short	0x00b8


	//----- nvinfo : EIATTR_CBANK_PARAM_SIZE
	.align		4
.L_983:
        /*0018*/ 	.byte	0x03, 0x19
        /*001a*/ 	.short	0x00b8


	//----- nvinfo : EIATTR_KPARAM_INFO
	.align		4
        /*001c*/ 	.byte	0x04, 0x17
        /*001e*/ 	.short	(.L_985 - .L_984)
.L_984:
        /*0020*/ 	.word	0x00000000
        /*0024*/ 	.short	0x0000
        /*0026*/ 	.short	0x0000
        /*0028*/ 	.byte	0x00, 0xf0, 0xe1, 0x02


	//----- nvinfo : EIATTR_MAXREG_COUNT
	.align		4
.L_985:
        /*002c*/ 	.byte	0x03, 0x1b
        /*002e*/ 	.short	0x0080


	//----- nvinfo : EIATTR_NUM_BARRIERS
	.align		4
        /*0030*/ 	.byte	0x02, 0x4c
        /*0032*/ 	.byte	0x01
	.zero		1


	//----- nvinfo : EIATTR_MERCURY_ISA_VERSION
	.align		4
        /*0034*/ 	.byte	0x03, 0x5f
        /*0036*/ 	.short	0x0000


	//----- nvinfo : EIATTR_INT_WARP_WIDE_INSTR_OFFSETS
	.align		4
        /*0038*/ 	.byte	0x04, 0x31
        /*003a*/ 	.short	(.L_987 - .L_986)


	//   ....[0]....
.L_986:
        /*003c*/ 	.word	0x00005260


	//   ....[1]....
        /*0040*/ 	.word	0x00008cd0


	//----- nvinfo : EIATTR_COOP_GROUP_MASK_REGIDS
	.align		4
.L_987:
        /*0044*/ 	.byte	0x04, 0x29
        /*0046*/ 	.short	(.L_989 - .L_988)


	//   ....[0]....
.L_988:
        /*0048*/ 	.word	0xffffffff


	//   ....[1]....
        /*004c*/ 	.word	0xffffffff


	//   ....[2]....
        /*0050*/ 	.word	0xffffffff


	//   ....[3]....
        /*0054*/ 	.word	0xffffffff


	//   ....[4]....
        /*0058*/ 	.word	0xffffffff


	//   ....[5]....
        /*005c*/ 	.word	0xffffffff


	//   ....[6]....
        /*0060*/ 	.word	0xffffffff


	//   ....[7]....
        /*0064*/ 	.word	0xffffffff


	//   ....[8]....
        /*0068*/ 	.word	0xffffffff


	//   ....[9]....
        /*006c*/ 	.word	0xffffffff


	//----- nvinfo : EIATTR_COOP_GROUP_INSTR_OFFSETS
	.align		4
.L_989:
        /*0070*/ 	.byte	0x04, 0x28
        /*0072*/ 	.short	(.L_991 - .L_990)


	//   ....[0]....
.L_990:
        /*0074*/ 	.word	0x00004170


	//   ....[1]....
        /*0078*/ 	.word	0x00004180


	//   ....[2]....
        /*007c*/ 	.word	0x000041d0


	//   ....[3]....
        /*0080*/ 	.word	0x000041e0


	//   ....[4]....
        /*0084*/ 	.word	0x00004210


	//   ....[5]....
        /*0088*/ 	.word	0x00004230


	//   ....[6]....
        /*008c*/ 	.word	0x00004260


	//   ....[7]....
        /*0090*/ 	.word	0x00004280


	//   ....[8]....
        /*0094*/ 	.word	0x000042b0


	//   ....[9]....
        /*0098*/ 	.word	0x000042d0


	//----- nvinfo : EIATTR_EXIT_INSTR_OFFSETS
	.align		4
.L_991:
        /*009c*/ 	.byte	0x04, 0x1c
        /*009e*/ 	.short	(.L_993 - .L_992)


	//   ....[0]....
.L_992:
        /*00a0*/ 	.word	0x00008d40


	//   ....[1]....
        /*00a4*/ 	.word	0x00008e80


	//   ....[2]....
        /*00a8*/ 	.word	0x000090d0


	//----- nvinfo : EIATTR_MAX_THREADS
	.align		4
.L_993:
        /*00ac*/ 	.byte	0x04, 0x05
        /*00ae*/ 	.short	(.L_995 - .L_994)
.L_994:
        /*00b0*/ 	.word	0x00000200
        /*00b4*/ 	.word	0x00000001
        /*00b8*/ 	.word	0x00000001


	//----- nvinfo : EIATTR_CRS_STACK_SIZE
	.align		4
.L_995:
        /*00bc*/ 	.byte	0x04, 0x1e
        /*00be*/ 	.short	(.L_997 - .L_996)
.L_996:
        /*00c0*/ 	.word	0x00000000
.L_997:


//--------------------- .nv.info._Z35group_norm_nhwc_bwd_one_pass_kernelI11Fp32IOBf16WLi64ELi32ELi512EEv26Group_norm_nhwc_bwd_params --------------------------
	.section	.nv.info._Z35group_norm_nhwc_bwd_one_pass_kernelI11Fp32IOBf16WLi64ELi32ELi512EEv26Group_norm_nhwc_bwd_params,"",@"SHT_CUDA_INFO"
	.sectionflags	@""
	.align	4


	//----- nvinfo : EIATTR_CUDA_API_VERSION
	.align		4
        /*0000*/ 	.byte	0x04, 0x37
        /*0002*/ 	.short	(.L_999 - .L_998)
.L_998:
        /*0004*/ 	.word	0x00000082


	//----- nvinfo : EIATTR_SW2861232_WAR
	.align		4
.L_999:
        /*0008*/ 	.byte	0x01, 0x35
	.zero		2


	//----- nvinfo : EIATTR_PARAM_CBANK
	.align		4
        /*000c*/ 	.byte	0x04, 0x0a
        /*000e*/ 	.short	(.L_1001 - .L_1000)
	.align		4
.L_1000:
        /*0010*/ 	.word	index@(.nv.constant0._Z35group_norm_nhwc_bwd_one_pass_kernelI11Fp32IOBf16WLi64ELi32ELi512EEv26Group_norm_nhwc_bwd_params)
        /*0014*/ 	.short	0x0160
        /*0016*/ 	.short	0x00b8


	//----- nvinfo : EIATTR_CBANK_PARAM_SIZE
	.align		4
.L_1001:
        /*0018*/ 	.byte	0x03, 0x19
        /*001a*/ 	.short	0x00b8


	//----- nvinfo : EIATTR_KPARAM_INFO
	.align		4
        /*001c*/ 	.byte	0x04, 0x17
        /*001e*/ 	.short	(.L_1003 - .L_1002)
.L_1002:
        /*0020*/ 	.word	0x00000000
        /*0024*/ 	.short	0x0000
        /*0026*/ 	.short	0x0000
        /*0028*/ 	.byte	0x00, 0xf0, 0xe1, 0x02


	//----- nvinfo : EIATTR_MAXREG_COUNT
	.align		4
.L_1003:
        /*002c*/ 	.byte	0x03, 0x1b
        /*002e*/ 	.short	0x0080


	//----- nvinfo : EIATTR_NUM_BARRIERS
	.align		4
        /*0030*/ 	.byte	0x02, 0x4c
        /*0032*/ 	.byte	0x01
	.zero		1


	//----- nvinfo : EIATTR_MERCURY_ISA_VERSION
	.align		4
        /*0034*/ 	.byte	0x03, 0x5f
        /*0036*/ 	.short	0x0000


	//----- nvinfo : EIATTR_INT_WARP_WIDE_INSTR_OFFSETS
	.align		4
        /*0038*/ 	.byte	0x04, 0x31
        /*003a*/ 	.short	(.L_1005 - .L_1004)


	//   ....[0]....
.L_1004:
        /*003c*/ 	.word	0x00001f00


	//   ....[1]....
        /*0040*/ 	.word	0x000036e0


	//----- nvinfo : EIATTR_COOP_GROUP_MASK_REGIDS
	.align		4
.L_1005:
        /*0044*/ 	.byte	0x04, 0x29
        /*0046*/ 	.short	(.L_1007 - .L_1006)


	//   ....[0]....
.L_1006:
        /*0048*/ 	.word	0xffffffff


	//   ....[1]....
        /*004c*/ 	.word	0xffffffff


	//   ....[2]....
        /*0050*/ 	.word	0xffffffff


	//   ....[3]....
        /*0054*/ 	.word	0xffffffff


	//   ....[4]....
        /*0058*/ 	.word	0xffffffff


	//   ....[5]....
        /*005c*/ 	.word	0xffffffff


	//   ....[6]....
        /*0060*/ 	.word	0xffffffff


	//   ....[7]....
        /*0064*/ 	.word	0xffffffff


	//   ....[8]....
        /*0068*/ 	.word	0xffffffff


	//   ....[9]....
        /*006c*/ 	.word	0xffffffff


	//----- nvinfo : EIATTR_COOP_GROUP_INSTR_OFFSETS
	.align		4
.L_1007:
        /*0070*/ 	.byte	0x04, 0x28
        /*0072*/ 	.short	(.L_1009 - .L_1008)


	//   ....[0]....
.L_1008:
        /*0074*/ 	.word	0x00000e00


	//   ....[1]....
        /*0078*/ 	.word	0x00000e10


	//   ....[2]....
        /*007c*/ 	.word	0x00000e40


	//   ....[3]....
        /*0080*/ 	.word	0x00000e60


	//   ....[4]....
        /*0084*/ 	.word	0x00000e90


	//   ....[5]....
        /*0088*/ 	.word	0x00000eb0


	//   ....[6]....
        /*008c*/ 	.word	0x00000ee0


	//   ....[7]....
        /*0090*/ 	.word	0x00000f00


	//   ....[8]....
        /*0094*/ 	.word	0x00000f30


	//   ....[9]....
        /*0098*/ 	.word	0x00000f50


	//----- nvinfo : EIATTR_EXIT_INSTR_OFFSETS
	.align		4
.L_1009:
        /*009c*/ 	.byte	0x04, 0x1c
        /*009e*/ 	.short	(.L_1011 - .L_1010)


	//   ....[0]....
.L_1010:
        /*00a0*/ 	.word	0x00003750


	//   ....[1]....
        /*00a4*/ 	.word	0x00003890


	//   ....[2]....
        /*00a8*/ 	.word	0x00003b10


	//----- nvinfo : EIATTR_MAX_THREADS
	.align		4
.L_1011:
        /*00ac*/ 	.byte	0x04, 0x05
        /*00ae*/ 	.short	(.L_1013 - .L_1012)
.L_1012:
        /*00b0*/ 	.word	0x00000200
        /*00b4*/ 	.word	0x00000001
        /*00b8*/ 	.word	0x00000001


	//----- nvinfo : EIATTR_CRS_STACK_SIZE
	.align		4
.L_1013:
        /*00bc*/ 	.byte	0x04, 0x1e
        /*00be*/ 	.short	(.L_1015 - .L_1014)
.L_1014:
        /*00c0*/ 	.word	0x00000000
.L_1015:


//--------------------- .nv.info._Z35group_norm_nhwc_bwd_one_pass_kernelI11Fp32IOBf16WLi128ELi32ELi512EEv26Group_norm_nhwc_bwd_params --------------------------
	.section	.nv.info._Z35group_norm_nhwc_bwd_one_pass_kernelI11Fp32IOBf16WLi128ELi32ELi512EEv26Group_norm_nhwc_bwd_params,"",@"SHT_CUDA_INFO"
	.sectionflags	@""
	.align	4


	//----- nvinfo : EIATTR_CUDA_API_VERSION
	.align		4
        /*0000*/ 	.byte	0x04, 0x37
        /*0002*/ 	.short	(.L_1017 - .L_1016)
.L_1016:
        /*0004*/ 	.word	0x00000082


	//----- nvinfo : EIATTR_SW2861232_WAR
	.align		4
.L_1017:
        /*0008*/ 	.byte	0x01, 0x35
	.zero		2


	//----- nvinfo : EIATTR_PARAM_CBANK
	.align		4
        /*000c*/ 	.byte	0x04, 0x0a
        /*000e*/ 	.short	(.L_1019 - .L_1018)
	.align		4
.L_1018:
        /*0010*/ 	.word	index@(.nv.constant0._Z35group_norm_nhwc_bwd_one_pass_kernelI11Fp32IOBf16WLi128ELi32ELi512EEv26Group_norm_nhwc_bwd_params)
        /*0014*/ 	.short	0x0160
        /*0016*/ 	.short	0x00b8


	//----- nvinfo : EIATTR_CBANK_PARAM_SIZE
	.align		4
.L_1019:
        /*0018*/ 	.byte	0x03, 0x19
        /*001a*/ 	.short	0x00b8


	//----- nvinfo : EIATTR_KPARAM_INFO
	.align		4
        /*001c*/ 	.byte	0x04, 0x17
        /*001e*/ 	.short	(.L_1021 - .L_1020)
.L_1020:
        /*0020*/ 	.word	0x00000000
        /*0024*/ 	.short	0x0000
        /*0026*/ 	.short	0x0000
        /*0028*/ 	.byte	0x00, 0xf0, 0xe1, 0x02


	//----- nvinfo : EIATTR_MAXREG_COUNT
	.align		4
.L_1021:
        /*002c*/ 	.byte	0x03, 0x1b
        /*002e*/ 	.short	0x0080


	//----- nvinfo : EIATTR_NUM_BARRIERS
	.align		4
        /*0030*/ 	.byte	0x02, 0x4c
        /*0032*/ 	.byte	0x01
	.zero		1


	//----- nvinfo : EIATTR_MERCURY_ISA_VERSION
	.align		4
        /*0034*/ 	.byte	0x03, 0x5f
        /*0036*/ 	.short	0x0000


	//----- nvinfo : EIATTR_INT_WARP_WIDE_INSTR_OFFSETS
	.align		4
        /*0038*/ 	.byte	0x04, 0x31
        /*003a*/ 	.short	(.L_1023 - .L_1022)


	//   ....[0]....
.L_1022:
        /*003c*/ 	.word	0x000025e0


	//   ....[1]....
        /*0040*/ 	.word	0x00004290


	//----- nvinfo : EIATTR_COOP_GROUP_MASK_REGIDS
	.align		4
.L_1023:
        /*0044*/ 	.byte	0x04, 0x29
        /*0046*/ 	.short	(.L_1025 - .L_1024)


	//   ....[0]....
.L_1024:
        /*0048*/ 	.word	0xffffffff


	//   ....[1]....
        /*004c*/ 	.word	0xffffffff


	//   ....[2]....
        /*0050*/ 	.word	0xffffffff


	//   ....[3]....
        /*0054*/ 	.word	0xffffffff


	//   ....[4]....
        /*0058*/ 	.word	0xffffffff


	//   ....[5]....
        /*005c*/ 	.word	0xffffffff


	//   ....[6]....
        /*0060*/ 	.word	0xffffffff


	//   ....[7]....
        /*0064*/ 	.word	0xffffffff


	//   ....[8]....
        /*0068*/ 	.word	0xffffffff


	//   ....[9]....
        /*006c*/ 	.word	0xffffffff


	//----- nvinfo : EIATTR_COOP_GROUP_INSTR_OFFSETS
	.align		4
.L_1025:
        /*0070*/ 	.byte	0x04, 0x28
        /*0072*/ 	.short	(.L_1027 - .L_1026)


	//   ....[0]....
.L_1026:
        /*0074*/ 	.word	0x00001440


	//   ....[1]....
        /*0078*/ 	.word	0x00001470


	//   ....[2]....
        /*007c*/ 	.word	0x00001540


	//   ....[3]....
        /*0080*/ 	.word	0x00001560


	//   ....[4]....
        /*0084*/ 	.word	0x00001590


	//   ....[5]....
        /*0088*/ 	.word	0x000015b0


	//   ....[6]....
        /*008c*/ 	.word	0x000015e0


	//   ....[7]....
        /*0090*/ 	.word	0x00001600


	//   ....[8]....
        /*0094*/ 	.word	0x00001630


	//   ....[9]....
        /*0098*/ 	.word	0x00001650


	//----- nvinfo : EIATTR_EXIT_INSTR_OFFSETS
	.align		4
.L_1027:
        /*009c*/ 	.byte	0x04, 0x1c
        /*009e*/ 	.short	(.L_1029 - .L_1028)


	//   ....[0]....
.L_1028:
        /*00a0*/ 	.word	0x00004300


	//   ....[1]....
        /*00a4*/ 	.word	0x00004440


	//   ....[2]....
        /*00a8*/ 	.word	0x000046c0


	//----- nvinfo : EIATTR_MAX_THREADS
	.align		4
.L_1029:
        /*00ac*/ 	.byte	0x04, 0x05
        /*00ae*/ 	.short	(.L_1031 - .L_1030)
.L_1030:
        /*00b0*/ 	.word	0x00000200
        /*00b4*/ 	.word	0x00000001
        /*00b8*/ 	.word	0x00000001


	//----- nvinfo : EIATTR_CRS_STACK_SIZE
	.align		4
.L_1031:
        /*00bc*/ 	.byte	0x04, 0x1e
        /*00be*/ 	.short	(.L_1033 - .L_1032)
.L_1032:
        /*00c0*/ 	.word	0x00000000
.L_1033:


//--------------------- .nv.info._Z35group_norm_nhwc_bwd_one_pass_kernelI11Fp32IOBf16WLi256ELi32ELi512EEv26Group_norm_nhwc_bwd_params --------------------------
	.section	.nv.info._Z35group_norm_nhwc_bwd_one_pass_kernelI11Fp32IOBf16WLi256ELi32ELi512EEv26Group_norm_nhwc_bwd_params,"",@"SHT_CUDA_INFO"
	.sectionflags	@""
	.align	4


	//----- nvinfo : EIATTR_CUDA_API_VERSION
	.align		4
        /*0000*/ 	.byte	0x04, 0x37
        /*0002*/ 	.short	(.L_1035 - .L_1034)
.L_1034:
        /*0004*/ 	.word	0x00000082


	//----- nvinfo : EIATTR_SW2861232_WAR
	.align		4
.L_1035:
        /*0008*/ 	.byte	0x01, 0x35
	.zero		2


	//----- nvinfo : EIATTR_PARAM_CBANK
	.align		4
        /*000c*/ 	.byte	0x04, 0x0a
        /*000e*/ 	.short	(.L_1037 - .L_1036)
	.align		4
.L_1036:
        /*0010*/ 	.word	index@(.nv.constant0._Z35group_norm_nhwc_bwd_one_pass_kernelI11Fp32IOBf16WLi256ELi32ELi512EEv26Group_norm_nhwc_bwd_params)
        /*0014*/ 	.short	0x0160
        /*0016*/ 	.short	0x00b8


	//----- nvinfo : EIATTR_CBANK_PARAM_SIZE
	.align		4
.L_1037:
        /*0018*/ 	.byte	0x03, 0x19
        /*001a*/ 	.short	0x00b8


	//----- nvinfo : EIATTR_KPARAM_INFO
	.align		4
        /*001c*/ 	.byte	0x04, 0x17
        /*001e*/ 	.short	(.L_1039 - .L_1038)
.L_1038:
        /*0020*/ 	.word	0x00000000
        /*0024*/ 	.short	0x0000
        /*0026*/ 	.short	0x0000
        /*0028*/ 	.byte	0x00, 0xf0, 0xe1, 0x02


	//----- nvinfo : EIATTR_MAXREG_COUNT
	.align		4
.L_1039:
        /*002c*/ 	.byte	0x03, 0x1b
        /*002e*/ 	.short	0x0080


	//----- nvinfo : EIATTR_NUM_BARRIERS
	.align		4
        /*0030*/ 	.byte	0x02, 0x4c
        /*0032*/ 	.byte	0x01
	.zero		1


	//----- nvinfo : EIATTR_MERCURY_ISA_VERSION
	.align		4
        /*0034*/ 	.byte	0x03, 0x5f
        /*0036*/ 	.short	0x0000


	//----- nvinfo : EIATTR_INT_WARP_WIDE_INSTR_OFFSETS
	.align		4
        /*0038*/ 	.byte	0x04, 0x31
        /*003a*/ 	.short	(.L_1041 - .L_1040)


	//   ....[0]....
.L_1040:
        /*003c*/ 	.word	0x00003350


	//   ....[1]....
        /*0040*/ 	.word	0x00005a10


	//----- nvinfo : EIATTR_COOP_GROUP_MASK_REGIDS
	.align		4
.L_1041:
        /*0044*/ 	.byte	0x04, 0x29
        /*0046*/ 	.short	(.L_1043 - .L_1042)


	//   ....[0]....
.L_1042:
        /*0048*/ 	.word	0xffffffff


	//   ....[1]....
        /*004c*/ 	.word	0xffffffff


	//   ....[2]....
        /*0050*/ 	.word	0xffffffff


	//   ....[3]....
        /*0054*/ 	.word	0xffffffff


	//   ....[4]....
        /*0058*/ 	.word	0xffffffff


	//   ....[5]....
        /*005c*/ 	.word	0xffffffff


	//   ....[6]....
        /*0060*/ 	.word	0xffffffff


	//   ....[7]....
        /*0064*/ 	.word	0xffffffff


	//   ....[8]....
        /*0068*/ 	.word	0xffffffff


	//   ....[9]....
        /*006c*/ 	.word	0xffffffff


	//----- nvinfo : EIATTR_COOP_GROUP_INSTR_OFFSETS
	.align		4
.L_1043:
        /*0070*/ 	.byte	0x04, 0x28
        /*0072*/ 	.short	(.L_1045 - .L_1044)


	//   ....[0]....
.L_1044:
        /*0074*/ 	.word	0x00002090


	//   ....[1]....
        /*0078*/ 	.word	0x000020a0


	//   ....[2]....
        /*007c*/ 	.word	0x000020d0


	//   ....[3]....
        /*0080*/ 	.word	0x000020f0


	//   ....[4]....
        /*0084*/ 	.word	0x00002120


	//   ....[5]....
        /*0088*/ 	.word	0x00002140


	//   ....[6]....
        /*008c*/ 	.word	0x00002170


	//   ....[7]....
        /*0090*/ 	.word	0x00002190


	//   ....[8]....
        /*0094*/ 	.word	0x000021c0


	//   ....[9]....
        /*0098*/ 	.word	0x000021e0


	//----- nvinfo : EIATTR_EXIT_INSTR_OFFSETS
	.align		4
.L_1045:
        /*009c*/ 	.byte	0x04, 0x1c
        /*009e*/ 	.short	(.L_1047 - .L_1046)


	//   ....[0]....
.L_1046:
        /*00a0*/ 	.word	0x00005ae0


	//   ....[1]....
        /*00a4*/ 	.word	0x00005c20


	//   ....[2]....
        /*00a8*/ 	.word	0x00005ea0


	//----- nvinfo : EIATTR_MAX_THREADS
	.align		4
.L_1047:
        /*00ac*/ 	.byte	0x04, 0x05
        /*00ae*/ 	.short	(.L_1049 - .L_1048)
.L_1048:
        /*00b0*/ 	.word	0x00000200
        /*00b4*/ 	.word	0x00000001
        /*00b8*/ 	.word	0x00000001


	//----- nvinfo : EIATTR_CRS_STACK_SIZE
	.align		4
.L_1049:
        /*00bc*/ 	.byte	0x04, 0x1e
        /*00be*/ 	.short	(.L_1051 - .L_1050)
.L_1050:
        /*00c0*/ 	.word	0x00000000
.L_1051:


//--------------------- .nv.info._Z35group_norm_nhwc_bwd_one_pass_kernelI11Fp32IOBf16WLi512ELi32ELi512EEv26Group_norm_nhwc_bwd_params --------------------------
	.section	.nv.info._Z35group_norm_nhwc_bwd_one_pass_kernelI11Fp32IOBf16WLi512ELi32ELi512EEv26Group_norm_nhwc_bwd_params,"",@"SHT_CUDA_INFO"
	.sectionflags	@""
	.align	4


	//----- nvinfo : EIATTR_CUDA_API_VERSION
	.align		4
        /*0000*/ 	.byte	0x04, 0x37
        /*0002*/ 	.short	(.L_1053 - .L_1052)
.L_1052:
        /*0004*/ 	.word	0x00000082


	//----- nvinfo : EIATTR_SW2861232_WAR
	.align		4
.L_1053:
        /*0008*/ 	.byte	0x01, 0x35
	.zero		2


	//----- nvinfo : EIATTR_PARAM_CBANK
	.align		4
        /*000c*/ 	.byte	0x04, 0x0a
        /*000e*/ 	.short	(.L_1055 - .L_1054)
	.align		4
.L_1054:
        /*0010*/ 	.word	index@(.nv.constant0._Z35group_norm_nhwc_bwd_one_pass_kernelI11Fp32IOBf16WLi512ELi32ELi512EEv26Group_norm_nhwc_bwd_params)
        /*0014*/ 	.short	0x0160
        /*0016*/ 	.short	0x00b8


	//----- nvinfo : EIATTR_CBANK_PARAM_SIZE
	.align		4
.L_1055:
        /*0018*/ 	.byte	0x03, 0x19
        /*001a*/ 	.short	0x00b8


	//----- nvinfo : EIATTR_KPARAM_INFO
	.align		4
        /*001c*/ 	.byte	0x04, 0x17
        /*001e*/ 	.short	(.L_1057 - .L_1056)
.L_1056:
        /*0020*/ 	.word	0x00000000
        /*0024*/ 	.short	0x0000
        /*0026*/ 	.short	0x0000
        /*0028*/ 	.byte	0x00, 0xf0, 0xe1, 0x02


	//----- nvinfo : EIATTR_MAXREG_COUNT
	.align		4
.L_1057:
        /*002c*/ 	.byte	0x03, 0x1b
        /*002e*/ 	.short	0x0080


	//----- nvinfo : EIATTR_NUM_BARRIERS
	.align		4
        /*0030*/ 	.byte	0x02, 0x4c
        /*0032*/ 	.byte	0x01
	.zero		1


	//----- nvinfo : EIATTR_MERCURY_ISA_VERSION
	.align		4
        /*0034*/ 	.byte	0x03, 0x5f
        /*0036*/ 	.short	0x0000


	//----- nvinfo : EIATTR_INT_WARP_WIDE_INSTR_OFFSETS
	.align		4
        /*0038*/ 	.byte	0x04, 0x31
        /*003a*/ 	.short	(.L_1059 - .L_1058)


	//   ....[0]....
.L_1058:
        /*003c*/ 	.word	0x000052e0


	//   ....[1]....
        /*0040*/ 	.word	0x00008d50


	//----- nvinfo : EIATTR_COOP_GROUP_MASK_REGIDS
	.align		4
.L_1059:
        /*0044*/ 	.byte	0x04, 0x29
        /*0046*/ 	.short	(.L_1061 - .L_1060)


	//   ....[0]....
.L_1060:
        /*0048*/ 	.word	0xffffffff


	//   ....[1]....
        /*004c*/ 	.word	0xffffffff


	//   ....[2]....
        /*0050*/ 	.word	0xffffffff


	//   ....[3]....
        /*0054*/ 	.word	0xffffffff


	//   ....[4]....
        /*0058*/ 	.word	0xffffffff


	//   ....[5]....
        /*005c*/ 	.word	0xffffffff


	//   ....[6]....
        /*0060*/ 	.word	0xffffffff


	//   ....[7]....
        /*0064*/ 	.word	0xffffffff


	//   ....[8]....
        /*0068*/ 	.word	0xffffffff


	//   ....[9]....
        /*006c*/ 	.word	0xffffffff


	//----- nvinfo : EIATTR_COOP_GROUP_INSTR_OFFSETS
	.align		4
.L_1061:
        /*0070*/ 	.byte	0x04, 0x28
        /*0072*/ 	.short	(.L_1063 - .L_1062)


	//   ....[0]....
.L_1062:
        /*0074*/ 	.word	0x000041d0


	//   ....[1]....
        /*0078*/ 	.word	0x00004200


	//   ....[2]....
        /*007c*/ 	.word	0x00004230


	//   ....[3]....
        /*0080*/ 	.word	0x00004250


	//   ....[4]....
        /*0084*/ 	.word	0x00004280


	//   ....[5]....
        /*0088*/ 	.word	0x000042a0


	//   ....[6]....
        /*008c*/ 	.word	0x000042d0


	//   ....[7]....
        /*0090*/ 	.word	0x000042f0


	//   ....[8]....
        /*0094*/ 	.word	0x00004340


	//   ....[9]....
        /*0098*/ 	.word	0x00004380


	//----- nvinfo : EIATTR_EXIT_INSTR_OFFSETS
	.align		4
.L_1063:
        /*009c*/ 	.byte	0x04, 0x1c
        /*009e*/ 	.short	(.L_1065 - .L_1064)


	//   ....[0]....
.L_1064:
        /*00a0*/ 	.word	0x00008dc0


	//   ....[1]....
        /*00a4*/ 	.word	0x00008f00


	//   ....[2]....
        /*00a8*/ 	.word	0x00009180


	//----- nvinfo : EIATTR_MAX_THREADS
	.align		4
.L_1065:
        /*00ac*/ 	.byte	0x04, 0x05
        /*00ae*/ 	.short	(.L_1067 - .L_1066)
.L_1066:
        /*00b0*/ 	.word	0x00000200
        /*00b4*/ 	.word	0x00000001
        /*00b8*/ 	.word	0x00000001


	//----- nvinfo : EIATTR_CRS_STACK_SIZE
	.align		4
.L_1067:
        /*00bc*/ 	.byte	0x04, 0x1e
        /*00be*/ 	.short	(.L_1069 - .L_1068)
.L_1068:
        /*00c0*/ 	.word	0x00000000
.L_1069:


//--------------------- .nv.info._Z35group_norm_nhwc_bwd_one_pass_kernelI11Fp32IOFp16WLi64ELi32ELi512EEv26Group_norm_nhwc_bwd_params --------------------------
	.section	.nv.info._Z35group_norm_nhwc_bwd_one_pass_kernelI11Fp32IOFp16WLi64ELi32ELi512EEv26Group_norm_nhwc_bwd_params,"",@"SHT_CUDA_INFO"
	.sectionflags	@""
	.align	4


	//----- nvinfo : EIATTR_CUDA_API_VERSION
	.align		4
        /*0000*/ 	.byte	0x04, 0x37
        /*0002*/ 	.short	(.L_1071 - .L_1070)
.L_1070:
        /*0004*/ 	.word	0x00000082


	//----- nvinfo : EIATTR_SW2861232_WAR
	.align		4
.L_1071:
        /*0008*/ 	.byte	0x01, 0x35
	.zero		2


	//----- nvinfo : EIATTR_PARAM_CBANK
	.align		4
        /*000c*/ 	.byte	0x04, 0x0a
        /*000e*/ 	.short	(.L_1073 - .L_1072)
	.align		4
.L_1072:
        /*0010*/ 	.word	index@(.nv.constant0._Z35group_norm_nhwc_bwd_one_pass_kernelI11Fp32IOFp16WLi64ELi32ELi512EEv26Group_norm_nhwc_bwd_params)
        /*0014*/ 	.short	0x0160
        /*0016*/ 	.short	0x00b8


	//----- nvinfo : EIATTR_CBANK_PARAM_SIZE
	.align		4
.L_1073:
        /*0018*/ 	.byte	0x03, 0x19
        /*001a*/ 	.short	0x00b8


	//----- nvinfo : EIATTR_KPARAM_INFO
	.align		4
        /*001c*/ 	.byte	0x04, 0x17
        /*001e*/ 	.short	(.L_1075 - .L_1074)
.L_1074:
        /*0020*/ 	.word	0x00000000
        /*0024*/ 	.short	0x0000
        /*0026*/ 	.short	0x0000
        /*0028*/ 	.byte	0x00, 0xf0, 0xe1, 0x02


	//----- nvinfo : EIATTR_MAXREG_COUNT
	.align		4
.L_1075:
        /*002c*/ 	.byte	0x03, 0x1b
        /*002e*/ 	.short	0x0080


	//----- nvinfo : EIATTR_NUM_BARRIERS
	.align		4
        /*0030*/ 	.byte	0x02, 0x4c
        /*0032*/ 	.byte	0x01
	.zero		1


	//----- nvinfo : EIATTR_MERCURY_ISA_VERSION
	.align		4
        /*0034*/ 	.byte	0x03, 0x5f
        /*0036*/ 	.short	0x0000


	//----- nvinfo : EIATTR_INT_WARP_WIDE_INSTR_OFFSETS
	.align		4
        /*0038*/ 	.byte	0x04, 0x31
        /*003a*/ 	.short	(.L_1077 - .L_1076)


	//   ....[0]....
.L_1076:
        /*003c*/ 	.word	0x00001f00


	//   ....[1]....
        /*0040*/ 	.word	0x000036e0


	//----- nvinfo : EIATTR_COOP_GROUP_MASK_REGIDS
	.align		4
.L_1077:
        /*0044*/ 	.byte	0x04, 0x29
        /*0046*/ 	.short	(.L_1079 - .L_1078)


	//   ....[0]....
.L_1078:
        /*0048*/ 	.word	0xffffffff


	//   ....[1]....
        /*004c*/ 	.word	0xffffffff


	//   ....[2]....
        /*0050*/ 	.word	0xffffffff


	//   ....[3]....
        /*0054*/ 	.word	0xffffffff


	//   ....[4]....
        /*0058*/ 	.word	0xffffffff


	//   ....[5]....
        /*005c*/ 	.word	0xffffffff


	//   ....[6]....
        /*0060*/ 	.word	0xffffffff


	//   ....[7]....
        /*0064*/ 	.word	0xffffffff


	//   ....[8]....
        /*0068*/ 	.word	0xffffffff


	//   ....[9]....
        /*006c*/ 	.word	0xffffffff


	//----- nvinfo : EIATTR_COOP_GROUP_INSTR_OFFSETS
	.align		4
.L_1079:
        /*0070*/ 	.byte	0x04, 0x28
        /*0072*/ 	.short	(.L_1081 - .L_1080)


	//   ....[0]....
.L_1080:
        /*0074*/ 	.word	0x00000e00


	//   ....[1]....
        /*0078*/ 	.word	0x00000e10


	//   ....[2]....
        /*007c*/ 	.word	0x00000e40


	//   ....[3]....
        /*0080*/ 	.word	0x00000e60


	//   ....[4]....
        /*0084*/ 	.word	0x00000e90


	//   ....[5]....
        /*0088*/ 	.word	0x00000eb0


	//   ....[6]....
        /*008c*/ 	.word	0x00000ee0


	//   ....[7]....
        /*0090*/ 	.word	0x00000f00


	//   ....[8]....
        /*0094*/ 	.word	0x00000f30


	//   ....[9]....
        /*0098*/ 	.word	0x00000f50


	//----- nvinfo : EIATTR_EXIT_INSTR_OFFSETS
	.align		4
.L_1081:
        /*009c*/ 	.byte	0x04, 0x1c
        /*009e*/ 	.short	(.L_1083 - .L_1082)


	//   ....[0]....
.L_1082:
        /*00a0*/ 	.word	0x00003750


	//   ....[1]....
        /*00a4*/ 	.word	0x00003890


	//   ....[2]....
        /*00a8*/ 	.word	0x00003b10


	//----- nvinfo : EIATTR_MAX_THREADS
	.align		4
.L_1083:
        /*00ac*/ 	.byte	0x04, 0x05
        /*00ae*/ 	.short	(.L_1085 - .L_1084)
.L_1084:
        /*00b0*/ 	.word	0x00000200
        /*00b4*/ 	.word	0x00000001
        /*00b8*/ 	.word	0x00000001


	//----- nvinfo : EIATTR_CRS_STACK_SIZE
	.align		4
.L_1085:
        /*00bc*/ 	.byte	0x04, 0x1e
        /*00be*/ 	.short	(.L_1087 - .L_1086)
.L_1086:
        /*00c0*/ 	.word	0x00000000
.L_1087:


//--------------------- .nv.info._Z35group_norm_nhwc_bwd_one_pass_kernelI11Fp32IOFp16WLi128ELi32ELi512EEv26Group_norm_nhwc_bwd_params --------------------------
	.section	.nv.info._Z35group_norm_nhwc_bwd_one_pass_kernelI11Fp32IOFp16WLi128ELi32ELi512EEv26Group_norm_nhwc_bwd_params,"",@"SHT_CUDA_INFO"
	.sectionflags	@""
	.align	4


	//----- nvinfo : EIATTR_CUDA_API_VERSION
	.align		4
        /*0000*/ 	.byte	0x04, 0x37
        /*0002*/ 	.short	(.L_1089 - .L_1088)
.L_1088:
        /*0004*/ 	.word	0x00000082


	//----- nvinfo : EIATTR_SW2861232_WAR
	.align		4
.L_1089:
        /*0008*/ 	.byte	0x01, 0x35
	.zero		2


	//----- nvinfo : EIATTR_PARAM_CBANK
	.align		4
        /*000c*/ 	.byte	0x04, 0x0a
        /*000e*/ 	.short	(.L_1091 - .L_1090)
	.align		4
.L_1090:
        /*0010*/ 	.word	index@(.nv.constant0._Z35group_norm_nhwc_bwd_one_pass_kernelI11Fp32IOFp16WLi128ELi32ELi512EEv26Group_norm_nhwc_bwd_params)
        /*0014*/ 	.short	0x0160
        /*0016*/ 	.short	0x00b8


	//----- nvinfo : EIATTR_CBANK_PARAM_SIZE
	.align		4
.L_1091:
        /*0018*/ 	.byte	0x03, 0x19
        /*001a*/ 	.short	0x00b8


	//----- nvinfo : EIATTR_KPARAM_INFO
	.align		4
        /*001c*/ 	.byte	0x04, 0x17
        /*001e*/ 	.short	(.L_1093 - .L_1092)
.L_1092:
        /*0020*/ 	.word	0x00000000
        /*0024*/ 	.short	0x0000
        /*0026*/ 	.short	0x0000
        /*0028*/ 	.byte	0x00, 0xf0, 0xe1, 0x02


	//----- nvinfo : EIATTR_MAXREG_COUNT
	.align		4
.L_1093:
        /*002c*/ 	.byte	0x03, 0x1b
        /*002e*/ 	.short	0x0080


	//----- nvinfo : EIATTR_NUM_BARRIERS
	.align		4
        /*0030*/ 	.byte	0x02, 0x4c
        /*0032*/ 	.byte	0x01
	.zero		1


	//----- nvinfo : EIATTR_MERCURY_ISA_VERSION
	.align		4
        /*0034*/ 	.byte	0x03, 0x5f
        /*0036*/ 	.short	0x0000


	//----- nvinfo : EIATTR_INT_WARP_WIDE_INSTR_OFFSETS
	.align		4
        /*0038*/ 	.byte	0x04, 0x31
        /*003a*/ 	.short	(.L_1095 - .L_1094)


	//   ....[0]....
.L_1094:
        /*003c*/ 	.word	0x000025e0


	//   ....[1]....
        /*0040*/ 	.word	0x00004290


	//----- nvinfo : EIATTR_COOP_GROUP_MASK_REGIDS
	.align		4
.L_1095:
        /*0044*/ 	.byte	0x04, 0x29
        /*0046*/ 	.short	(.L_1097 - .L_1096)


	//   ....[0]....
.L_1096:
        /*0048*/ 	.word	0xffffffff


	//   ....[1]....
        /*004c*/ 	.word	0xffffffff


	//   ....[2]....
        /*0050*/ 	.word	0xffffffff


	//   ....[3]....
        /*0054*/ 	.word	0xffffffff


	//   ....[4]....
        /*0058*/ 	.word	0xffffffff


	//   ....[5]....
        /*005c*/ 	.word	0xffffffff


	//   ....[6]....
        /*0060*/ 	.word	0xffffffff


	//   ....[7]....
        /*0064*/ 	.word	0xffffffff


	//   ....[8]....
        /*0068*/ 	.word	0xffffffff


	//   ....[9]....
        /*006c*/ 	.word	0xffffffff


	//----- nvinfo : EIATTR_COOP_GROUP_INSTR_OFFSETS
	.align		4
.L_1097:
        /*0070*/ 	.byte	0x04, 0x28
        /*0072*/ 	.short	(.L_1099 - .L_1098)


	//   ....[0]....
.L_1098:
        /*0074*/ 	.word	0x00001440


	//   ....[1]....
        /*0078*/ 	.word	0x00001470


	//   ....[2]....
        /*007c*/ 	.word	0x00001540


	//   ....[3]....
        /*0080*/ 	.word	0x00001560


	//   ....[4]....
        /*0084*/ 	.word	0x00001590


	//   ....[5]....
        /*0088*/ 	.word	0x000015b0


	//   ....[6]....
        /*008c*/ 	.word	0x000015e0


	//   ....[7]....
        /*0090*/ 	.word	0x00001600


	//   ....[8]....
        /*0094*/ 	.word	0x00001630


	//   ....[9]....
        /*0098*/ 	.word	0x00001650


	//----- nvinfo : EIATTR_EXIT_INSTR_OFFSETS
	.align		4
.L_1099:
        /*009c*/ 	.byte	0x04, 0x1c
        /*009e*/ 	.short	(.L_1101 - .L_1100)


	//   ....[0]....
.L_1100:
        /*00a0*/ 	.word	0x00004300


	//   ....[1]....
        /*00a4*/ 	.word	0x00004440


	//   ....[2]....
        /*00a8*/ 	.word	0x000046c0


	//----- nvinfo : EIATTR_MAX_THREADS
	.align		4
.L_1101:
        /*00ac*/ 	.byte	0x04, 0x05
        /*00ae*/ 	.short	(.L_1103 - .L_1102)
.L_1102:
        /*00b0*/ 	.word	0x00000200
        /*00b4*/ 	.word	0x00000001
        /*00b8*/ 	.word	0x00000001


	//----- nvinfo : EIATTR_CRS_STACK_SIZE
	.align		4
.L_1103:
        /*00bc*/ 	.byte	0x04, 0x1e
        /*00be*/ 	.short	(.L_1105 - .L_1104)
.L_1104:
        /*00c0*/ 	.word	0x00000000
.L_1105:


//--------------------- .nv.info._Z35group_norm_nhwc_bwd_one_pass_kernelI11Fp32IOFp16WLi256ELi32ELi512EEv26Group_norm_nhwc_bwd_params --------------------------
	.section	.nv.info._Z35group_norm_nhwc_bwd_one_pass_kernelI11Fp32IOFp16WLi256ELi32ELi512EEv26Group_norm_nhwc_bwd_params,"",@"SHT_CUDA_INFO"
	.sectionflags	@""
	.align	4


	//----- nvinfo : EIATTR_CUDA_API_VERSION
	.align		4
        /*0000*/ 	.byte	0x04, 0x37
        /*0002*/ 	.short	(.L_1107 - .L_1106)
.L_1106:
        /*0004*/ 	.word	0x00000082


	//----- nvinfo : EIATTR_SW2861232_WAR
	.align		4
.L_1107:
        /*0008*/ 	.byte	0x01, 0x35
	.zero		2


	//----- nvinfo : EIATTR_PARAM_CBANK
	.align		4
        /*000c*/ 	.byte	0x04, 0x0a
        /*000e*/ 	.short	(.L_1109 - .L_1108)
	.align		4
.L_1108:
        /*0010*/ 	.word	index@(.nv.constant0._Z35group_norm_nhwc_bwd_one_pass_kernelI11Fp32IOFp16WLi256ELi32ELi512EEv26Group_norm_nhwc_bwd_params)
        /*0014*/ 	.short	0x0160
        /*0016*/ 	.short	0x00b8


	//----- nvinfo : EIATTR_CBANK_PARAM_SIZE
	.align		4
.L_1109:
        /*0018*/ 	.byte	0x03, 0x19
        /*001a*/ 	.short	0x00b8


	//----- nvinfo : EIATTR_KPARAM_INFO
	.align		4
        /*001c*/ 	.byte	0x04, 0x17
        /*001e*/ 	.short	(.L_1111 - .L_1110)
.L_1110:
        /*0020*/ 	.word	0x00000000
        /*0024*/ 	.short	0x0000
        /*0026*/ 	.short	0x0000
        /*0028*/ 	.byte	0x00, 0xf0, 0xe1, 0x02


	//----- nvinfo : EIATTR_MAXREG_COUNT
	.align		4
.L_1111:
        /*002c*/ 	.byte	0x03, 0x1b
        /*002e*/ 	.short	0x0080


	//----- nvinfo : EIATTR_NUM_BARRIERS
	.align		4
        /*0030*/ 	.byte	0x02, 0x4c
        /*0032*/ 	.byte	0x01
	.zero		1


	//----- nvinfo : EIATTR_MERCURY_ISA_VERSION
	.align		4
        /*0034*/ 	.byte	0x03, 0x5f
        /*0036*/ 	.short	0x0000


	//----- nvinfo : EIATTR_INT_WARP_WIDE_INSTR_OFFSETS
	.align		4
        /*0038*/ 	.byte	0x04, 0x31
        /*003a*/ 	.short	(.L_1113 - .L_1112)


	//   ....[0]....
.L_1112:
        /*003c*/ 	.word	0x00003350


	//   ....[1]....
        /*0040*/ 	.word	0x00005a10


	//----- nvinfo : EIATTR_COOP_GROUP_MASK_REGIDS
	.align		4
.L_1113:
        /*0044*/ 	.byte	0x04, 0x29
        /*0046*/ 	.short	(.L_1115 - .L_1114)


	//   ....[0]....
.L_1114:
        /*0048*/ 	.word	0xffffffff


	//   ....[1]....
        /*004c*/ 	.word	0xffffffff


	//   ....[2]....
        /*0050*/ 	.word	0xffffffff


	//   ....[3]....
        /*0054*/ 	.word	0xffffffff


	//   ....[4]....
        /*0058*/ 	.word	0xffffffff


	//   ....[5]....
        /*005c*/ 	.word	0xffffffff


	//   ....[6]....
        /*0060*/ 	.word	0xffffffff


	//   ....[7]....
        /*0064*/ 	.word	0xffffffff


	//   ....[8]....
        /*0068*/ 	.word	0xffffffff


	//   ....[9]....
        /*006c*/ 	.word	0xffffffff


	//----- nvinfo : EIATTR_COOP_GROUP_INSTR_OFFSETS
	.align		4
.L_1115:
        /*0070*/ 	.byte	0x04, 0x28
        /*0072*/ 	.short	(.L_1117 - .L_1116)


	//   ....[0]....
.L_1116:
        /*0074*/ 	.word	0x00002090


	//   ....[1]....
        /*0078*/ 	.word	0x000020a0


	//   ....[2]....
        /*007c*/ 	.word	0x000020d0


	//   ....[3]....
        /*0080*/ 	.word	0x000020f0


	//   ....[4]....
        /*0084*/ 	.word	0x00002120


	//   ....[5]....
        /*0088*/ 	.word	0x00002140


	//   ....[6]....
        /*008c*/ 	.word	0x00002170


	//   ....[7]....
        /*0090*/ 	.word	0x00002190


	//   ....[8]....
        /*0094*/ 	.word	0x000021c0


	//   ....[9]....
        /*0098*/ 	.word	0x000021e0


	//----- nvinfo : EIATTR_EXIT_INSTR_OFFSETS
	.align		4
.L_1117:
        /*009c*/ 	.byte	0x04, 0x1c
        /*009e*/ 	.short	(.L_1119 - .L_1118)


	//   ....[0]....
.L_1118:
        /*00a0*/ 	.word	0x00005ae0


	//   ....[1]....
        /*00a4*/ 	.word	0x00005c20


	//   ....[2]....
        /*00a8*/ 	.word	0x00005ea0


	//----- nvinfo : EIATTR_MAX_THREADS
	.align		4
.L_1119:
        /*00ac*/ 	.byte	0x04, 0x05
        /*00ae*/ 	.short	(.L_1121 - .L_1120)
.L_1120:
        /*00b0*/ 	.word	0x00000200
        /*00b4*/ 	.word	0x00000001
        /*00b8*/ 	.word	0x00000001


	//----- nvinfo : EIATTR_CRS_STACK_SIZE
	.align		4
.L_1121:
        /*00bc*/ 	.byte	0x04, 0x1e
        /*00be*/ 	.short	(.L_1123 - .L_1122)
.L_1122:
        /*00c0*/ 	.word	0x00000000
.L_1123:


//--------------------- .nv.info._Z35group_norm_nhwc_bwd_one_pass_kernelI11Fp32IOFp16WLi512ELi32ELi512EEv26Group_norm_nhwc_bwd_params --------------------------
	.section	.nv.info._Z35group_norm_nhwc_bwd_one_pass_kernelI11Fp32IOFp16WLi512ELi32ELi512EEv26Group_norm_nhwc_bwd_params,"",@"SHT_CUDA_INFO"
	.sectionflags	@""
	.align	4


	//----- nvinfo : EIATTR_CUDA_API_VERSION
	.align		4
        /*0000*/ 	.byte	0x04, 0x37
        /*0002*/ 	.short	(.L_1125 - .L_1124)
.L_1124:
        /*0004*/ 	.word	0x00000082


	//----- nvinfo : EIATTR_SW2861232_WAR
	.align		4
.L_1125:
        /*0008*/ 	.byte	0x01, 0x35
	.zero		2


	//----- nvinfo : EIATTR_PARAM_CBANK
	.align		4
        /*000c*/ 	.byte	0x04, 0x0a
        /*000e*/ 	.short	(.L_1127 - .L_1126)
	.align		4
.L_1126:
        /*0010*/ 	.word	index@(.nv.constant0._Z35group_norm_nhwc_bwd_one_pass_kernelI11Fp32IOFp16WLi512ELi32ELi512EEv26Group_norm_nhwc_bwd_params)
        /*0014*/ 	.short	0x0160
        /*0016*/ 	.short	0x00b8


	//----- nvinfo : EIATTR_CBANK_PARAM_SIZE
	.align		4
.L_1127:
        /*0018*/ 	.byte	0x03, 0x19
        /*001a*/ 	.short	0x00b8


	//----- nvinfo : EIATTR_KPARAM_INFO
	.align		4
        /*001c*/ 	.byte	0x04, 0x17
        /*001e*/ 	.short	(.L_1129 - .L_1128)
.L_1128:
        /*0020*/ 	.word	0x00000000
        /*0024*/ 	.short	0x0000
        /*0026*/ 	.short	0x0000
        /*0028*/ 	.byte	0x00, 0xf0, 0xe1, 0x02


	//----- nvinfo : EIATTR_MAXREG_COUNT
	.align		4
.L_1129:
        /*002c*/ 	.byte	0x03, 0x1b
        /*002e*/ 	.short	0x0080


	//----- nvinfo : EIATTR_NUM_BARRIERS
	.align		4
        /*0030*/ 	.byte	0x02, 0x4c
        /*0032*/ 	.byte	0x01
	.zero		1


	//----- nvinfo : EIATTR_MERCURY_ISA_VERSION
	.align		4
        /*0034*/ 	.byte	0x03, 0x5f
        /*0036*/ 	.short	0x0000


	//----- nvinfo : EIATTR_INT_WARP_WIDE_INSTR_OFFSETS
	.align		4
        /*0038*/ 	.byte	0x04, 0x31
        /*003a*/ 	.short	(.L_1131 - .L_1130)


	//   ....[0]....
.L_1130:
        /*003c*/ 	.word	0x000052e0


	//   ....[1]....
        /*0040*/ 	.word	0x00008d50


	//----- nvinfo : EIATTR_COOP_GROUP_MASK_REGIDS
	.align		4
.L_1131:
        /*0044*/ 	.byte	0x04, 0x29
        /*0046*/ 	.short	(.L_1133 - .L_1132)


	//   ....[0]....
.L_1132:
        /*0048*/ 	.word	0xffffffff


	//   ....[1]....
        /*004c*/ 	.word	0xffffffff


	//   ....[2]....
        /*0050*/ 	.word	0xffffffff


	//   ....[3]....
        /*0054*/ 	.word	0xffffffff


	//   ....[4]....
        /*0058*/ 	.word	0xffffffff


	//   ....[5]....
        /*005c*/ 	.word	0xffffffff


	//   ....[6]....
        /*0060*/ 	.word	0xffffffff


	//   ....[7]....
        /*0064*/ 	.word	0xffffffff


	//   ....[8]....
        /*0068*/ 	.word	0xffffffff


	//   ....[9]....
        /*006c*/ 	.word	0xffffffff


	//----- nvinfo : EIATTR_COOP_GROUP_INSTR_OFFSETS
	.align		4
.L_1133:
        /*0070*/ 	.byte	0x04, 0x28
        /*0072*/ 	.short	(.L_1135 - .L_1134)


	//   ....[0]....
.L_1134:
        /*0074*/ 	.word	0x000041d0


	//   ....[1]....
        /*0078*/ 	.word	0x00004200


	//   ....[2]....
        /*007c*/ 	.word	0x00004230


	//   ....[3]....
        /*0080*/ 	.word	0x00004250


	//   ....[4]....
        /*0084*/ 	.word	0x00004280


	//   ....[5]....
        /*0088*/ 	.word	0x000042a0


	//   ....[6]....
        /*008c*/ 	.word	0x000042d0


	//   ....[7]....
        /*0090*/ 	.word	0x000042f0


	//   ....[8]....
        /*0094*/ 	.word	0x00004340


	//   ....[9]....
        /*0098*/ 	.word	0x00004380


	//----- nvinfo : EIATTR_EXIT_INSTR_OFFSETS
	.align		4
.L_1135:
        /*009c*/ 	.byte	0x04, 0x1c
        /*009e*/ 	.short	(.L_1137 - .L_1136)


	//   ....[0]....
.L_1136:
        /*00a0*/ 	.word	0x00008dc0


	//   ....[1]....
        /*00a4*/ 	.word	0x00008f00


	//   ....[2]....
        /*00a8*/ 	.word	0x00009180


	//----- nvinfo : EIATTR_MAX_THREADS
	.align		4
.L_1137:
        /*00ac*/ 	.byte	0x04, 0x05
        /*00ae*/ 	.short	(.L_1139 - .L_1138)
.L_1138:
        /*00b0*/ 	.word	0x00000200
        /*00b4*/ 	.word	0x00000001
        /*00b8*/ 	.word	0x00000001


	//----- nvinfo : EIATTR_CRS_STACK_SIZE
	.align		4
.L_1139:
        /*00bc*/ 	.byte	0x04, 0x1e
        /*00be*/ 	.short	(.L_1141 - .L_1140)
.L_1140:
        /*00c0*/ 	.word	0x00000000
.L_1141:


//--------------------- .nv.info._Z35group_norm_nhwc_fwd_one_pass_kernelI11Bf16IOFp32WLi64ELi32ELi512EEv26Group_norm_nhwc_fwd_params --------------------------
	.section	.nv.info._Z35group_norm_nhwc_fwd_one_pass_kernelI11Bf16IOFp32WLi64ELi32ELi512EEv26Group_norm_nhwc_fwd_params,"",@"SHT_CUDA_INFO"
	.sectionflags	@""
	.align	4


	//----- nvinfo : EIATTR_CUDA_API_VERSION
	.align		4
        /*0000*/ 	.byte	0x04, 0x37
        /*0002*/ 	.short	(.L_1143 - .L_1142)
.L_1142:
        /*0004*/ 	.word	0x00000082


	//----- nvinfo : EIATTR_SW2861232_WAR
	.align		4
.L_1143:
        /*0008*/ 	.byte	0x01, 0x35
	.zero		2


	//----- nvinfo : EIATTR_PARAM_CBANK
	.align		4
        /*000c*/ 	.byte	0x04, 0x0a
        /*000e*/ 	.short	(.L_1145 - .L_1144)
	.align		4
.L_1144:
        /*0010*/ 	.word	index@(.nv.constant0._Z35group_norm_nhwc_fwd_one_pass_kernelI11Bf16IOFp32WLi64ELi32ELi512EEv26Group_norm_nhwc_fwd_params)
        /*0014*/ 	.short	0x0160
        /*0016*/ 	.short	0x00a0


	//----- nvinfo : EIATTR_CBANK_PARAM_SIZE
	.align		4
.L_1145:
        /*0018*/ 	.byte	0x03, 0x19
        /*001a*/ 	.short	0x00a0


	//----- nvinfo : EIATTR_KPARAM_INFO
	.align		4
        /*001c*/ 	.byte	0x04, 0x17
        /*001e*/ 	.short	(.L_1147 - .L_1146)
.L_1146:
        /*0020*/ 	.word	0x00000000
        /*0024*/ 	.short	0x0000
        /*0026*/ 	.short	0x0000
        /*0028*/ 	.byte	0x00, 0xf0, 0x81, 0x02


	//----- nvinfo : EIATTR_MAXREG_COUNT
	.align		4
.L_1147:
        /*002c*/ 	.byte	0x03, 0x1b
        /*002e*/ 	.short	0x0080


	//----- nvinfo : EIATTR_NUM_BARRIERS
	.align		4
        /*0030*/ 	.byte	0x02, 0x4c
        /*0032*/ 	.byte	0x01
	.zero		1


	//----- nvinfo : EIATTR_MERCURY_ISA_VERSION
	.align		4
        /*0034*/ 	.byte	0x03, 0x5f
        /*0036*/ 	.short	0x0000


	//----- nvinfo : EIATTR_COOP_GROUP_MASK_REGIDS
	.align		4
        /*0038*/ 	.byte	0x04, 0x29
        /*003a*/ 	.short	(.L_1149 - .L_1148)


	//   ....[0]....
.L_1148:
        /*003c*/ 	.word	0xffffffff


	//   ....[1]....
        /*0040*/ 	.word	0xffffffff


	//   ....[2]....
        /*0044*/ 	.word	0xffffffff


	//   ....[3]....
        /*0048*/ 	.word	0xffffffff


	//   ....[4]....
        /*004c*/ 	.word	0xffffffff


	//   ....[5]....
        /*0050*/ 	.word	0xffffffff


	//   ....[6]....
        /*0054*/ 	.word	0xffffffff


	//   ....[7]....
        /*0058*/ 	.word	0xffffffff


	//   ....[8]....
        /*005c*/ 	.word	0xffffffff


	//   ....[9]....
        /*0060*/ 	.word	0xffffffff


	//----- nvinfo : EIATTR_COOP_GROUP_INSTR_OFFSETS
	.align		4
.L_1149:
        /*0064*/ 	.byte	0x04, 0x28
        /*0066*/ 	.short	(.L_1151 - .L_1150)


	//   ....[0]....
.L_1150:
        /*0068*/ 	.word	0x00000610


	//   ....[1]....
        /*006c*/ 	.word	0x00000620


	//   ....[2]....
        /*0070*/ 	.word	0x00000650


	//   ....[3]....
        /*0074*/ 	.word	0x00000660


	//   ....[4]....
        /*0078*/ 	.word	0x000006a0


	//   ....[5]....
        /*007c*/ 	.word	0x000006b0


	//   ....[6]....
        /*0080*/ 	.word	0x000006f0


	//   ....[7]....
        /*0084*/ 	.word	0x00000700


	//   ....[8]....
        /*0088*/ 	.word	0x00000740


	//   ....[9]....
        /*008c*/ 	.word	0x00000750


	//----- nvinfo : EIATTR_EXIT_INSTR_OFFSETS
	.align		4
.L_1151:
        /*0090*/ 	.byte	0x04, 0x1c
        /*0092*/ 	.short	(.L_1153 - .L_1152)


	//   ....[0]....
.L_1152:
        /*0094*/ 	.word	0x00000060


	//   ....[1]....
        /*0098*/ 	.word	0x00001a70


	//----- nvinfo : EIATTR_MAX_THREADS
	.align		4
.L_1153:
        /*009c*/ 	.byte	0x04, 0x05
        /*009e*/ 	.short	(.L_1155 - .L_1154)
.L_1154:
        /*00a0*/ 	.word	0x00000200
        /*00a4*/ 	.word	0x00000001
        /*00a8*/ 	.word	0x00000001


	//----- nvinfo : EIATTR_CRS_STACK_SIZE
	.align		4
.L_1155:
        /*00ac*/ 	.byte	0x04, 0x1e
        /*00ae*/ 	.short	(.L_1157 - .L_1156)
.L_1156:
        /*00b0*/ 	.word	0x00000000
.L_1157:


//--------------------- .nv.info._Z35group_norm_nhwc_fwd_one_pass_kernelI11Bf16IOFp32WLi128ELi32ELi512EEv26Group_norm_nhwc_fwd_params --------------------------
	.section	.nv.info._Z35group_norm_nhwc_fwd_one_pass_kernelI11Bf16IOFp32WLi128ELi32ELi512EEv26Group_norm_nhwc_fwd_params,"",@"SHT_CUDA_INFO"
	.sectionflags	@""
	.align	4


	//----- nvinfo : EIATTR_CUDA_API_VERSION
	.align		4
        /*0000*/ 	.byte	0x04, 0x37
        /*0002*/ 	.short	(.L_1159 - .L_1158)
.L_1158:
        /*0004*/ 	.word	0x00000082


	//----- nvinfo : EIATTR_SW2861232_WAR
	.align		4
.L_1159:
        /*0008*/ 	.byte	0x01, 0x35
	.zero		2


	//----- nvinfo : EIATTR_PARAM_CBANK
	.align		4
        /*000c*/ 	.byte	0x04, 0x0a
        /*000e*/ 	.short	(.L_1161 - .L_1160)
	.align		4
.L_1160:
        /*0010*/ 	.word	index@(.nv.constant0._Z35group_norm_nhwc_fwd_one_pass_kernelI11Bf16IOFp32WLi128ELi32ELi512EEv26Group_norm_nhwc_fwd_params)
        /*0014*/ 	.short	0x0160
        /*0016*/ 	.short	0x00a0


	//----- nvinfo : EIATTR_CBANK_PARAM_SIZE
	.align		4
.L_1161:
        /*0018*/ 	.byte	0x03, 0x19
        /*001a*/ 	.short	0x00a0


	//----- nvinfo : EIATTR_KPARAM_INFO
	.align		4
        /*001c*/ 	.byte	0x04, 0x17
        /*001e*/ 	.short	(.L_1163 - .L_1162)
.L_1162:
        /*0020*/ 	.word	0x00000000
        /*0024*/ 	.short	0x0000
        /*0026*/ 	.short	0x0000
        /*0028*/ 	.byte	0x00, 0xf0, 0x81, 0x02


	//----- nvinfo : EIATTR_MAXREG_COUNT
	.align		4
.L_1163:
        /*002c*/ 	.byte	0x03, 0x1b
        /*002e*/ 	.short	0x0080


	//----- nvinfo : EIATTR_NUM_BARRIERS
	.align		4
        /*0030*/ 	.byte	0x02, 0x4c
        /*0032*/ 	.byte	0x01
	.zero		1


	//----- nvinfo : EIATTR_MERCURY_ISA_VERSION
	.align		4
        /*0034*/ 	.byte	0x03, 0x5f
        /*0036*/ 	.short	0x0000


	//----- nvinfo : EIATTR_COOP_GROUP_MASK_REGIDS
	.align		4
        /*0038*/ 	.byte	0x04, 0x29
        /*003a*/ 	.short	(.L_1165 - .L_1164)


	//   ....[0]....
.L_1164:
        /*003c*/ 	.word	0xffffffff


	//   ....[1]....
        /*0040*/ 	.word	0xffffffff


	//   ....[2]....
        /*0044*/ 	.word	0xffffffff


	//   ....[3]....
        /*0048*/ 	.word	0xffffffff


	//   ....[4]....
        /*004c*/ 	.word	0xffffffff


	//   ....[5]....
        /*0050*/ 	.word	0xffffffff


	//   ....[6]....
        /*0054*/ 	.word	0xffffffff


	//   ....[7]....
        /*0058*/ 	.word	0xffffffff


	//   ....[8]....
        /*005c*/ 	.word	0xffffffff


	//   ....[9]....
        /*0060*/ 	.word	0xffffffff


	//----- nvinfo : EIATTR_COOP_GROUP_INSTR_OFFSETS
	.align		4
.L_1165:
        /*0064*/ 	.byte	0x04, 0x28
        /*0066*/ 	.short	(.L_1167 - .L_1166)


	//   ....[0]....
.L_1166:
        /*0068*/ 	.word	0x00000960


	//   ....[1]....
        /*006c*/ 	.word	0x00000970


	//   ....[2]....
        /*0070*/ 	.word	0x000009a0


	//   ....[3]....
        /*0074*/ 	.word	0x000009b0


	//   ....[4]....
        /*0078*/ 	.word	0x000009f0


	//   ....[5]....
        /*007c*/ 	.word	0x00000a00


	//   ....[6]....
        /*0080*/ 	.word	0x00000a40


	//   ....[7]....
        /*0084*/ 	.word	0x00000a50


	//   ....[8]....
        /*0088*/ 	.word	0x00000a90


	//   ....[9]....
        /*008c*/ 	.word	0x00000aa0


	//----- nvinfo : EIATTR_EXIT_INSTR_OFFSETS
	.align		4
.L_1167:
        /*0090*/ 	.byte	0x04, 0x1c
        /*0092*/ 	.short	(.L_1169 - .L_1168)


	//   ....[0]....
.L_1168:
        /*0094*/ 	.word	0x00000060


	//   ....[1]....
        /*0098*/ 	.word	0x00002a40


	//----- nvinfo : EIATTR_MAX_THREADS
	.align		4
.L_1169:
        /*009c*/ 	.byte	0x04, 0x05
        /*009e*/ 	.short	(.L_1171 - .L_1170)
.L_1170:
        /*00a0*/ 	.word	0x00000200
        /*00a4*/ 	.word	0x00000001
        /*00a8*/ 	.word	0x00000001


	//----- nvinfo : EIATTR_CRS_STACK_SIZE
	.align		4
.L_1171:
        /*00ac*/ 	.byte	0x04, 0x1e
        /*00ae*/ 	.short	(.L_1173 - .L_1172)
.L_1172:
        /*00b0*/ 	.word	0x00000000
.L_1173:


//--------------------- .nv.info._Z35group_norm_nhwc_fwd_one_pass_kernelI11Bf16IOFp32WLi256ELi32ELi512EEv26Group_norm_nhwc_fwd_params --------------------------
	.section	.nv.info._Z35group_norm_nhwc_fwd_one_pass_kernelI11Bf16IOFp32WLi256ELi32ELi512EEv26Group_norm_nhwc_fwd_params,"",@"SHT_CUDA_INFO"
	.sectionflags	@""
	.align	4


	//----- nvinfo : EIATTR_CUDA_API_VERSION
	.align		4
        /*0000*/ 	.byte	0x04, 0x37
        /*0002*/ 	.short	(.L_1175 - .L_1174)
.L_1174:
        /*0004*/ 	.word	0x00000082


	//----- nvinfo : EIATTR_SW2861232_WAR
	.align		4
.L_1175:
        /*0008*/ 	.byte	0x01, 0x35
	.zero		2


	//----- nvinfo : EIATTR_PARAM_CBANK
	.align		4
        /*000c*/ 	.byte	0x04, 0x0a
        /*000e*/ 	.short	(.L_1177 - .L_1176)
	.align		4
.L_1176:
        /*0010*/ 	.word	index@(.nv.constant0._Z35group_norm_nhwc_fwd_one_pass_kernelI11Bf16IOFp32WLi256ELi32ELi512EEv26Group_norm_nhwc_fwd_params)
        /*0014*/ 	.short	0x0160
        /*0016*/ 	.short	0x00a0


	//----- nvinfo : EIATTR_CBANK_PARAM_SIZE
	.align		4
.L_1177:
        /*0018*/ 	.byte	0x03, 0x19
        /*001a*/ 	.short	0x00a0


	//----- nvinfo : EIATTR_KPARAM_INFO
	.align		4
        /*001c*/ 	.byte	0x04, 0x17
        /*001e*/ 	.short	(.L_1179 - .L_1178)
.L_1178:
        /*0020*/ 	.word	0x00000000
        /*0024*/ 	.short	0x0000
        /*0026*/ 	.short	0x0000
        /*0028*/ 	.byte	0x00, 0xf0, 0x81, 0x02


	//----- nvinfo : EIATTR_MAXREG_COUNT
	.align		4
.L_1179:
        /*002c*/ 	.byte	0x03, 0x1b
        /*002e*/ 	.short	0x0080


	//----- nvinfo : EIATTR_NUM_BARRIERS
	.align		4
        /*0030*/ 	.byte	0x02, 0x4c
        /*0032*/ 	.byte	0x01
	.zero		1


	//----- nvinfo : EIATTR_MERCURY_ISA_VERSION
	.align		4
        /*0034*/ 	.byte	0x03, 0x5f
        /*0036*/ 	.short	0x0000


	//----- nvinfo : EIATTR_COOP_GROUP_MASK_REGIDS
	.align		4
        /*0038*/ 	.byte	0x04, 0x29
        /*003a*/ 	.short	(.L_1181 - .L_1180)


	//   ....[0]....
.L_1180:
        /*003c*/ 	.word	0xffffffff


	//   ....[1]....
        /*0040*/ 	.word	0xffffffff


	//   ....[2]....
        /*0044*/ 	.word	0xffffffff


	//   ....[3]....
        /*0048*/ 	.word	0xffffffff


	//   ....[4]....
        /*004c*/ 	.word	0xffffffff


	//   ....[5]....
        /*0050*/ 	.word	0xffffffff


	//   ....[6]....
        /*0054*/ 	.word	0xffffffff


	//   ....[7]....
        /*0058*/ 	.word	0xffffffff


	//   ....[8]....
        /*005c*/ 	.word	0xffffffff


	//   ....[9]....
        /*0060*/ 	.word	0xffffffff


	//----- nvinfo : EIATTR_COOP_GROUP_INSTR_OFFSETS
	.align		4
.L_1181:
        /*0064*/ 	.byte	0x04, 0x28
        /*0066*/ 	.short	(.L_1183 - .L_1182)


	//   ....[0]....
.L_1182:
        /*0068*/ 	.word	0x00000df0


	//   ....[1]....
        /*006c*/ 	.word	0x00000e00


	//   ....[2]....
        /*0070*/ 	.word	0x00000e30


	//   ....[3]....
        /*0074*/ 	.word	0x00000e40


	//   ....[4]....
        /*0078*/ 	.word	0x00000e80


	//   ....[5]....
        /*007c*/ 	.word	0x00000e90


	//   ....[6]....
        /*0080*/ 	.word	0x00000ed0


	//   ....[7]....
        /*0084*/ 	.word	0x00000ee0


	//   ....[8]....
        /*0088*/ 	.word	0x00000f20


	//   ....[9]....
        /*008c*/ 	.word	0x00000f30


	//----- nvinfo : EIATTR_EXIT_INSTR_OFFSETS
	.align		4
.L_1183:
        /*0090*/ 	.byte	0x04, 0x1c
        /*0092*/ 	.short	(.L_1185 - .L_1184)


	//   ....[0]....
.L_1184:
        /*0094*/ 	.word	0x00000070


	//   ....[1]....
        /*0098*/ 	.word	0x000036f0


	//----- nvinfo : EIATTR_MAX_THREADS
	.align		4
.L_1185:
        /*009c*/ 	.byte	0x04, 0x05
        /*009e*/ 	.short	(.L_1187 - .L_1186)
.L_1186:
        /*00a0*/ 	.word	0x00000200
        /*00a4*/ 	.word	0x00000001
        /*00a8*/ 	.word	0x00000001


	//----- nvinfo : EIATTR_CRS_STACK_SIZE
	.align		4
.L_1187:
        /*00ac*/ 	.byte	0x04, 0x1e
        /*00ae*/ 	.short	(.L_1189 - .L_1188)
.L_1188:
        /*00b0*/ 	.word	0x00000000
.L_1189:


//--------------------- .nv.info._Z35group_norm_nhwc_fwd_one_pass_kernelI11Bf16IOFp32WLi512ELi32ELi512EEv26Group_norm_nhwc_fwd_params --------------------------
	.section	.nv.info._Z35group_norm_nhwc_fwd_one_pass_kernelI11Bf16IOFp32WLi512ELi32ELi512EEv26Group_norm_nhwc_fwd_params,"",@"SHT_CUDA_INFO"
	.sectionflags	@""
	.align	4


	//----- nvinfo : EIATTR_CUDA_API_VERSION
	.align		4
        /*0000*/ 	.byte	0x04, 0x37
        /*0002*/ 	.short	(.L_1191 - .L_1190)
.L_1190:
        /*0004*/ 	.word	0x00000082


	//----- nvinfo : EIATTR_SW2861232_WAR
	.align		4
.L_1191:
        /*0008*/ 	.byte	0x01, 0x35
	.zero		2


	//----- nvinfo : EIATTR_PARAM_CBANK
	.align		4
        /*000c*/ 	.byte	0x04, 0x0a
        /*000e*/ 	.short	(.L_1193 - .L_1192)
	.align		4
.L_1192:
        /*0010*/ 	.word	index@(.nv.constant0._Z35group_norm_nhwc_fwd_one_pass_kernelI11Bf16IOFp32WLi512ELi32ELi512EEv26Group_norm_nhwc_fwd_params)
        /*0014*/ 	.short	0x0160
        /*0016*/ 	.short	0x00a0


	//----- nvinfo : EIATTR_CBANK_PARAM_SIZE
	.align		4
.L_1193:
        /*0018*/ 	.byte	0x03, 0x19
        /*001a*/ 	.short	0x00a0


	//----- nvinfo : EIATTR_KPARAM_INFO
	.align		4
        /*001c*/ 	.byte	0x04, 0x17
        /*001e*/ 	.short	(.L_1195 - .L_1194)
.L_1194:
        /*0020*/ 	.word	0x00000000
        /*0024*/ 	.short	0x0000
        /*0026*/ 	.short	0x0000
        /*0028*/ 	.byte	0x00, 0xf0, 0x81, 0x02


	//----- nvinfo : EIATTR_MAXREG_COUNT
	.align		4
.L_1195:
        /*002c*/ 	.byte	0x03, 0x1b
        /*002e*/ 	.short	0x0080


	//----- nvinfo : EIATTR_NUM_BARRIERS
	.align		4
        /*0030*/ 	.byte	0x02, 0x4c
        /*0032*/ 	.byte	0x01
	.zero		1


	//----- nvinfo : EIATTR_MERCURY_ISA_VERSION
	.align		4
        /*0034*/ 	.byte	0x03, 0x5f
        /*0036*/ 	.short	0x0000


	//----- nvinfo : EIATTR_COOP_GROUP_MASK_REGIDS
	.align		4
        /*0038*/ 	.byte	0x04, 0x29
        /*003a*/ 	.short	(.L_1197 - .L_1196)


	//   ....[0]....
.L_1196:
        /*003c*/ 	.word	0xffffffff


	//   ....[1]....
        /*0040*/ 	.word	0xffffffff


	//   ....[2]....
        /*0044*/ 	.word	0xffffffff


	//   ....[3]....
        /*0048*/ 	.word	0xffffffff


	//   ....[4]....
        /*004c*/ 	.word	0xffffffff


	//   ....[5]....
        /*0050*/ 	.word	0xffffffff


	//   ....[6]....
        /*0054*/ 	.word	0xffffffff


	//   ....[7]....
        /*0058*/ 	.word	0xffffffff


	//   ....[8]....
        /*005c*/ 	.word	0xffffffff


	//   ....[9]....
        /*0060*/ 	.word	0xffffffff


	//----- nvinfo : EIATTR_COOP_GROUP_INSTR_OFFSETS
	.align		4
.L_1197:
        /*0064*/ 	.byte	0x04, 0x28
        /*0066*/ 	.short	(.L_1199 - .L_1198)


	//   ....[0]....
.L_1198:
        /*0068*/ 	.word	0x00001a40


	//   ....[1]....
        /*006c*/ 	.word	0x00001a50


	//   ....[2]....
        /*0070*/ 	.word	0x00001a90


	//   ....[3]....
        /*0074*/ 	.word	0x00001aa0


	//   ....[4]....
        /*0078*/ 	.word	0x00001ae0


	//   ....[5]....
        /*007c*/ 	.word	0x00001af0


	//   ....[6]....
        /*0080*/ 	.word	0x00001b30


	//   ....[7]....
        /*0084*/ 	.word	0x00001b40


	//   ....[8]....
        /*0088*/ 	.word	0x00001b80


	//   ....[9]....
        /*008c*/ 	.word	0x00001b90


	//----- nvinfo : EIATTR_EXIT_INSTR_OFFSETS
	.align		4
.L_1199:
        /*0090*/ 	.byte	0x04, 0x1c
        /*0092*/ 	.short	(.L_1201 - .L_1200)


	//   ....[0]....
.L_1200:
        /*0094*/ 	.word	0x00000060


	//   ....[1]....
        /*0098*/ 	.word	0x00005500


	//----- nvinfo : EIATTR_MAX_THREADS
	.align		4
.L_1201:
        /*009c*/ 	.byte	0x04, 0x05
        /*009e*/ 	.short	(.L_1203 - .L_1202)
.L_1202:
        /*00a0*/ 	.word	0x00000200
        /*00a4*/ 	.word	0x00000001
        /*00a8*/ 	.word	0x00000001


	//----- nvinfo : EIATTR_CRS_STACK_SIZE
	.align		4
.L_1203:
        /*00ac*/ 	.byte	0x04, 0x1e
        /*00ae*/ 	.short	(.L_1205 - .L_1204)
.L_1204:
        /*00b0*/ 	.word	0x00000000
.L_1205:


//--------------------- .nv.info._Z35group_norm_nhwc_fwd_one_pass_kernelI11Bf16IOBf16WLi64ELi32ELi512EEv26Group_norm_nhwc_fwd_params --------------------------
	.section	.nv.info._Z35group_norm_nhwc_fwd_one_pass_kernelI11Bf16IOBf16WLi64ELi32ELi512EEv26Group_norm_nhwc_fwd_params,"",@"SHT_CUDA_INFO"
	.sectionflags	@""
	.align	4


	//----- nvinfo : EIATTR_CUDA_API_VERSION
	.align		4
        /*0000*/ 	.byte	0x04, 0x37
        /*0002*/ 	.short	(.L_1207 - .L_1206)
.L_1206:
        /*0004*/ 	.word	0x00000082


	//----- nvinfo : EIATTR_SW2861232_WAR
	.align		4
.L_1207:
        /*0008*/ 	.byte	0x01, 0x35
	.zero		2


	//----- nvinfo : EIATTR_PARAM_CBANK
	.align		4
        /*000c*/ 	.byte	0x04, 0x0a
        /*000e*/ 	.short	(.L_1209 - .L_1208)
	.align		4
.L_1208:
        /*0010*/ 	.word	index@(.nv.constant0._Z35group_norm_nhwc_fwd_one_pass_kernelI11Bf16IOBf16WLi64ELi32ELi512EEv26Group_norm_nhwc_fwd_params)
        /*0014*/ 	.short	0x0160
        /*0016*/ 	.short	0x00a0


	//----- nvinfo : EIATTR_CBANK_PARAM_SIZE
	.align		4
.L_1209:
        /*0018*/ 	.byte	0x03, 0x19
        /*001a*/ 	.short	0x00a0


	//----- nvinfo : EIATTR_KPARAM_INFO
	.align		4
        /*001c*/ 	.byte	0x04, 0x17
        /*001e*/ 	.short	(.L_1211 - .L_1210)
.L_1210:
        /*0020*/ 	.word	0x00000000
        /*0024*/ 	.short	0x0000
        /*0026*/ 	.short	0x0000
        /*0028*/ 	.byte	0x00, 0xf0, 0x81, 0x02


	//----- nvinfo : EIATTR_MAXREG_COUNT
	.align		4
.L_1211:
        /*002c*/ 	.byte	0x03, 0x1b
        /*002e*/ 	.short	0x0080


	//----- nvinfo : EIATTR_NUM_BARRIERS
	.align		4
        /*0030*/ 	.byte	0x02, 0x4c
        /*0032*/ 	.byte	0x01
	.zero		1


	//----- nvinfo : EIATTR_MERCURY_ISA_VERSION
	.align		4
        /*0034*/ 	.byte	0x03, 0x5f
        /*0036*/ 	.short	0x0000


	//----- nvinfo : EIATTR_COOP_GROUP_MASK_REGIDS
	.align		4
        /*0038*/ 	.byte	0x04, 0x29
        /*003a*/ 	.short	(.L_1213 - .L_1212)


	//   ....[0]....
.L_1212:
        /*003c*/ 	.word	0xffffffff


	//   ....[1]....
        /*0040*/ 	.word	0xffffffff


	//   ....[2]....
        /*0044*/ 	.word	0xffffffff


	//   ....[3]....
        /*0048*/ 	.word	0xffffffff


	//   ....[4]....
        /*004c*/ 	.word	0xffffffff


	//   ....[5]....
        /*0050*/ 	.word	0xffffffff


	//   ....[6]....
        /*0054*/ 	.word	0xffffffff


	//   ....[7]....
        /*0058*/ 	.word	0xffffffff


	//   ....[8]....
        /*005c*/ 	.word	0xffffffff


	//   ....[9]....
        /*0060*/ 	.word	0xffffffff


	//----- nvinfo : EIATTR_COOP_GROUP_INSTR_OFFSETS
	.align		4
.L_1213:
        /*0064*/ 	.byte	0x04, 0x28
        /*0066*/ 	.short	(.L_1215 - .L_1214)


	//   ....[0]....
.L_1214:
        /*0068*/ 	.word	0x00000610


	//   ....[1]....
        /*006c*/ 	.word	0x00000620


	//   ....[2]....
        /*0070*/ 	.word	0x00000650


	//   ....[3]....
        /*0074*/ 	.word	0x00000670


	//   ....[4]....
        /*0078*/ 	.word	0x000006a0


	//   ....[5]....
        /*007c*/ 	.word	0x000006c0


	//   ....[6]....
        /*0080*/ 	.word	0x000006f0


	//   ....[7]....
        /*0084*/ 	.word	0x00000710


	//   ....[8]....
        /*0088*/ 	.word	0x00000740


	//   ....[9]....
        /*008c*/ 	.word	0x00000760


	//----- nvinfo : EIATTR_EXIT_INSTR_OFFSETS
	.align		4
.L_1215:
        /*0090*/ 	.byte	0x04, 0x1c
        /*0092*/ 	.short	(.L_1217 - .L_1216)


	//   ....[0]....
.L_1216:
        /*0094*/ 	.word	0x00000060


	//   ....[1]....
        /*0098*/ 	.word	0x00001ab0


	//----- nvinfo : EIATTR_MAX_THREADS
	.align		4
.L_1217:
        /*009c*/ 	.byte	0x04, 0x05
        /*009e*/ 	.short	(.L_1219 - .L_1218)
.L_1218:
        /*00a0*/ 	.word	0x00000200
        /*00a4*/ 	.word	0x00000001
        /*00a8*/ 	.word	0x00000001


	//----- nvinfo : EIATTR_CRS_STACK_SIZE
	.align		4
.L_1219:
        /*00ac*/ 	.byte	0x04, 0x1e
        /*00ae*/ 	.short	(.L_1221 - .L_1220)
.L_1220:
        /*00b0*/ 	.word	0x00000000
.L_1221:


//--------------------- .nv.info._Z35group_norm_nhwc_fwd_one_pass_kernelI11Bf16IOBf16WLi128ELi32ELi512EEv26Group_norm_nhwc_fwd_params --------------------------
	.section	.nv.info._Z35group_norm_nhwc_fwd_one_pass_kernelI11Bf16IOBf16WLi128ELi32ELi512EEv26Group_norm_nhwc_fwd_params,"",@"SHT_CUDA_INFO"
	.sectionflags	@""
	.align	4


	//----- nvinfo : EIATTR_CUDA_API_VERSION
	.align		4
        /*0000*/ 	.byte	0x04, 0x37
        /*0002*/ 	.short	(.L_1223 - .L_1222)
.L_1222:
        /*0004*/ 	.word	0x00000082


	//----- nvinfo : EIATTR_SW2861232_WAR
	.align		4
.L_1223:
        /*0008*/ 	.byte	0x01, 0x35
	.zero		2


	//----- nvinfo : EIATTR_PARAM_CBANK
	.align		4
        /*000c*/ 	.byte	0x04, 0x0a
        /*000e*/ 	.short	(.L_1225 - .L_1224)
	.align		4
.L_1224:
        /*0010*/ 	.word	index@(.nv.constant0._Z35group_norm_nhwc_fwd_one_pass_kernelI11Bf16IOBf16WLi128ELi32ELi512EEv26Group_norm_nhwc_fwd_params)
        /*0014*/ 	.short	0x0160
        /*0016*/ 	.short	0x00a0


	//----- nvinfo : EIATTR_CBANK_PARAM_SIZE
	.align		4
.L_1225:
        /*0018*/ 	.byte	0x03, 0x19
        /*001a*/ 	.short	0x00a0


	//----- nvinfo : EIATTR_KPARAM_INFO
	.align		4
        /*001c*/ 	.byte	0x04, 0x17
        /*001e*/ 	.short	(.L_1227 - .L_1226)
.L_1226:
        /*0020*/ 	.word	0x00000000
        /*0024*/ 	.short	0x0000
        /*0026*/ 	.short	0x0000
        /*0028*/ 	.byte	0x00, 0xf0, 0x81, 0x02


	//----- nvinfo : EIATTR_MAXREG_COUNT
	.align		4
.L_1227:
        /*002c*/ 	.byte	0x03, 0x1b
        /*002e*/ 	.short	0x0080


	//----- nvinfo : EIATTR_NUM_BARRIERS
	.align		4
        /*0030*/ 	.byte	0x02, 0x4c
        /*0032*/ 	.byte	0x01
	.zero		1


	//----- nvinfo : EIATTR_MERCURY_ISA_VERSION
	.align		4
        /*0034*/ 	.byte	0x03, 0x5f
        /*0036*/ 	.short	0x0000


	//----- nvinfo : EIATTR_COOP_GROUP_MASK_REGIDS
	.align		4
        /*0038*/ 	.byte	0x04, 0x29
        /*003a*/ 	.short	(.L_1229 - .L_1228)


	//   ....[0]....
.L_1228:
        /*003c*/ 	.word	0xffffffff


	//   ....[1]....
        /*0040*/ 	.word	0xffffffff


	//   ....[2]....
        /*0044*/ 	.word	0xffffffff


	//   ....[3]....
        /*0048*/ 	.word	0xffffffff


	//   ....[4]....
        /*004c*/ 	.word	0xffffffff


	//   ....[5]....
        /*0050*/ 	.word	0xffffffff


	//   ....[6]....
        /*0054*/ 	.word	0xffffffff


	//   ....[7]....
        /*0058*/ 	.word	0xffffffff


	//   ....[8]....
        /*005c*/ 	.word	0xffffffff


	//   ....[9]....
        /*0060*/ 	.word	0xffffffff


	//----- nvinfo : EIATTR_COOP_GROUP_INSTR_OFFSETS
	.align		4
.L_1229:
        /*0064*/ 	.byte	0x04, 0x28
        /*0066*/ 	.short	(.L_1231 - .L_1230)


	//   ....[0]....
.L_1230:
        /*0068*/ 	.word	0x00000960


	//   ....[1]....
        /*006c*/ 	.word	0x00000970


	//   ....[2]....
        /*0070*/ 	.word	0x000009a0


	//   ....[3]....
        /*0074*/ 	.word	0x000009b0


	//   ....[4]....
        /*0078*/ 	.word	0x000009f0


	//   ....[5]....
        /*007c*/ 	.word	0x00000a00


	//   ....[6]....
        /*0080*/ 	.word	0x00000a40


	//   ....[7]....
        /*0084*/ 	.word	0x00000a50


	//   ....[8]....
        /*0088*/ 	.word	0x00000a90


	//   ....[9]....
        /*008c*/ 	.word	0x00000aa0


	//----- nvinfo : EIATTR_EXIT_INSTR_OFFSETS
	.align		4
.L_1231:
        /*0090*/ 	.byte	0x04, 0x1c
        /*0092*/ 	.short	(.L_1233 - .L_1232)


	//   ....[0]....
.L_1232:
        /*0094*/ 	.word	0x00000060


	//   ....[1]....
        /*0098*/ 	.word	0x00002aa0


	//----- nvinfo : EIATTR_MAX_THREADS
	.align		4
.L_1233:
        /*009c*/ 	.byte	0x04, 0x05
        /*009e*/ 	.short	(.L_1235 - .L_1234)
.L_1234:
        /*00a0*/ 	.word	0x00000200
        /*00a4*/ 	.word	0x00000001
        /*00a8*/ 	.word	0x00000001


	//----- nvinfo : EIATTR_CRS_STACK_SIZE
	.align		4
.L_1235:
        /*00ac*/ 	.byte	0x04, 0x1e
        /*00ae*/ 	.short	(.L_1237 - .L_1236)
.L_1236:
        /*00b0*/ 	.word	0x00000000
.L_1237:


//--------------------- .nv.info._Z35group_norm_nhwc_fwd_one_pass_kernelI11Bf16IOBf16WLi256ELi32ELi512EEv26Group_norm_nhwc_fwd_params --------------------------
	.section	.nv.info._Z35group_norm_nhwc_fwd_one_pass_kernelI11Bf16IOBf16WLi256ELi32ELi512EEv26Group_norm_nhwc_fwd_params,"",@"SHT_CUDA_INFO"
	.sectionflags	@""
	.align	4


	//----- nvinfo : EIATTR_CUDA_API_VERSION
	.align		4
        /*0000*/ 	.byte	0x04, 0x37
        /*0002*/ 	.short	(.L_1239 - .L_1238)
.L_1238:
        /*0004*/ 	.word	0x00000082


	//----- nvinfo : EIATTR_SW2861232_WAR
	.align		4
.L_1239:
        /*0008*/ 	.byte	0x01, 0x35
	.zero		2


	//----- nvinfo : EIATTR_PARAM_CBANK
	.align		4
        /*000c*/ 	.byte	0x04, 0x0a
        /*000e*/ 	.short	(.L_1241 - .L_1240)
	.align		4
.L_1240:
        /*0010*/ 	.word	index@(.nv.constant0._Z35group_norm_nhwc_fwd_one_pass_kernelI11Bf16IOBf16WLi256ELi32ELi512EEv26Group_norm_nhwc_fwd_params)
        /*0014*/ 	.short	0x0160
        /*0016*/ 	.short	0x00a0


	//----- nvinfo : EIATTR_CBANK_PARAM_SIZE
	.align		4
.L_1241:
        /*0018*/ 	.byte	0x03, 0x19
        /*001a*/ 	.short	0x00a0


	//----- nvinfo : EIATTR_KPARAM_INFO
	.align		4
        /*001c*/ 	.byte	0x04, 0x17
        /*001e*/ 	.short	(.L_1243 - .L_1242)
.L_1242:
        /*0020*/ 	.word	0x00000000
        /*0024*/ 	.short	0x0000
        /*0026*/ 	.short	0x0000
        /*0028*/ 	.byte	0x00, 0xf0, 0x81, 0x02


	//----- nvinfo : EIATTR_MAXREG_COUNT
	.align		4
.L_1243:
        /*002c*/ 	.byte	0x03, 0x1b
        /*002e*/ 	.short	0x0080


	//----- nvinfo : EIATTR_NUM_BARRIERS
	.align		4
        /*0030*/ 	.byte	0x02, 0x4c
        /*0032*/ 	.byte	0x01
	.zero		1


	//----- nvinfo : EIATTR_MERCURY_ISA_VERSION
	.align		4
        /*0034*/ 	.byte	0x03, 0x5f
        /*0036*/ 	.short	0x0000


	//----- nvinfo : EIATTR_COOP_GROUP_MASK_REGIDS
	.align		4
        /*0038*/ 	.byte	0x04, 0x29
        /*003a*/ 	.short	(.L_1245 - .L_1244)


	//   ....[0]....
.L_1244:
        /*003c*/ 	.word	0xffffffff


	//   ....[1]....
        /*0040*/ 	.word	0xffffffff


	//   ....[2]....
        /*0044*/ 	.word	0xffffffff


	//   ....[3]....
        /*0048*/ 	.word	0xffffffff


	//   ....[4]....
        /*004c*/ 	.word	0xffffffff


	//   ....[5]....
        /*0050*/ 	.word	0xffffffff


	//   ....[6]....
        /*0054*/ 	.word	0xffffffff


	//   ....[7]....
        /*0058*/ 	.word	0xffffffff


	//   ....[8]....
        /*005c*/ 	.word	0xffffffff


	//   ....[9]....
        /*0060*/ 	.word	0xffffffff


	//----- nvinfo : EIATTR_COOP_GROUP_INSTR_OFFSETS
	.align		4
.L_1245:
        /*0064*/ 	.byte	0x04, 0x28
        /*0066*/ 	.short	(.L_1247 - .L_1246)


	//   ....[0]....
.L_1246:
        /*0068*/ 	.word	0x00000e80


	//   ....[1]....
        /*006c*/ 	.word	0x00000e90


	//   ....[2]....
        /*0070*/ 	.word	0x00000ec0


	//   ....[3]....
        /*0074*/ 	.word	0x00000ed0


	//   ....[4]....
        /*0078*/ 	.word	0x00000f10


	//   ....[5]....
        /*007c*/ 	.word	0x00000f20


	//   ....[6]....
        /*0080*/ 	.word	0x00000f60


	//   ....[7]....
        /*0084*/ 	.word	0x00000f70


	//   ....[8]....
        /*0088*/ 	.word	0x00000fb0


	//   ....[9]....
        /*008c*/ 	.word	0x00000fc0


	//----- nvinfo : EIATTR_EXIT_INSTR_OFFSETS
	.align		4
.L_1247:
        /*0090*/ 	.byte	0x04, 0x1c
        /*0092*/ 	.short	(.L_1249 - .L_1248)


	//   ....[0]....
.L_1248:
        /*0094*/ 	.word	0x00000070


	//   ....[1]....
        /*0098*/ 	.word	0x00003990


	//----- nvinfo : EIATTR_MAX_THREADS
	.align		4
.L_1249:
        /*009c*/ 	.byte	0x04, 0x05
        /*009e*/ 	.short	(.L_1251 - .L_1250)
.L_1250:
        /*00a0*/ 	.word	0x00000200
        /*00a4*/ 	.word	0x00000001
        /*00a8*/ 	.word	0x00000001


	//----- nvinfo : EIATTR_CRS_STACK_SIZE
	.align		4
.L_1251:
        /*00ac*/ 	.byte	0x04, 0x1e
        /*00ae*/ 	.short	(.L_1253 - .L_1252)
.L_1252:
        /*00b0*/ 	.word	0x00000000
.L_1253:


//--------------------- .nv.info._Z35group_norm_nhwc_fwd_one_pass_kernelI11Bf16IOBf16WLi512ELi32ELi512EEv26Group_norm_nhwc_fwd_params --------------------------
	.section	.nv.info._Z35group_norm_nhwc_fwd_one_pass_kernelI11Bf16IOBf16WLi512ELi32ELi512EEv26Group_norm_nhwc_fwd_params,"",@"SHT_CUDA_INFO"
	.sectionflags	@""
	.align	4


	//----- nvinfo : EIATTR_CUDA_API_VERSION
	.align		4
        /*0000*/ 	.byte	0x04, 0x37
        /*0002*/ 	.short	(.L_1255 - .L_1254)
.L_1254:
        /*0004*/ 	.word	0x00000082


	//----- nvinfo : EIATTR_SW2861232_WAR
	.align		4
.L_1255:
        /*0008*/ 	.byte	0x01, 0x35
	.zero		2


	//----- nvinfo : EIATTR_PARAM_CBANK
	.align		4
        /*000c*/ 	.byte	0x04, 0x0a
        /*000e*/ 	.short	(.L_1257 - .L_1256)
	.align		4
.L_1256:
        /*0010*/ 	.word	index@(.nv.constant0._Z35group_norm_nhwc_fwd_one_pass_kernelI11Bf16IOBf16WLi512ELi32ELi512EEv26Group_norm_nhwc_fwd_params)
        /*0014*/ 	.short	0x0160
        /*0016*/ 	.short	0x00a0


	//----- nvinfo : EIATTR_CBANK_PARAM_SIZE
	.align		4
.L_1257:
        /*0018*/ 	.byte	0x03, 0x19
        /*001a*/ 	.short	0x00a0


	//----- nvinfo : EIATTR_KPARAM_INFO
	.align		4
        /*001c*/ 	.byte	0x04, 0x17
        /*001e*/ 	.short	(.L_1259 - .L_1258)
.L_1258:
        /*0020*/ 	.word	0x00000000
        /*0024*/ 	.short	0x0000
        /*0026*/ 	.short	0x0000
        /*0028*/ 	.byte	0x00, 0xf0, 0x81, 0x02


	//----- nvinfo : EIATTR_MAXREG_COUNT
	.align		4
.L_1259:
        /*002c*/ 	.byte	0x03, 0x1b
        /*002e*/ 	.short	0x0080


	//----- nvinfo : EIATTR_NUM_BARRIERS
	.align		4
        /*0030*/ 	.byte	0x02, 0x4c
        /*0032*/ 	.byte	0x01
	.zero		1


	//----- nvinfo : EIATTR_MERCURY_ISA_VERSION
	.align		4
        /*0034*/ 	.byte	0x03, 0x5f
        /*0036*/ 	.short	0x0000


	//----- nvinfo : EIATTR_COOP_GROUP_MASK_REGIDS
	.align		4
        /*0038*/ 	.byte	0x04, 0x29
        /*003a*/ 	.short	(.L_1261 - .L_1260)


	//   ....[0]....
.L_1260:
        /*003c*/ 	.word	0xffffffff


	//   ....[1]....
        /*0040*/ 	.word	0xffffffff


	//   ....[2]....
        /*0044*/ 	.word	0xffffffff


	//   ....[3]....
        /*0048*/ 	.word	0xffffffff


	//   ....[4]....
        /*004c*/ 	.word	0xffffffff


	//   ....[5]....
        /*0050*/ 	.word	0xffffffff


	//   ....[6]....
        /*0054*/ 	.word	0xffffffff


	//   ....[7]....
        /*0058*/ 	.word	0xffffffff


	//   ....[8]....
        /*005c*/ 	.word	0xffffffff


	//   ....[9]....
        /*0060*/ 	.word	0xffffffff


	//----- nvinfo : EIATTR_COOP_GROUP_INSTR_OFFSETS
	.align		4
.L_1261:
        /*0064*/ 	.byte	0x04, 0x28
        /*0066*/ 	.short	(.L_1263 - .L_1262)


	//   ....[0]....
.L_1262:
        /*0068*/ 	.word	0x00001a50


	//   ....[1]....
        /*006c*/ 	.word	0x00001a60


	//   ....[2]....
        /*0070*/ 	.word	0x00001a90


	//   ....[3]....
        /*0074*/ 	.word	0x00001aa0


	//   ....[4]....
        /*0078*/ 	.word	0x00001ae0


	//   ....[5]....
        /*007c*/ 	.word	0x00001af0


	//   ....[6]....
        /*0080*/ 	.word	0x00001b30


	//   ....[7]....
        /*0084*/ 	.word	0x00001b40


	//   ....[8]....
        /*0088*/ 	.word	0x00001b80


	//   ....[9]....
        /*008c*/ 	.word	0x00001b90


	//----- nvinfo : EIATTR_EXIT_INSTR_OFFSETS
	.align		4
.L_1263:
        /*0090*/ 	.byte	0x04, 0x1c
        /*0092*/ 	.short	(.L_1265 - .L_1264)


	//   ....[0]....
.L_1264:
        /*0094*/ 	.word	0x00000060


	//   ....[1]....
        /*0098*/ 	.word	0x00005560


	//----- nvinfo : EIATTR_MAX_THREADS
	.align		4
.L_1265:
        /*009c*/ 	.byte	0x04, 0x05
        /*009e*/ 	.short	(.L_1267 - .L_1266)
.L_1266:
        /*00a0*/ 	.word	0x00000200
        /*00a4*/ 	.word	0x00000001
        /*00a8*/ 	.word	0x00000001


	//----- nvinfo : EIATTR_CRS_STACK_SIZE
	.align		4
.L_1267:
        /*00ac*/ 	.byte	0x04, 0x1e
        /*00ae*/ 	.short	(.L_1269 - .L_1268)
.L_1268:
        /*00b0*/ 	.word	0x00000000
.L_1269:


//--------------------- .nv.info._Z35group_norm_nhwc_fwd_one_pass_kernelI11Bf16IOFp16WLi64ELi32ELi512EEv26Group_norm_nhwc_fwd_params --------------------------
	.section	.nv.info._Z35group_norm_nhwc_fwd_one_pass_kernelI11Bf16IOFp16WLi64ELi32ELi512EEv26Group_norm_nhwc_fwd_params,"",@"SHT_CUDA_INFO"
	.sectionflags	@""
	.align	4


	//----- nvinfo : EIATTR_CUDA_API_VERSION
	.align		4
        /*0000*/ 	.byte	0x04, 0x37
        /*0002*/ 	.short	(.L_1271 - .L_1270)
.L_1270:
        /*0004*/ 	.word	0x00000082


	//----- nvinfo : EIATTR_SW2861232_WAR
	.align		4
.L_1271:
        /*0008*/ 	.byte	0x01, 0x35
	.zero		2


	//----- nvinfo : EIATTR_PARAM_CBANK
	.align		4
        /*000c*/ 	.byte	0x04, 0x0a
        /*000e*/ 	.short	(.L_1273 - .L_1272)
	.align		4
.L_1272:
        /*0010*/ 	.word	index@(.nv.constant0._Z35group_norm_nhwc_fwd_one_pass_kernelI11Bf16IOFp16WLi64ELi32ELi512EEv26Group_norm_nhwc_fwd_params)
        /*0014*/ 	.short	0x0160
        /*0016*/ 	.short	0x00a0


	//----- nvinfo : EIATTR_CBANK_PARAM_SIZE
	.align		4
.L_1273:
        /*0018*/ 	.byte	0x03, 0x19
        /*001a*/ 	.short	0x00a0


	//----- nvinfo : EIATTR_KPARAM_INFO
	.align		4
        /*001c*/ 	.byte	0x04, 0x17
        /*001e*/ 	.short	(.L_1275 - .L_1274)
.L_1274:
        /*0020*/ 	.word	0x00000000
        /*0024*/ 	.short	0x0000
        /*0026*/ 	.short	0x0000
        /*0028*/ 	.byte	0x00, 0xf0, 0x81, 0x02


	//----- nvinfo : EIATTR_MAXREG_COUNT
	.align		4
.L_1275:
        /*002c*/ 	.byte	0x03, 0x1b
        /*002e*/ 	.short	0x0080


	//----- nvinfo : EIATTR_NUM_BARRIERS
	.align		4
        /*0030*/ 	.byte	0x02, 0x4c
        /*0032*/ 	.byte	0x01
	.zero		1


	//----- nvinfo : EIATTR_MERCURY_ISA_VERSION
	.align		4
        /*0034*/ 	.byte	0x03, 0x5f
        /*0036*/ 	.short	0x0000


	//----- nvinfo : EIATTR_COOP_GROUP_MASK_REGIDS
	.align		4
        /*0038*/ 	.byte	0x04, 0x29
        /*003a*/ 	.short	(.L_1277 - .L_1276)


	//   ....[0]....
.L_1276:
        /*003c*/ 	.word	0xffffffff


	//   ....[1]....
        /*0040*/ 	.word	0xffffffff


	//   ....[2]....
        /*0044*/ 	.word	0xffffffff


	//   ....[3]....
        /*0048*/ 	.word	0xffffffff


	//   ....[4]....
        /*004c*/ 	.word	0xffffffff


	//   ....[5]....
        /*0050*/ 	.word	0xffffffff


	//   ....[6]....
        /*0054*/ 	.word	0xffffffff


	//   ....[7]....
        /*0058*/ 	.word	0xffffffff


	//   ....[8]....
        /*005c*/ 	.word	0xffffffff


	//   ....[9]....
        /*0060*/ 	.word	0xffffffff


	//----- nvinfo : EIATTR_COOP_GROUP_INSTR_OFFSETS
	.align		4
.L_1277:
        /*0064*/ 	.byte	0x04, 0x28
        /*0066*/ 	.short	(.L_1279 - .L_1278)


	//   ....[0]....
.L_1278:
        /*0068*/ 	.word	0x00000610


	//   ....[1]....
        /*006c*/ 	.word	0x00000620


	//   ....[2]....
        /*0070*/ 	.word	0x00000650


	//   ....[3]....
        /*0074*/ 	.word	0x00000660


	//   ....[4]....
        /*0078*/ 	.word	0x000006a0


	//   ....[5]....
        /*007c*/ 	.word	0x000006b0


	//   ....[6]....
        /*0080*/ 	.word	0x000006f0


	//   ....[7]....
        /*0084*/ 	.word	0x00000700


	//   ....[8]....
        /*0088*/ 	.word	0x00000740


	//   ....[9]....
        /*008c*/ 	.word	0x00000750


	//----- nvinfo : EIATTR_EXIT_INSTR_OFFSETS
	.align		4
.L_1279:
        /*0090*/ 	.byte	0x04, 0x1c
        /*0092*/ 	.short	(.L_1281 - .L_1280)


	//   ....[0]....
.L_1280:
        /*0094*/ 	.word	0x00000060


	//   ....[1]....
        /*0098*/ 	.word	0x00001ab0


	//----- nvinfo : EIATTR_MAX_THREADS
	.align		4
.L_1281:
        /*009c*/ 	.byte	0x04, 0x05
        /*009e*/ 	.short	(.L_1283 - .L_1282)
.L_1282:
        /*00a0*/ 	.word	0x00000200
        /*00a4*/ 	.word	0x00000001
        /*00a8*/ 	.word	0x00000001


	//----- nvinfo : EIATTR_CRS_STACK_SIZE
	.align		4
.L_1283:
        /*00ac*/ 	.byte	0x04, 0x1e
        /*00ae*/ 	.short	(.L_1285 - .L_1284)
.L_1284:
        /*00b0*/ 	.word	0x00000000
.L_1285:


//--------------------- .nv.info._Z35group_norm_nhwc_fwd_one_pass_kernelI11Bf16IOFp16WLi128ELi32ELi512EEv26Group_norm_nhwc_fwd_params --------------------------
	.section	.nv.info._Z35group_norm_nhwc_fwd_one_pass_kernelI11Bf16IOFp16WLi128ELi32ELi512EEv26Group_norm_nhwc_fwd_params,"",@"SHT_CUDA_INFO"
	.sectionflags	@""
	.align	4


	//----- nvinfo : EIATTR_CUDA_API_VERSION
	.align		4
        /*0000*/ 	.byte	0x04, 0x37
        /*0002*/ 	.short	(.L_1287 - .L_1286)
.L_1286:
        /*0004*/ 	.word	0x00000082


	//----- nvinfo : EIATTR_SW2861232_WAR
	.align		4
.L_1287:
        /*0008*/ 	.byte	0x01, 0x35
	.zero		2


	//----- nvinfo : EIATTR_PARAM_CBANK
	.align		4
        /*000c*/ 	.byte	0x04, 0x0a
        /*000e*/ 	.short	(.L_1289 - .L_1288)
	.align		4
.L_1288:
        /*0010*/ 	.word	index@(.nv.constant0._Z35group_norm_nhwc_fwd_one_pass_kernelI11Bf16IOFp16WLi128ELi32ELi512EEv26Group_norm_nhwc_fwd_params)
        /*0014*/ 	.short	0x0160
        /*0016*/ 	.short	0x00a0


	//----- nvinfo : EIATTR_CBANK_PARAM_SIZE
	.align		4
.L_1289:
        /*0018*/ 	.byte	0x03, 0x19
        /*001a*/ 	.short	0x00a0


	//----- nvinfo : EIATTR_KPARAM_INFO
	.align		4
        /*001c*/ 	.byte	0x04, 0x17
        /*001e*/ 	.short	(.L_1291 - .L_1290)
.L_1290:
        /*0020*/ 	.word	0x00000000
        /*0024*/ 	.short	0x0000
        /*0026*/ 	.short	0x0000
        /*0028*/ 	.byte	0x00, 0xf0, 0x81, 0x02


	//----- nvinfo : EIATTR_MAXREG_COUNT
	.align		4
.L_1291:
        /*002c*/ 	.byte	0x03, 0x1b
        /*002e*/ 	.short	0x0080


	//----- nvinfo : EIATTR_NUM_BARRIERS
	.align		4
        /*0030*/ 	.byte	0x02, 0x4c
        /*0032*/ 	.byte	0x01
	.zero		1


	//----- nvinfo : EIATTR_MERCURY_ISA_VERSION
	.align		4
        /*0034*/ 	.byte	0x03, 0x5f
        /*0036*/ 	.short	0x0000


	//----- nvinfo : EIATTR_COOP_GROUP_MASK_REGIDS
	.align		4
        /*0038*/ 	.byte	0x04, 0x29
        /*003a*/ 	.short	(.L_1293 - .L_1292)


	//   ....[0]....
.L_1292:
        /*003c*/ 	.word	0xffffffff


	//   ....[1]....
        /*0040*/ 	.word	0xffffffff


	//   ....[2]....
        /*0044*/ 	.word	0xffffffff


	//   ....[3]....
        /*0048*/ 	.word	0xffffffff


	//   ....[4]....
        /*004c*/ 	.word	0xffffffff


	//   ....[5]....
        /*0050*/ 	.word	0xffffffff


	//   ....[6]....
        /*0054*/ 	.word	0xffffffff


	//   ....[7]....
        /*0058*/ 	.word	0xffffffff


	//   ....[8]....
        /*005c*/ 	.word	0xffffffff


	//   ....[9]....
        /*0060*/ 	.word	0xffffffff


	//----- nvinfo : EIATTR_COOP_GROUP_INSTR_OFFSETS
	.align		4
.L_1293:
        /*0064*/ 	.byte	0x04, 0x28
        /*0066*/ 	.short	(.L_1295 - .L_1294)


	//   ....[0]....
.L_1294:
        /*0068*/ 	.word	0x00000960


	//   ....[1]....
        /*006c*/ 	.word	0x00000970


	//   ....[2]....
        /*0070*/ 	.word	0x000009a0


	//   ....[3]....
        /*0074*/ 	.word	0x000009b0


	//   ....[4]....
        /*0078*/ 	.word	0x000009f0


	//   ....[5]....
        /*007c*/ 	.word	0x00000a00


	//   ....[6]....
        /*0080*/ 	.word	0x00000a40


	//   ....[7]....
        /*0084*/ 	.word	0x00000a50


	//   ....[8]....
        /*0088*/ 	.word	0x00000a90


	//   ....[9]....
        /*008c*/ 	.word	0x00000aa0


	//----- nvinfo : EIATTR_EXIT_INSTR_OFFSETS
	.align		4
.L_1295:
        /*0090*/ 	.byte	0x04, 0x1c
        /*0092*/ 	.short	(.L_1297 - .L_1296)


	//   ....[0]....
.L_1296:
        /*0094*/ 	.word	0x00000060


	//   ....[1]....
        /*0098*/ 	.word	0x00002aa0


	//----- nvinfo : EIATTR_MAX_THREADS
	.align		4
.L_1297:
        /*009c*/ 	.byte	0x04, 0x05
        /*009e*/ 	.short	(.L_1299 - .L_1298)
.L_1298:
        /*00a0*/ 	.word	0x00000200
        /*00a4*/ 	.word	0x00000001
        /*00a8*/ 	.word	0x00000001


	//----- nvinfo : EIATTR_CRS_STACK_SIZE
	.align		4
.L_1299:
        /*00ac*/ 	.byte	0x04, 0x1e
        /*00ae*/ 	.short	(.L_1301 - .L_1300)
.L_1300:
        /*00b0*/ 	.word	0x00000000
.L_1301:


//--------------------- .nv.info._Z35group_norm_nhwc_fwd_one_pass_kernelI11Bf16IOFp16WLi256ELi32ELi512EEv26Group_norm_nhwc_fwd_params --------------------------
	.section	.nv.info._Z35group_norm_nhwc_fwd_one_pass_kernelI11Bf16IOFp16WLi256ELi32ELi512EEv26Group_norm_nhwc_fwd_params,"",@"SHT_CUDA_INFO"
	.sectionflags	@""
	.align	4


	//----- nvinfo : EIATTR_CUDA_API_VERSION
	.align		4
        /*0000*/ 	.byte	0x04, 0x37
        /*0002*/ 	.short	(.L_1303 - .L_1302)
.L_1302:
        /*0004*/ 	.word	0x00000082


	//----- nvinfo : EIATTR_SW2861232_WAR
	.align		4
.L_1303:
        /*0008*/ 	.byte	0x01, 0x35
	.zero		2


	//----- nvinfo : EIATTR_PARAM_CBANK
	.align		4
        /*000c*/ 	.byte	0x04, 0x0a
        /*000e*/ 	.short	(.L_1305 - .L_1304)
	.align		4
.L_1304:
        /*0010*/ 	.word	index@(.nv.constant0._Z35group_norm_nhwc_fwd_one_pass_kernelI11Bf16IOFp16WLi256ELi32ELi512EEv26Group_norm_nhwc_fwd_params)
        /*0014*/ 	.short	0x0160
        /*0016*/ 	.short	0x00a0


	//----- nvinfo : EIATTR_CBANK_PARAM_SIZE
	.align		4
.L_1305:
        /*0018*/ 	.byte	0x03, 0x19
        /*001a*/ 	.short	0x00a0


	//----- nvinfo : EIATTR_KPARAM_INFO
	.align		4
        /*001c*/ 	.byte	0x04, 0x17
        /*001e*/ 	.short	(.L_1307 - .L_1306)
.L_1306:
        /*0020*/ 	.word	0x00000000
        /*0024*/ 	.short	0x0000
        /*0026*/ 	.short	0x0000
        /*0028*/ 	.byte	0x00, 0xf0, 0x81, 0x02


	//----- nvinfo : EIATTR_MAXREG_COUNT
	.align		4
.L_1307:
        /*002c*/ 	.byte	0x03, 0x1b
        /*002e*/ 	.short	0x0080


	//----- nvinfo : EIATTR_NUM_BARRIERS
	.align		4
        /*0030*/ 	.byte	0x02, 0x4c
        /*0032*/ 	.byte	0x01
	.zero		1


	//----- nvinfo : EIATTR_MERCURY_ISA_VERSION
	.align		4
        /*0034*/ 	.byte	0x03, 0x5f
        /*0036*/ 	.short	0x0000


	//----- nvinfo : EIATTR_COOP_GROUP_MASK_REGIDS
	.align		4
        /*0038*/ 	.byte	0x04, 0x29
        /*003a*/ 	.short	(.L_1309 - .L_1308)


	//   ....[0]....
.L_1308:
        /*003c*/ 	.word	0xffffffff


	//   ....[1]....
        /*0040*/ 	.word	0xffffffff


	//   ....[2]....
        /*0044*/ 	.word	0xffffffff


	//   ....[3]....
        /*0048*/ 	.word	0xffffffff


	//   ....[4]....
        /*004c*/ 	.word	0xffffffff


	//   ....[5]....
        /*0050*/ 	.word	0xffffffff


	//   ....[6]....
        /*0054*/ 	.word	0xffffffff


	//   ....[7]....
        /*0058*/ 	.word	0xffffffff


	//   ....[8]....
        /*005c*/ 	.word	0xffffffff


	//   ....[9]....
        /*0060*/ 	.word	0xffffffff


	//----- nvinfo : EIATTR_COOP_GROUP_INSTR_OFFSETS
	.align		4
.L_1309:
        /*0064*/ 	.byte	0x04, 0x28
        /*0066*/ 	.short	(.L_1311 - .L_1310)


	//   ....[0]....
.L_1310:
        /*0068*/ 	.word	0x00000e80


	//   ....[1]....
        /*006c*/ 	.word	0x00000e90


	//   ....[2]....
        /*0070*/ 	.word	0x00000ec0


	//   ....[3]....
        /*0074*/ 	.word	0x00000ed0


	//   ....[4]....
        /*0078*/ 	.word	0x00000f10


	//   ....[5]....
        /*007c*/ 	.word	0x00000f20


	//   ....[6]....
        /*0080*/ 	.word	0x00000f60


	//   ....[7]....
        /*0084*/ 	.word	0x00000f70


	//   ....[8]....
        /*0088*/ 	.word	0x00000fb0


	//   ....[9]....
        /*008c*/ 	.word	0x00000fc0


	//----- nvinfo : EIATTR_EXIT_INSTR_OFFSETS
	.align		4
.L_1311:
        /*0090*/ 	.byte	0x04, 0x1c
        /*0092*/ 	.short	(.L_1313 - .L_1312)


	//   ....[0]....
.L_1312:
        /*0094*/ 	.word	0x00000070


	//   ....[1]....
        /*0098*/ 	.word	0x00003990


	//----- nvinfo : EIATTR_MAX_THREADS
	.align		4
.L_1313:
        /*009c*/ 	.byte	0x04, 0x05
        /*009e*/ 	.short	(.L_1315 - .L_1314)
.L_1314:
        /*00a0*/ 	.word	0x00000200
        /*00a4*/ 	.word	0x00000001
        /*00a8*/ 	.word	0x00000001


	//----- nvinfo : EIATTR_CRS_STACK_SIZE
	.align		4
.L_1315:
        /*00ac*/ 	.byte	0x04, 0x1e
        /*00ae*/ 	.short	(.L_1317 - .L_1316)
.L_1316:
        /*00b0*/ 	.word	0x00000000
.L_1317:


//--------------------- .nv.info._Z35group_norm_nhwc_fwd_one_pass_kernelI11Bf16IOFp16WLi512ELi32ELi512EEv26Group_norm_nhwc_fwd_params --------------------------
	.section	.nv.info._Z35group_norm_nhwc_fwd_one_pass_kernelI11Bf16IOFp16WLi512ELi32ELi512EEv26Group_norm_nhwc_fwd_params,"",@"SHT_CUDA_INFO"
	.sectionflags	@""
	.align	4


	//----- nvinfo : EIATTR_CUDA_API_VERSION
	.align		4
        /*0000*/ 	.byte	0x04, 0x37
        /*0002*/ 	.short	(.L_1319 - .L_1318)
.L_1318:
        /*0004*/ 	.word	0x00000082


	//----- nvinfo : EIATTR_SW2861232_WAR
	.align		4
.L_1319:
        /*0008*/ 	.byte	0x01, 0x35
	.zero		2


	//----- nvinfo : EIATTR_PARAM_CBANK
	.align		4
        /*000c*/ 	.byte	0x04, 0x0a
        /*000e*/ 	.short	(.L_1321 - .L_1320)
	.align		4
.L_1320:
        /*0010*/ 	.word	index@(.nv.constant0._Z35group_norm_nhwc_fwd_one_pass_kernelI11Bf16IOFp16WLi512ELi32ELi512EEv26Group_norm_nhwc_fwd_params)
        /*0014*/ 	.short	0x0160
        /*0016*/ 	.short	0x00a0


	//----- nvinfo : EIATTR_CBANK_PARAM_SIZE
	.align		4
.L_1321:
        /*0018*/ 	.byte	0x03, 0x19
        /*001a*/ 	.short	0x00a0


	//----- nvinfo : EIATTR_KPARAM_INFO
	.align		4
        /*001c*/ 	.byte	0x04, 0x17
        /*001e*/ 	.short	(.L_1323 - .L_1322)
.L_1322:
        /*0020*/ 	.word	0x00000000
        /*0024*/ 	.short	0x0000
        /*0026*/ 	.short	0x0000
        /*0028*/ 	.byte	0x00, 0xf0, 0x81, 0x02


	//----- nvinfo : EIATTR_MAXREG_COUNT
	.align		4
.L_1323:
        /*002c*/ 	.byte	0x03, 0x1b
        /*002e*/ 	.short	0x0080


	//----- nvinfo : EIATTR_NUM_BARRIERS
	.align		4
        /*0030*/ 	.byte	0x02, 0x4c
        /*0032*/ 	.byte	0x01
	.zero		1


	//----- nvinfo : EIATTR_MERCURY_ISA_VERSION
	.align		4
        /*0034*/ 	.byte	0x03, 0x5f
        /*0036*/ 	.short	0x0000


	//----- nvinfo : EIATTR_COOP_GROUP_MASK_REGIDS
	.align		4
        /*0038*/ 	.byte	0x04, 0x29
        /*003a*/ 	.short	(.L_1325 - .L_1324)


	//   ....[0]....
.L_1324:
        /*003c*/ 	.word	0xffffffff


	//   ....[1]....
        /*0040*/ 	.word	0xffffffff


	//   ....[2]....
        /*0044*/ 	.word	0xffffffff


	//   ....[3]....
        /*0048*/ 	.word	0xffffffff


	//   ....[4]....
        /*004c*/ 	.word	0xffffffff


	//   ....[5]....
        /*0050*/ 	.word	0xffffffff


	//   ....[6]....
        /*0054*/ 	.word	0xffffffff


	//   ....[7]....
        /*0058*/ 	.word	0xffffffff


	//   ....[8]....
        /*005c*/ 	.word	0xffffffff


	//   ....[9]....
        /*0060*/ 	.word	0xffffffff


	//----- nvinfo : EIATTR_COOP_GROUP_INSTR_OFFSETS
	.align		4
.L_1325:
        /*0064*/ 	.byte	0x04, 0x28
        /*0066*/ 	.short	(.L_1327 - .L_1326)


	//   ....[0]....
.L_1326:
        /*0068*/ 	.word	0x00001a50


	//   ....[1]....
        /*006c*/ 	.word	0x00001a60


	//   ....[2]....
        /*0070*/ 	.word	0x00001a90


	//   ....[3]....
        /*0074*/ 	.word	0x00001aa0


	//   ....[4]....
        /*0078*/ 	.word	0x00001ae0


	//   ....[5]....
        /*007c*/ 	.word	0x00001af0


	//   ....[6]....
        /*0080*/ 	.word	0x00001b30


	//   ....[7]....
        /*0084*/ 	.word	0x00001b40


	//   ....[8]....
        /*0088*/ 	.word	0x00001b80


	//   ....[9]....
        /*008c*/ 	.word	0x00001b90


	//----- nvinfo : EIATTR_EXIT_INSTR_OFFSETS
	.align		4
.L_1327:
        /*0090*/ 	.byte	0x04, 0x1c
        /*0092*/ 	.short	(.L_1329 - .L_1328)


	//   ....[0]....
.L_1328:
        /*0094*/ 	.word	0x00000060


	//   ....[1]....
        /*0098*/ 	.word	0x00005560


	//----- nvinfo : EIATTR_MAX_THREADS
	.align		4
.L_1329:
        /*009c*/ 	.byte	0x04, 0x05
        /*009e*/ 	.short	(.L_1331 - .L_1330)
.L_1330:
        /*00a0*/ 	.word	0x00000200
        /*00a4*/ 	.word	0x00000001
        /*00a8*/ 	.word	0x00000001


	//----- nvinfo : EIATTR_CRS_STACK_SIZE
	.align		4
.L_1331:
        /*00ac*/ 	.byte	0x04, 0x1e
        /*00ae*/ 	.short	(.L_1333 - .L_1332)
.L_1332:
        /*00b0*/ 	.word	0x00000000
.L_1333:


//--------------------- .nv.info._Z35group_norm_nhwc_fwd_one_pass_kernelI11Fp16IOFp32WLi64ELi32ELi512EEv26Group_norm_nhwc_fwd_params --------------------------
	.section	.nv.info._Z35group_norm_nhwc_fwd_one_pass_kernelI11Fp16IOFp32WLi64ELi32ELi512EEv26Group_norm_nhwc_fwd_params,"",@"SHT_CUDA_INFO"
	.sectionflags	@""
	.align	4


	//----- nvinfo : EIATTR_CUDA_API_VERSION
	.align		4
        /*0000*/ 	.byte	0x04, 0x37
        /*0002*/ 	.short	(.L_1335 - .L_1334)
.L_1334:
        /*0004*/ 	.word	0x00000082


	//----- nvinfo : EIATTR_SW2861232_WAR
	.align		4
.L_1335:
        /*0008*/ 	.byte	0x01, 0x35
	.zero		2


	//----- nvinfo : EIATTR_PARAM_CBANK
	.align		4
        /*000c*/ 	.byte	0x04, 0x0a
        /*000e*/ 	.short	(.L_1337 - .L_1336)
	.align		4
.L_1336:
        /*0010*/ 	.word	index@(.nv.constant0._Z35group_norm_nhwc_fwd_one_pass_kernelI11Fp16IOFp32WLi64ELi32ELi512EEv26Group_norm_nhwc_fwd_params)
        /*0014*/ 	.short	0x0160
        /*0016*/ 	.short	0x00a0


	//----- nvinfo : EIATTR_CBANK_PARAM_SIZE
	.align		4
.L_1337:
        /*0018*/ 	.byte	0x03, 0x19
        /*001a*/ 	.short	0x00a0


	//----- nvinfo : EIATTR_KPARAM_INFO
	.align		4
        /*001c*/ 	.byte	0x04, 0x17
        /*001e*/ 	.short	(.L_1339 - .L_1338)
.L_1338:
        /*0020*/ 	.word	0x00000000
        /*0024*/ 	.short	0x0000
        /*0026*/ 	.short	0x0000
        /*0028*/ 	.byte	0x00, 0xf0, 0x81, 0x02


	//----- nvinfo : EIATTR_MAXREG_COUNT
	.align		4
.L_1339:
        /*002c*/ 	.byte	0x03, 0x1b
        /*002e*/ 	.short	0x0080


	//----- nvinfo : EIATTR_NUM_BARRIERS
	.align		4
        /*0030*/ 	.byte	0x02, 0x4c
        /*0032*/ 	.byte	0x01
	.zero		1


	//----- nvinfo : EIATTR_MERCURY_ISA_VERSION
	.align		4
        /*0034*/ 	.byte	0x03, 0x5f
        /*0036*/ 	.short	0x0000


	//----- nvinfo : EIATTR_COOP_GROUP_MASK_REGIDS
	.align		4
        /*0038*/ 	.byte	0x04, 0x29
        /*003a*/ 	.short	(.L_1341 - .L_1340)


	//   ....[0]....
.L_1340:
        /*003c*/ 	.word	0xffffffff


	//   ....[1]....
        /*0040*/ 	.word	0xffffffff


	//   ....[2]....
        /*0044*/ 	.word	0xffffffff


	//   ....[3]....
        /*0048*/ 	.word	0xffffffff


	//   ....[4]....
        /*004c*/ 	.word	0xffffffff


	//   ....[5]....
        /*0050*/ 	.word	0xffffffff


	//   ....[6]....
        /*0054*/ 	.word	0xffffffff


	//   ....[7]....
        /*0058*/ 	.word	0xffffffff


	//   ....[8]....
        /*005c*/ 	.word	0xffffffff


	//   ....[9]....
        /*0060*/ 	.word	0xffffffff


	//----- nvinfo : EIATTR_COOP_GROUP_INSTR_OFFSETS
	.align		4
.L_1341:
        /*0064*/ 	.byte	0x04, 0x28
        /*0066*/ 	.short	(.L_1343 - .L_1342)


	//   ....[0]....
.L_1342:
        /*0068*/ 	.word	0x00000610


	//   ....[1]....
        /*006c*/ 	.word	0x00000620


	//   ....[2]....
        /*0070*/ 	.word	0x00000650


	//   ....[3]....
        /*0074*/ 	.word	0x00000670


	//   ....[4]....
        /*0078*/ 	.word	0x000006a0


	//   ....[5]....
        /*007c*/ 	.word	0x000006c0


	//   ....[6]....
        /*0080*/ 	.word	0x000006f0


	//   ....[7]....
        /*0084*/ 	.word	0x00000710


	//   ....[8]....
        /*0088*/ 	.word	0x00000740


	//   ....[9]....
        /*008c*/ 	.word	0x00000760


	//----- nvinfo : EIATTR_EXIT_INSTR_OFFSETS
	.align		4
.L_1343:
        /*0090*/ 	.byte	0x04, 0x1c
        /*0092*/ 	.short	(.L_1345 - .L_1344)


	//   ....[0]....
.L_1344:
        /*0094*/ 	.word	0x00000060


	//   ....[1]....
        /*0098*/ 	.word	0x00001a70


	//----- nvinfo : EIATTR_MAX_THREADS
	.align		4
.L_1345:
        /*009c*/ 	.byte	0x04, 0x05
        /*009e*/ 	.short	(.L_1347 - .L_1346)
.L_1346:
        /*00a0*/ 	.word	0x00000200
        /*00a4*/ 	.word	0x00000001
        /*00a8*/ 	.word	0x00000001


	//----- nvinfo : EIATTR_CRS_STACK_SIZE
	.align		4
.L_1347:
        /*00ac*/ 	.byte	0x04, 0x1e
        /*00ae*/ 	.short	(.L_1349 - .L_1348)
.L_1348:
        /*00b0*/ 	.word	0x00000000
.L_1349:


//--------------------- .nv.info._Z35group_norm_nhwc_fwd_one_pass_kernelI11Fp16IOFp32WLi128ELi32ELi512EEv26Group_norm_nhwc_fwd_params --------------------------
	.section	.nv.info._Z35group_norm_nhwc_fwd_one_pass_kernelI11Fp16IOFp32WLi128ELi32ELi512EEv26Group_norm_nhwc_fwd_params,"",@"SHT_CUDA_INFO"
	.sectionflags	@""
	.align	4


	//----- nvinfo : EIATTR_CUDA_API_VERSION
	.align		4
        /*0000*/ 	.byte	0x04, 0x37
        /*0002*/ 	.short	(.L_1351 - .L_1350)
.L_1350:
        /*0004*/ 	.word	0x00000082


	//----- nvinfo : EIATTR_SW2861232_WAR
	.align		4
.L_1351:
        /*0008*/ 	.byte	0x01, 0x35
	.zero		2


	//----- nvinfo : EIATTR_PARAM_CBANK
	.align		4
        /*000c*/ 	.byte	0x04, 0x0a
        /*000e*/ 	.short	(.L_1353 - .L_1352)
	.align		4
.L_1352:
        /*0010*/ 	.word	index@(.nv.constant0._Z35group_norm_nhwc_fwd_one_pass_kernelI11Fp16IOFp32WLi128ELi32ELi512EEv26Group_norm_nhwc_fwd_params)
        /*0014*/ 	.short	0x0160
        /*0016*/ 	.short	0x00a0


	//----- nvinfo : EIATTR_CBANK_PARAM_SIZE
	.align		4
.L_1353:
        /*0018*/ 	.byte	0x03, 0x19
        /*001a*/ 	.short	0x00a0


	//----- nvinfo : EIATTR_KPARAM_INFO
	.align		4
        /*001c*/ 	.byte	0x04, 0x17
        /*001e*/ 	.short	(.L_1355 - .L_1354)
.L_1354:
        /*0020*/ 	.word	0x00000000
        /*0024*/ 	.short	0x0000
        /*0026*/ 	.short	0x0000
        /*0028*/ 	.byte	0x00, 0xf0, 0x81, 0x02


	//----- nvinfo : EIATTR_MAXREG_COUNT
	.align		4
.L_1355:
        /*002c*/ 	.byte	0x03, 0x1b
        /*002e*/ 	.short	0x0080


	//----- nvinfo : EIATTR_NUM_BARRIERS
	.align		4
        /*0030*/ 	.byte	0x02, 0x4c
        /*0032*/ 	.byte	0x01
	.zero		1


	//----- nvinfo : EIATTR_MERCURY_ISA_VERSION
	.align		4
        /*0034*/ 	.byte	0x03, 0x5f
        /*0036*/ 	.short	0x0000


	//----- nvinfo : EIATTR_COOP_GROUP_MASK_REGIDS
	.align		4
        /*0038*/ 	.byte	0x04, 0x29
        /*003a*/ 	.short	(.L_1357 - .L_1356)


	//   ....[0]....
.L_1356:
        /*003c*/ 	.word	0xffffffff


	//   ....[1]....
        /*0040*/ 	.word	0xffffffff


	//   ....[2]....
        /*0044*/ 	.word	0xffffffff


	//   ....[3]....
        /*0048*/ 	.word	0xffffffff


	//   ....[4]....
        /*004c*/ 	.word	0xffffffff


	//   ....[5]....
        /*0050*/ 	.word	0xffffffff


	//   ....[6]....
        /*0054*/ 	.word	0xffffffff


	//   ....[7]....
        /*0058*/ 	.word	0xffffffff


	//   ....[8]....
        /*005c*/ 	.word	0xffffffff


	//   ....[9]....
        /*0060*/ 	.word	0xffffffff


	//----- nvinfo : EIATTR_COOP_GROUP_INSTR_OFFSETS
	.align		4
.L_1357:
        /*0064*/ 	.byte	0x04, 0x28
        /*0066*/ 	.short	(.L_1359 - .L_1358)


	//   ....[0]....
.L_1358:
        /*0068*/ 	.word	0x00000960


	//   ....[1]....
        /*006c*/ 	.word	0x00000970


	//   ....[2]....
        /*0070*/ 	.word	0x000009a0


	//   ....[3]....
        /*0074*/ 	.word	0x000009b0


	//   ....[4]....
        /*0078*/ 	.word	0x000009f0


	//   ....[5]....
        /*007c*/ 	.word	0x00000a00


	//   ....[6]....
        /*0080*/ 	.word	0x00000a40


	//   ....[7]....
        /*0084*/ 	.word	0x00000a50


	//   ....[8]....
        /*0088*/ 	.word	0x00000a90


	//   ....[9]....
        /*008c*/ 	.word	0x00000aa0


	//----- nvinfo : EIATTR_EXIT_INSTR_OFFSETS
	.align		4
.L_1359:
        /*0090*/ 	.byte	0x04, 0x1c
        /*0092*/ 	.short	(.L_1361 - .L_1360)


	//   ....[0]....
.L_1360:
        /*0094*/ 	.word	0x00000060


	//   ....[1]....
        /*0098*/ 	.word	0x00002a40


	//----- nvinfo : EIATTR_MAX_THREADS
	.align		4
.L_1361:
        /*009c*/ 	.byte	0x04, 0x05
        /*009e*/ 	.short	(.L_1363 - .L_1362)
.L_1362:
        /*00a0*/ 	.word	0x00000200
        /*00a4*/ 	.word	0x00000001
        /*00a8*/ 	.word	0x00000001


	//----- nvinfo : EIATTR_CRS_STACK_SIZE
	.align		4
.L_1363:
        /*00ac*/ 	.byte	0x04, 0x1e
        /*00ae*/ 	.short	(.L_1365 - .L_1364)
.L_1364:
        /*00b0*/ 	.word	0x00000000
.L_1365:


//--------------------- .nv.info._Z35group_norm_nhwc_fwd_one_pass_kernelI11Fp16IOFp32WLi256ELi32ELi512EEv26Group_norm_nhwc_fwd_params --------------------------
	.section	.nv.info._Z35group_norm_nhwc_fwd_one_pass_kernelI11Fp16IOFp32WLi256ELi32ELi512EEv26Group_norm_nhwc_fwd_params,"",@"SHT_CUDA_INFO"
	.sectionflags	@""
	.align	4


	//----- nvinfo : EIATTR_CUDA_API_VERSION
	.align		4
        /*0000*/ 	.byte	0x04, 0x37
        /*0002*/ 	.short	(.L_1367 - .L_1366)
.L_1366:
        /*0004*/ 	.word	0x00000082


	//----- nvinfo : EIATTR_SW2861232_WAR
	.align		4
.L_1367:
        /*0008*/ 	.byte	0x01, 0x35
	.zero		2


	//----- nvinfo : EIATTR_PARAM_CBANK
	.align		4
        /*000c*/ 	.byte	0x04, 0x0a
        /*000e*/ 	.short	(.L_1369 - .L_1368)
	.align		4
.L_1368:
        /*0010*/ 	.word	index@(.nv.constant0._Z35group_norm_nhwc_fwd_one_pass_kernelI11Fp16IOFp32WLi256ELi32ELi512EEv26Group_norm_nhwc_fwd_params)
        /*0014*/ 	.short	0x0160
        /*0016*/ 	.short	0x00a0


	//----- nvinfo : EIATTR_CBANK_PARAM_SIZE
	.align		4
.L_1369:
        /*0018*/ 	.byte	0x03, 0x19
        /*001a*/ 	.short	0x00a0


	//----- nvinfo : EIATTR_KPARAM_INFO
	.align		4
        /*001c*/ 	.byte	0x04, 0x17
        /*001e*/ 	.short	(.L_1371 - .L_1370)
.L_1370:
        /*0020*/ 	.word	0x00000000
        /*0024*/ 	.short	0x0000
        /*0026*/ 	.short	0x0000
        /*0028*/ 	.byte	0x00, 0xf0, 0x81, 0x02


	//----- nvinfo : EIATTR_MAXREG_COUNT
	.align		4
.L_1371:
        /*002c*/ 	.byte	0x03, 0x1b
        /*002e*/ 	.short	0x0080


	//----- nvinfo : EIATTR_NUM_BARRIERS
	.align		4
        /*0030*/ 	.byte	0x02, 0x4c
        /*0032*/ 	.byte	0x01
	.zero		1


	//----- nvinfo : EIATTR_MERCURY_ISA_VERSION
	.align		4
        /*0034*/ 	.byte	0x03, 0x5f
        /*0036*/ 	.short	0x0000


	//----- nvinfo : EIATTR_COOP_GROUP_MASK_REGIDS
	.align		4
        /*0038*/ 	.byte	0x04, 0x29
        /*003a*/ 	.short	(.L_1373 - .L_1372)


	//   ....[0]....
.L_1372:
        /*003c*/ 	.word	0xffffffff


	//   ....[1]....
        /*0040*/ 	.word	0xffffffff


	//   ....[2]....
        /*0044*/ 	.word	0xffffffff


	//   ....[3]....
        /*0048*/ 	.word	0xffffffff


	//   ....[4]....
        /*004c*/ 	.word	0xffffffff


	//   ....[5]....
        /*0050*/ 	.word	0xffffffff


	//   ....[6]....
        /*0054*/ 	.word	0xffffffff


	//   ....[7]....
        /*0058*/ 	.word	0xffffffff


	//   ....[8]....
        /*005c*/ 	.word	0xffffffff


	//   ....[9]....
        /*0060*/ 	.word	0xffffffff


	//----- nvinfo : EIATTR_COOP_GROUP_INSTR_OFFSETS
	.align		4
.L_1373:
        /*0064*/ 	.byte	0x04, 0x28
        /*0066*/ 	.short	(.L_1375 - .L_1374)


	//   ....[0]....
.L_1374:
        /*0068*/ 	.word	0x00000df0


	//   ....[1]....
        /*006c*/ 	.word	0x00000e00


	//   ....[2]....
        /*0070*/ 	.word	0x00000e30


	//   ....[3]....
        /*0074*/ 	.word	0x00000e40


	//   ....[4]....
        /*0078*/ 	.word	0x00000e80


	//   ....[5]....
        /*007c*/ 	.word	0x00000e90


	//   ....[6]....
        /*0080*/ 	.word	0x00000ed0


	//   ....[7]....
        /*0084*/ 	.word	0x00000ee0


	//   ....[8]....
        /*0088*/ 	.word	0x00000f20


	//   ....[9]....
        /*008c*/ 	.word	0x00000f30


	//----- nvinfo : EIATTR_EXIT_INSTR_OFFSETS
	.align		4
.L_1375:
        /*0090*/ 	.byte	0x04, 0x1c
        /*0092*/ 	.short	(.L_1377 - .L_1376)


	//   ....[0]....
.L_1376:
        /*0094*/ 	.word	0x00000070


	//   ....[1]....
        /*0098*/ 	.word	0x000036f0


	//----- nvinfo : EIATTR_MAX_THREADS
	.align		4
.L_1377:
        /*009c*/ 	.byte	0x04, 0x05
        /*009e*/ 	.short	(.L_1379 - .L_1378)
.L_1378:
        /*00a0*/ 	.word	0x00000200
        /*00a4*/ 	.word	0x00000001
        /*00a8*/ 	.word	0x00000001


	//----- nvinfo : EIATTR_CRS_STACK_SIZE
	.align		4
.L_1379:
        /*00ac*/ 	.byte	0x04, 0x1e
        /*00ae*/ 	.short	(.L_1381 - .L_1380)
.L_1380:
        /*00b0*/ 	.word	0x00000000
.L_1381:


//--------------------- .nv.info._Z35group_norm_nhwc_fwd_one_pass_kernelI11Fp16IOFp32WLi512ELi32ELi512EEv26Group_norm_nhwc_fwd_params --------------------------
	.section	.nv.info._Z35group_norm_nhwc_fwd_one_pass_kernelI11Fp16IOFp32WLi512ELi32ELi512EEv26Group_norm_nhwc_fwd_params,"",@"SHT_CUDA_INFO"
	.sectionflags	@""
	.align	4


	//----- nvinfo : EIATTR_CUDA_API_VERSION
	.align		4
        /*0000*/ 	.byte	0x04, 0x37
        /*0002*/ 	.short	(.L_1383 - .L_1382)
.L_1382:
        /*0004*/ 	.word	0x00000082


	//----- nvinfo : EIATTR_SW2861232_WAR
	.align		4
.L_1383:
        /*0008*/ 	.byte	0x01, 0x35
	.zero		2


	//----- nvinfo : EIATTR_PARAM_CBANK
	.align		4
        /*000c*/ 	.byte	0x04, 0x0a
        /*000e*/ 	.short	(.L_1385 - .L_1384)
	.align		4
.L_1384:
        /*0010*/ 	.word	index@(.nv.constant0._Z35group_norm_nhwc_fwd_one_pass_kernelI11Fp16IOFp32WLi512ELi32ELi512EEv26Group_norm_nhwc_fwd_params)
        /*0014*/ 	.short	0x0160
        /*0016*/ 	.short	0x00a0


	//----- nvinfo : EIATTR_CBANK_PARAM_SIZE
	.align		4
.L_1385:
        /*0018*/ 	.byte	0x03, 0x19
        /*001a*/ 	.short	0x00a0


	//----- nvinfo : EIATTR_KPARAM_INFO
	.align		4
        /*001c*/ 	.byte	0x04, 0x17
        /*001e*/ 	.short	(.L_1387 - .L_1386)
.L_1386:
        /*0020*/ 	.word	0x00000000
        /*0024*/ 	.short	0x0000
        /*0026*/ 	.short	0x0000
        /*0028*/ 	.byte	0x00, 0xf0, 0x81, 0x02


	//----- nvinfo : EIATTR_MAXREG_COUNT
	.align		4
.L_1387:
        /*002c*/ 	.byte	0x03, 0x1b
        /*002e*/ 	.short	0x0080


	//----- nvinfo : EIATTR_NUM_BARRIERS
	.align		4
        /*0030*/ 	.byte	0x02, 0x4c
        /*0032*/ 	.byte	0x01
	.zero		1


	//----- nvinfo : EIATTR_MERCURY_ISA_VERSION
	.align		4
        /*0034*/ 	.byte	0x03, 0x5f
        /*0036*/ 	.short	0x0000


	//----- nvinfo : EIATTR_COOP_GROUP_MASK_REGIDS
	.align		4
        /*0038*/ 	.byte	0x04, 0x29
        /*003a*/ 	.short	(.L_1389 - .L_1388)


	//   ....[0]....
.L_1388:
        /*003c*/ 	.word	0xffffffff


	//   ....[1]....
        /*0040*/ 	.word	0xffffffff


	//   ....[2]....
        /*0044*/ 	.word	0xffffffff


	//   ....[3]....
        /*0048*/ 	.word	0xffffffff


	//   ....[4]....
        /*004c*/ 	.word	0xffffffff


	//   ....[5]....
        /*0050*/ 	.word	0xffffffff


	//   ....[6]....
        /*0054*/ 	.word	0xffffffff


	//   ....[7]....
        /*0058*/ 	.word	0xffffffff


	//   ....[8]....
        /*005c*/ 	.word	0xffffffff


	//   ....[9]....
        /*0060*/ 	.word	0xffffffff


	//----- nvinfo : EIATTR_COOP_GROUP_INSTR_OFFSETS
	.align		4
.L_1389:
        /*0064*/ 	.byte	0x04, 0x28
        /*0066*/ 	.short	(.L_1391 - .L_1390)


	//   ....[0]....
.L_1390:
        /*0068*/ 	.word	0x00001a50


	//   ....[1]....
        /*006c*/ 	.word	0x00001a60


	//   ....[2]....
        /*0070*/ 	.word	0x00001a90


	//   ....[3]....
        /*0074*/ 	.word	0x00001aa0


	//   ....[4]....
        /*0078*/ 	.word	0x00001ae0


	//   ....[5]....
        /*007c*/ 	.word	0x00001af0


	//   ....[6]....
        /*0080*/ 	.word	0x00001b30


	//   ....[7]....
        /*0084*/ 	.word	0x00001b40


	//   ....[8]....
        /*0088*/ 	.word	0x00001b80


	//   ....[9]....
        /*008c*/ 	.word	0x00001b90


	//----- nvinfo : EIATTR_EXIT_INSTR_OFFSETS
	.align		4
.L_1391:
        /*0090*/ 	.byte	0x04, 0x1c
        /*0092*/ 	.short	(.L_1393 - .L_1392)


	//   ....[0]....
.L_1392:
        /*0094*/ 	.word	0x00000060


	//   ....[1]....
        /*0098*/ 	.word	0x00005500


	//----- nvinfo : EIATTR_MAX_THREADS
	.align		4
.L_1393:
        /*009c*/ 	.byte	0x04, 0x05
        /*009e*/ 	.short	(.L_1395 - .L_1394)
.L_1394:
        /*00a0*/ 	.word	0x00000200
        /*00a4*/ 	.word	0x00000001
        /*00a8*/ 	.word	0x00000001


	//----- nvinfo : EIATTR_CRS_STACK_SIZE
	.align		4
.L_1395:
        /*00ac*/ 	.byte	0x04, 0x1e
        /*00ae*/ 	.short	(.L_1397 - .L_1396)
.L_1396:
        /*00b0*/ 	.word	0x00000000
.L_1397:


//--------------------- .nv.info._Z35group_norm_nhwc_fwd_one_pass_kernelI11Fp16IOBf16WLi64ELi32ELi512EEv26Group_norm_nhwc_fwd_params --------------------------
	.section	.nv.info._Z35group_norm_nhwc_fwd_one_pass_kernelI11Fp16IOBf16WLi64ELi32ELi512EEv26Group_norm_nhwc_fwd_params,"",@"SHT_CUDA_INFO"
	.sectionflags	@""
	.align	4


	//----- nvinfo : EIATTR_CUDA_API_VERSION
	.align		4
        /*0000*/ 	.byte	0x04, 0x37
        /*0002*/ 	.short	(.L_1399 - .L_1398)
.L_1398:
        /*0004*/ 	.word	0x00000082


	//----- nvinfo : EIATTR_SW2861232_WAR
	.align		4
.L_1399:
        /*0008*/ 	.byte	0x01, 0x35
	.zero		2


	//----- nvinfo : EIATTR_PARAM_CBANK
	.align		4
        /*000c*/ 	.byte	0x04, 0x0a
        /*000e*/ 	.short	(.L_1401 - .L_1400)
	.align		4
.L_1400:
        /*0010*/ 	.word	index@(.nv.constant0._Z35group_norm_nhwc_fwd_one_pass_kernelI11Fp16IOBf16WLi64ELi32ELi512EEv26Group_norm_nhwc_fwd_params)
        /*0014*/ 	.short	0x0160
        /*0016*/ 	.short	0x00a0


	//----- nvinfo : EIATTR_CBANK_PARAM_SIZE
	.align		4
.L_1401:
        /*0018*/ 	.byte	0x03, 0x19
        /*001a*/ 	.short	0x00a0


	//----- nvinfo : EIATTR_KPARAM_INFO
	.align		4
        /*001c*/ 	.byte	0x04, 0x17
        /*001e*/ 	.short	(.L_1403 - .L_1402)
.L_1402:
        /*0020*/ 	.word	0x00000000
        /*0024*/ 	.short	0x0000
        /*0026*/ 	.short	0x0000
        /*0028*/ 	.byte	0x00, 0xf0, 0x81, 0x02


	//----- nvinfo : EIATTR_MAXREG_COUNT
	.align		4
.L_1403:
        /*002c*/ 	.byte	0x03, 0x1b
        /*002e*/ 	.short	0x0080


	//----- nvinfo : EIATTR_NUM_BARRIERS
	.align		4
        /*0030*/ 	.byte	0x02, 0x4c
        /*0032*/ 	.byte	0x01
	.zero		1


	//----- nvinfo : EIATTR_MERCURY_ISA_VERSION
	.align		4
        /*0034*/ 	.byte	0x03, 0x5f
        /*0036*/ 	.short	0x0000


	//----- nvinfo : EIATTR_COOP_GROUP_MASK_REGIDS
	.align		4
        /*0038*/ 	.byte	0x04, 0x29
        /*003a*/ 	.short	(.L_1405 - .L_1404)


	//   ....[0]....
.L_1404:
        /*003c*/ 	.word	0xffffffff


	//   ....[1]....
        /*0040*/ 	.word	0xffffffff


	//   ....[2]....
        /*0044*/ 	.word	0xffffffff


	//   ....[3]....
        /*0048*/ 	.word	0xffffffff


	//   ....[4]....
        /*004c*/ 	.word	0xffffffff


	//   ....[5]....
        /*0050*/ 	.word	0xffffffff


	//   ....[6]....
        /*0054*/ 	.word	0xffffffff


	//   ....[7]....
        /*0058*/ 	.word	0xffffffff


	//   ....[8]....
        /*005c*/ 	.word	0xffffffff


	//   ....[9]....
        /*0060*/ 	.word	0xffffffff


	//----- nvinfo : EIATTR_COOP_GROUP_INSTR_OFFSETS
	.align		4
.L_1405:
        /*0064*/ 	.byte	0x04, 0x28
        /*0066*/ 	.short	(.L_1407 - .L_1406)


	//   ....[0]....
.L_1406:
        /*0068*/ 	.word	0x00000610


	//   ....[1]....
        /*006c*/ 	.word	0x00000620


	//   ....[2]....
        /*0070*/ 	.word	0x00000650


	//   ....[3]....
        /*0074*/ 	.word	0x00000670


	//   ....[4]....
        /*0078*/ 	.word	0x000006a0


	//   ....[5]....
        /*007c*/ 	.word	0x000006c0


	//   ....[6]....
        /*0080*/ 	.word	0x000006f0


	//   ....[7]....
        /*0084*/ 	.word	0x00000710


	//   ....[8]....
        /*0088*/ 	.word	0x00000740


	//   ....[9]....
        /*008c*/ 	.word	0x00000760


	//----- nvinfo : EIATTR_EXIT_INSTR_OFFSETS
	.align		4
.L_1407:
        /*0090*/ 	.byte	0x04, 0x1c
        /*0092*/ 	.short	(.L_1409 - .L_1408)


	//   ....[0]....
.L_1408:
        /*0094*/ 	.word	0x00000060


	//   ....[1]....
        /*0098*/ 	.word	0x00001ab0


	//----- nvinfo : EIATTR_MAX_THREADS
	.align		4
.L_1409:
        /*009c*/ 	.byte	0x04, 0x05
        /*009e*/ 	.short	(.L_1411 - .L_1410)
.L_1410:
        /*00a0*/ 	.word	0x00000200
        /*00a4*/ 	.word	0x00000001
        /*00a8*/ 	.word	0x00000001


	//----- nvinfo : EIATTR_CRS_STACK_SIZE
	.align		4
.L_1411:
        /*00ac*/ 	.byte	0x04, 0x1e
        /*00ae*/ 	.short	(.L_1413 - .L_1412)
.L_1412:
        /*00b0*/ 	.word	0x00000000
.L_1413:


//--------------------- .nv.info._Z35group_norm_nhwc_fwd_one_pass_kernelI11Fp16IOBf16WLi128ELi32ELi512EEv26Group_norm_nhwc_fwd_params --------------------------
	.section	.nv.info._Z35group_norm_nhwc_fwd_one_pass_kernelI11Fp16IOBf16WLi128ELi32ELi512EEv26Group_norm_nhwc_fwd_params,"",@"SHT_CUDA_INFO"
	.sectionflags	@""
	.align	4


	//----- nvinfo : EIATTR_CUDA_API_VERSION
	.align		4
        /*0000*/ 	.byte	0x04, 0x37
        /*0002*/ 	.short	(.L_1415 - .L_1414)
.L_1414:
        /*0004*/ 	.word	0x00000082


	//----- nvinfo : EIATTR_SW2861232_WAR
	.align		4
.L_1415:
        /*0008*/ 	.byte	0x01, 0x35
	.zero		2


	//----- nvinfo : EIATTR_PARAM_CBANK
	.align		4
        /*000c*/ 	.byte	0x04, 0x0a
        /*000e*/ 	.short	(.L_1417 - .L_1416)
	.align		4
.L_1416:
        /*0010*/ 	.word	index@(.nv.constant0._Z35group_norm_nhwc_fwd_one_pass_kernelI11Fp16IOBf16WLi128ELi32ELi512EEv26Group_norm_nhwc_fwd_params)
        /*0014*/ 	.short	0x0160
        /*0016*/ 	.short	0x00a0


	//----- nvinfo : EIATTR_CBANK_PARAM_SIZE
	.align		4
.L_1417:
        /*0018*/ 	.byte	0x03, 0x19
        /*001a*/ 	.short	0x00a0


	//----- nvinfo : EIATTR_KPARAM_INFO
	.align		4
        /*001c*/ 	.byte	0x04, 0x17
        /*001e*/ 	.short	(.L_1419 - .L_1418)
.L_1418:
        /*0020*/ 	.word	0x00000000
        /*0024*/ 	.short	0x0000
        /*0026*/ 	.short	0x0000
        /*0028*/ 	.byte	0x00, 0xf0, 0x81, 0x02


	//----- nvinfo : EIATTR_MAXREG_COUNT
	.align		4
.L_1419:
        /*002c*/ 	.byte	0x03, 0x1b
        /*002e*/ 	.short	0x0080


	//----- nvinfo : EIATTR_NUM_BARRIERS
	.align		4
        /*0030*/ 	.byte	0x02, 0x4c
        /*0032*/ 	.byte	0x01
	.zero		1


	//----- nvinfo : EIATTR_MERCURY_ISA_VERSION
	.align		4
        /*0034*/ 	.byte	0x03, 0x5f
        /*0036*/ 	.short	0x0000


	//----- nvinfo : EIATTR_COOP_GROUP_MASK_REGIDS
	.align		4
        /*0038*/ 	.byte	0x04, 0x29
        /*003a*/ 	.short	(.L_1421 - .L_1420)


	//   ....[0]....
.L_1420:
        /*003c*/ 	.word	0xffffffff


	//   ....[1]....
        /*0040*/ 	.word	0xffffffff


	//   ....[2]....
        /*0044*/ 	.word	0xffffffff


	//   ....[3]....
        /*0048*/ 	.word	0xffffffff


	//   ....[4]....
        /*004c*/ 	.word	0xffffffff


	//   ....[5]....
        /*0050*/ 	.word	0xffffffff


	//   ....[6]....
        /*0054*/ 	.word	0xffffffff


	//   ....[7]....
        /*0058*/ 	.word	0xffffffff


	//   ....[8]....
        /*005c*/ 	.word	0xffffffff


	//   ....[9]....
        /*0060*/ 	.word	0xffffffff


	//----- nvinfo : EIATTR_COOP_GROUP_INSTR_OFFSETS
	.align		4
.L_1421:
        /*0064*/ 	.byte	0x04, 0x28
        /*0066*/ 	.short	(.L_1423 - .L_1422)


	//   ....[0]....
.L_1422:
        /*0068*/ 	.word	0x00000960


	//   ....[1]....
        /*006c*/ 	.word	0x00000970


	//   ....[2]....
        /*0070*/ 	.word	0x000009a0


	//   ....[3]....
        /*0074*/ 	.word	0x000009b0


	//   ....[4]....
        /*0078*/ 	.word	0x000009f0


	//   ....[5]....
        /*007c*/ 	.word	0x00000a00


	//   ....[6]....
        /*0080*/ 	.word	0x00000a40


	//   ....[7]....
        /*0084*/ 	.word	0x00000a50


	//   ....[8]....
        /*0088*/ 	.word	0x00000a90


	//   ....[9]....
        /*008c*/ 	.word	0x00000aa0


	//----- nvinfo : EIATTR_EXIT_INSTR_OFFSETS
	.align		4
.L_1423:
        /*0090*/ 	.byte	0x04, 0x1c
        /*0092*/ 	.short	(.L_1425 - .L_1424)


	//   ....[0]....
.L_1424:
        /*0094*/ 	.word	0x00000060


	//   ....[1]....
        /*0098*/ 	.word	0x00002aa0


	//----- nvinfo : EIATTR_MAX_THREADS
	.align		4
.L_1425:
        /*009c*/ 	.byte	0x04, 0x05
        /*009e*/ 	.short	(.L_1427 - .L_1426)
.L_1426:
        /*00a0*/ 	.word	0x00000200
        /*00a4*/ 	.word	0x00000001
        /*00a8*/ 	.word	0x00000001


	//----- nvinfo : EIATTR_CRS_STACK_SIZE
	.align		4
.L_1427:
        /*00ac*/ 	.byte	0x04, 0x1e
        /*00ae*/ 	.short	(.L_1429 - .L_1428)
.L_1428:
        /*00b0*/ 	.word	0x00000000
.L_1429:


//--------------------- .nv.info._Z35group_norm_nhwc_fwd_one_pass_kernelI11Fp16IOBf16WLi256ELi32ELi512EEv26Group_norm_nhwc_fwd_params --------------------------
	.section	.nv.info._Z35group_norm_nhwc_fwd_one_pass_kernelI11Fp16IOBf16WLi256ELi32ELi512EEv26Group_norm_nhwc_fwd_params,"",@"SHT_CUDA_INFO"
	.sectionflags	@""
	.align	4


	//----- nvinfo : EIATTR_CUDA_API_VERSION
	.align		4
        /*0000*/ 	.byte	0x04, 0x37
        /*0002*/ 	.short	(.L_1431 - .L_1430)
.L_1430:
        /*0004*/ 	.word	0x00000082


	//----- nvinfo : EIATTR_SW2861232_WAR
	.align		4
.L_1431:
        /*0008*/ 	.byte	0x01, 0x35
	.zero		2


	//----- nvinfo : EIATTR_PARAM_CBANK
	.align		4
        /*000c*/ 	.byte	0x04, 0x0a
        /*000e*/ 	.short	(.L_1433 - .L_1432)
	.align		4
.L_1432:
        /*0010*/ 	.word	index@(.nv.constant0._Z35group_norm_nhwc_fwd_one_pass_kernelI11Fp16IOBf16WLi256ELi32ELi512EEv26Group_norm_nhwc_fwd_params)
        /*0014*/ 	.short	0x0160
        /*0016*/ 	.short	0x00a0


	//----- nvinfo : EIATTR_CBANK_PARAM_SIZE
	.align		4
.L_1433:
        /*0018*/ 	.byte	0x03, 0x19
        /*001a*/ 	.short	0x00a0


	//----- nvinfo : EIATTR_KPARAM_INFO
	.align		4
        /*001c*/ 	.byte	0x04, 0x17
        /*001e*/ 	.short	(.L_1435 - .L_1434)
.L_1434:
        /*0020*/ 	.word	0x00000000
        /*0024*/ 	.short	0x0000
        /*0026*/ 	.short	0x0000
        /*0028*/ 	.byte	0x00, 0xf0, 0x81, 0x02


	//----- nvinfo : EIATTR_MAXREG_COUNT
	.align		4
.L_1435:
        /*002c*/ 	.byte	0x03, 0x1b
        /*002e*/ 	.short	0x0080


	//----- nvinfo : EIATTR_NUM_BARRIERS
	.align		4
        /*0030*/ 	.byte	0x02, 0x4c
        /*0032*/ 	.byte	0x01
	.zero		1


	//----- nvinfo : EIATTR_MERCURY_ISA_VERSION
	.align		4
        /*0034*/ 	.byte	0x03, 0x5f
        /*0036*/ 	.short	0x0000


	//----- nvinfo : EIATTR_COOP_GROUP_MASK_REGIDS
	.align		4
        /*0038*/ 	.byte	0x04, 0x29
        /*003a*/ 	.short	(.L_1437 - .L_1436)


	//   ....[0]....
.L_1436:
        /*003c*/ 	.word	0xffffffff


	//   ....[1]....
        /*0040*/ 	.word	0xffffffff


	//   ....[2]....
        /*0044*/ 	.word	0xffffffff


	//   ....[3]....
        /*0048*/ 	.word	0xffffffff


	//   ....[4]....
        /*004c*/ 	.word	0xffffffff


	//   ....[5]....
        /*0050*/ 	.word	0xffffffff


	//   ....[6]....
        /*0054*/ 	.word	0xffffffff


	//   ....[7]....
        /*0058*/ 	.word	0xffffffff


	//   ....[8]....
        /*005c*/ 	.word	0xffffffff


	//   ....[9]....
        /*0060*/ 	.word	0xffffffff


	//----- nvinfo : EIATTR_COOP_GROUP_INSTR_OFFSETS
	.align		4
.L_1437:
        /*0064*/ 	.byte	0x04, 0x28
        /*0066*/ 	.short	(.L_1439 - .L_1438)


	//   ....[0]....
.L_1438:
        /*0068*/ 	.word	0x00000e80


	//   ....[1]....
        /*006c*/ 	.word	0x00000e90


	//   ....[2]....
        /*0070*/ 	.word	0x00000ec0


	//   ....[3]....
        /*0074*/ 	.word	0x00000ed0


	//   ....[4]....
        /*0078*/ 	.word	0x00000f10


	//   ....[5]....
        /*007c*/ 	.word	0x00000f20


	//   ....[6]....
        /*0080*/ 	.word	0x00000f60


	//   ....[7]....
        /*0084*/ 	.word	0x00000f70


	//   ....[8]....
        /*0088*/ 	.word	0x00000fb0


	//   ....[9]....
        /*008c*/ 	.word	0x00000fc0


	//----- nvinfo : EIATTR_EXIT_INSTR_OFFSETS
	.align		4
.L_1439:
        /*0090*/ 	.byte	0x04, 0x1c
        /*0092*/ 	.short	(.L_1441 - .L_1440)


	//   ....[0]....
.L_1440:
        /*0094*/ 	.word	0x00000070


	//   ....[1]....
        /*0098*/ 	.word	0x00003980


	//----- nvinfo : EIATTR_MAX_THREADS
	.align		4
.L_1441:
        /*009c*/ 	.byte	0x04, 0x05
        /*009e*/ 	.short	(.L_1443 - .L_1442)
.L_1442:
        /*00a0*/ 	.word	0x00000200
        /*00a4*/ 	.word	0x00000001
        /*00a8*/ 	.word	0x00000001


	//----- nvinfo : EIATTR_CRS_STACK_SIZE
	.align		4
.L_1443:
        /*00ac*/ 	.byte	0x04, 0x1e
        /*00ae*/ 	.short	(.L_1445 - .L_1444)
.L_1444:
        /*00b0*/ 	.word	0x00000000
.L_1445:


//--------------------- .nv.info._Z35group_norm_nhwc_fwd_one_pass_kernelI11Fp16IOBf16WLi512ELi32ELi512EEv26Group_norm_nhwc_fwd_params --------------------------
	.section	.nv.info._Z35group_norm_nhwc_fwd_one_pass_kernelI11Fp16IOBf16WLi512ELi32ELi512EEv26Group_norm_nhwc_fwd_params,"",@"SHT_CUDA_INFO"
	.sectionflags	@""
	.align	4


	//----- nvinfo : EIATTR_CUDA_API_VERSION
	.align		4
        /*0000*/ 	.byte	0x04, 0x37
        /*0002*/ 	.short	(.L_1447 - .L_1446)
.L_1446:
        /*0004*/ 	.word	0x00000082


	//----- nvinfo : EIATTR_SW2861232_WAR
	.align		4
.L_1447:
        /*0008*/ 	.byte	0x01, 0x35
	.zero		2


	//----- nvinfo : EIATTR_PARAM_CBANK
	.align		4
        /*000c*/ 	.byte	0x04, 0x0a
        /*000e*/ 	.short	(.L_1449 - .L_1448)
	.align		4
.L_1448:
        /*0010*/ 	.word	index@(.nv.constant0._Z35group_norm_nhwc_fwd_one_pass_kernelI11Fp16IOBf16WLi512ELi32ELi512EEv26Group_norm_nhwc_fwd_params)
        /*0014*/ 	.short	0x0160
        /*0016*/ 	.short	0x00a0


	//----- nvinfo : EIATTR_CBANK_PARAM_SIZE
	.align		4
.L_1449:
        /*0018*/ 	.byte	0x03, 0x19
        /*001a*/ 	.short	0x00a0


	//----- nvinfo : EIATTR_KPARAM_INFO
	.align		4
        /*001c*/ 	.byte	0x04, 0x17
        /*001e*/ 	.short	(.L_1451 - .L_1450)
.L_1450:
        /*0020*/ 	.word	0x00000000
        /*0024*/ 	.short	0x0000
        /*0026*/ 	.short	0x0000
        /*0028*/ 	.byte	0x00, 0xf0, 0x81, 0x02


	//----- nvinfo : EIATTR_MAXREG_COUNT
	.align		4
.L_1451:
        /*002c*/ 	.byte	0x03, 0x1b
        /*002e*/ 	.short	0x0080


	//----- nvinfo : EIATTR_NUM_BARRIERS
	.align		4
        /*0030*/ 	.byte	0x02, 0x4c
        /*0032*/ 	.byte	0x01
	.zero		1


	//----- nvinfo : EIATTR_MERCURY_ISA_VERSION
	.align		4
        /*0034*/ 	.byte	0x03, 0x5f
        /*0036*/ 	.short	0x0000


	//----- nvinfo : EIATTR_COOP_GROUP_MASK_REGIDS
	.align		4
        /*0038*/ 	.byte	0x04, 0x29
        /*003a*/ 	.short	(.L_1453 - .L_1452)


	//   ....[0]....
.L_1452:
        /*003c*/ 	.word	0xffffffff


	//   ....[1]....
        /*0040*/ 	.word	0xffffffff


	//   ....[2]....
        /*0044*/ 	.word	0xffffffff


	//   ....[3]....
        /*0048*/ 	.word	0xffffffff


	//   ....[4]....
        /*004c*/ 	.word	0xffffffff


	//   ....[5]....
        /*0050*/ 	.word	0xffffffff


	//   ....[6]....
        /*0054*/ 	.word	0xffffffff


	//   ....[7]....
        /*0058*/ 	.word	0xffffffff


	//   ....[8]....
        /*005c*/ 	.word	0xffffffff


	//   ....[9]....
        /*0060*/ 	.word	0xffffffff


	//----- nvinfo : EIATTR_COOP_GROUP_INSTR_OFFSETS
	.align		4
.L_1453:
        /*0064*/ 	.byte	0x04, 0x28
        /*0066*/ 	.short	(.L_1455 - .L_1454)


	//   ....[0]....
.L_1454:
        /*0068*/ 	.word	0x00001a50


	//   ....[1]....
        /*006c*/ 	.word	0x00001a60


	//   ....[2]....
        /*0070*/ 	.word	0x00001a90


	//   ....[3]....
        /*0074*/ 	.word	0x00001aa0


	//   ....[4]....
        /*0078*/ 	.word	0x00001ae0


	//   ....[5]....
        /*007c*/ 	.word	0x00001af0


	//   ....[6]....
        /*0080*/ 	.word	0x00001b30


	//   ....[7]....
        /*0084*/ 	.word	0x00001b40


	//   ....[8]....
        /*0088*/ 	.word	0x00001b80


	//   ....[9]....
        /*008c*/ 	.word	0x00001b90


	//----- nvinfo : EIATTR_EXIT_INSTR_OFFSETS
	.align		4
.L_1455:
        /*0090*/ 	.byte	0x04, 0x1c
        /*0092*/ 	.short	(.L_1457 - .L_1456)


	//   ....[0]....
.L_1456:
        /*0094*/ 	.word	0x00000060


	//   ....[1]....
        /*0098*/ 	.word	0x00005560


	//----- nvinfo : EIATTR_MAX_THREADS
	.align		4
.L_1457:
        /*009c*/ 	.byte	0x04, 0x05
        /*009e*/ 	.short	(.L_1459 - .L_1458)
.L_1458:
        /*00a0*/ 	.word	0x00000200
        /*00a4*/ 	.word	0x00000001
        /*00a8*/ 	.word	0x00000001


	//----- nvinfo : EIATTR_CRS_STACK_SIZE
	.align		4
.L_1459:
        /*00ac*/ 	.byte	0x04, 0x1e
        /*00ae*/ 	.short	(.L_1461 - .L_1460)
.L_1460:
        /*00b0*/ 	.word	0x00000000
.L_1461:


//--------------------- .nv.info._Z35group_norm_nhwc_fwd_one_pass_kernelI11Fp16IOFp16WLi64ELi32ELi512EEv26Group_norm_nhwc_fwd_params --------------------------
	.section	.nv.info._Z35group_norm_nhwc_fwd_one_pass_kernelI11Fp16IOFp16WLi64ELi32ELi512EEv26Group_norm_nhwc_fwd_params,"",@"SHT_CUDA_INFO"
	.sectionflags	@""
	.align	4


	//----- nvinfo : EIATTR_CUDA_API_VERSION
	.align		4
        /*0000*/ 	.byte	0x04, 0x37
        /*0002*/ 	.short	(.L_1463 - .L_1462)
.L_1462:
        /*0004*/ 	.word	0x00000082


	//----- nvinfo : EIATTR_SW2861232_WAR
	.align		4
.L_1463:
        /*0008*/ 	.byte	0x01, 0x35
	.zero		2


	//----- nvinfo : EIATTR_PARAM_CBANK
	.align		4
        /*000c*/ 	.byte	0x04, 0x0a
        /*000e*/ 	.short	(.L_1465 - .L_1464)
	.align		4
.L_1464:
        /*0010*/ 	.word	index@(.nv.constant0._Z35group_norm_nhwc_fwd_one_pass_kernelI11Fp16IOFp16WLi64ELi32ELi512EEv26Group_norm_nhwc_fwd_params)
        /*0014*/ 	.short	0x0160
        /*0016*/ 	.short	0x00a0


	//----- nvinfo : EIATTR_CBANK_PARAM_SIZE
	.align		4
.L_1465:
        /*0018*/ 	.byte	0x03, 0x19
        /*001a*/ 	.short	0x00a0


	//----- nvinfo : EIATTR_KPARAM_INFO
	.align		4
        /*001c*/ 	.byte	0x04, 0x17
        /*001e*/ 	.short	(.L_1467 - .L_1466)
.L_1466:
        /*0020*/ 	.word	0x00000000
        /*0024*/ 	.short	0x0000
        /*0026*/ 	.short	0x0000
        /*0028*/ 	.byte	0x00, 0xf0, 0x81, 0x02


	//----- nvinfo : EIATTR_MAXREG_COUNT
	.align		4
.L_1467:
        /*002c*/ 	.byte	0x03, 0x1b
        /*002e*/ 	.short	0x0080


	//----- nvinfo : EIATTR_NUM_BARRIERS
	.align		4
        /*0030*/ 	.byte	0x02, 0x4c
        /*0032*/ 	.byte	0x01
	.zero		1


	//----- nvinfo : EIATTR_MERCURY_ISA_VERSION
	.align		4
        /*0034*/ 	.byte	0x03, 0x5f
        /*0036*/ 	.short	0x0000


	//----- nvinfo : EIATTR_COOP_GROUP_MASK_REGIDS
	.align		4
        /*0038*/ 	.byte	0x04, 0x29
        /*003a*/ 	.short	(.L_1469 - .L_1468)


	//   ....[0]....
.L_1468:
        /*003c*/ 	.word	0xffffffff


	//   ....[1]....
        /*0040*/ 	.word	0xffffffff


	//   ....[2]....
        /*0044*/ 	.word	0xffffffff


	//   ....[3]....
        /*0048*/ 	.word	0xffffffff


	//   ....[4]....
        /*004c*/ 	.word	0xffffffff


	//   ....[5]....
        /*0050*/ 	.word	0xffffffff


	//   ....[6]....
        /*0054*/ 	.word	0xffffffff


	//   ....[7]....
        /*0058*/ 	.word	0xffffffff


	//   ....[8]....
        /*005c*/ 	.word	0xffffffff


	//   ....[9]....
        /*0060*/ 	.word	0xffffffff


	//----- nvinfo : EIATTR_COOP_GROUP_INSTR_OFFSETS
	.align		4
.L_1469:
        /*0064*/ 	.byte	0x04, 0x28
        /*0066*/ 	.short	(.L_1471 - .L_1470)


	//   ....[0]....
.L_1470:
        /*0068*/ 	.word	0x00000610


	//   ....[1]....
        /*006c*/ 	.word	0x00000620


	//   ....[2]....
        /*0070*/ 	.word	0x00000650


	//   ....[3]....
        /*0074*/ 	.word	0x00000670


	//   ....[4]....
        /*0078*/ 	.word	0x000006a0


	//   ....[5]....
        /*007c*/ 	.word	0x000006c0


	//   ....[6]....
        /*0080*/ 	.word	0x000006f0


	//   ....[7]....
        /*0084*/ 	.word	0x00000710


	//   ....[8]....
        /*0088*/ 	.word	0x00000740


	//   ....[9]....
        /*008c*/ 	.word	0x00000760


	//----- nvinfo : EIATTR_EXIT_INSTR_OFFSETS
	.align		4
.L_1471:
        /*0090*/ 	.byte	0x04, 0x1c
        /*0092*/ 	.short	(.L_1473 - .L_1472)


	//   ....[0]....
.L_1472:
        /*0094*/ 	.word	0x00000060


	//   ....[1]....
        /*0098*/ 	.word	0x00001ab0


	//----- nvinfo : EIATTR_MAX_THREADS
	.align		4
.L_1473:
        /*009c*/ 	.byte	0x04, 0x05
        /*009e*/ 	.short	(.L_1475 - .L_1474)
.L_1474:
        /*00a0*/ 	.word	0x00000200
        /*00a4*/ 	.word	0x00000001
        /*00a8*/ 	.word	0x00000001


	//----- nvinfo : EIATTR_CRS_STACK_SIZE
	.align		4
.L_1475:
        /*00ac*/ 	.byte	0x04, 0x1e
        /*00ae*/ 	.short	(.L_1477 - .L_1476)
.L_1476:
        /*00b0*/ 	.word	0x00000000
.L_1477:


//--------------------- .nv.info._Z35group_norm_nhwc_fwd_one_pass_kernelI11Fp16IOFp16WLi128ELi32ELi512EEv26Group_norm_nhwc_fwd_params --------------------------
	.section	.nv.info._Z35group_norm_nhwc_fwd_one_pass_kernelI11Fp16IOFp16WLi128ELi32ELi512EEv26Group_norm_nhwc_fwd_params,"",@"SHT_CUDA_INFO"
	.sectionflags	@""
	.align	4


	//----- nvinfo : EIATTR_CUDA_API_VERSION
	.align		4
        /*0000*/ 	.byte	0x04, 0x37
        /*0002*/ 	.short	(.L_1479 - .L_1478)
.L_1478:
        /*0004*/ 	.word	0x00000082


	//----- nvinfo : EIATTR_SW2861232_WAR
	.align		4
.L_1479:
        /*0008*/ 	.byte	0x01, 0x35
	.zero		2


	//----- nvinfo : EIATTR_PARAM_CBANK
	.align		4
        /*000c*/ 	.byte	0x04, 0x0a
        /*000e*/ 	.short	(.L_1481 - .L_1480)
	.align		4
.L_1480:
        /*0010*/ 	.word	index@(.nv.constant0._Z35group_norm_nhwc_fwd_one_pass_kernelI11Fp16IOFp16WLi128ELi32ELi512EEv26Group_norm_nhwc_fwd_params)
        /*0014*/ 	.short	0x0160
        /*0016*/ 	.short	0x00a0


	//----- nvinfo : EIATTR_CBANK_PARAM_SIZE
	.align		4
.L_1481:
        /*0018*/ 	.byte	0x03, 0x19
        /*001a*/ 	.short	0x00a0


	//----- nvinfo : EIATTR_KPARAM_INFO
	.align		4
        /*001c*/ 	.byte	0x04, 0x17
        /*001e*/ 	.short	(.L_1483 - .L_1482)
.L_1482:
        /*0020*/ 	.word	0x00000000
        /*0024*/ 	.short	0x0000
        /*0026*/ 	.short	0x0000
        /*0028*/ 	.byte	0x00, 0xf0, 0x81, 0x02


	//----- nvinfo : EIATTR_MAXREG_COUNT
	.align		4
.L_1483:
        /*002c*/ 	.byte	0x03, 0x1b
        /*002e*/ 	.short	0x0080


	//----- nvinfo : EIATTR_NUM_BARRIERS
	.align		4
        /*0030*/ 	.byte	0x02, 0x4c
        /*0032*/ 	.byte	0x01
	.zero		1


	//----- nvinfo : EIATTR_MERCURY_ISA_VERSION
	.align		4
        /*0034*/ 	.byte	0x03, 0x5f
        /*0036*/ 	.short	0x0000


	//----- nvinfo : EIATTR_COOP_GROUP_MASK_REGIDS
	.align		4
        /*0038*/ 	.byte	0x04, 0x29
        /*003a*/ 	.short	(.L_1485 - .L_1484)


	//   ....[0]....
.L_1484:
        /*003c*/ 	.word	0xffffffff


	//   ....[1]....
        /*0040*/ 	.word	0xffffffff


	//   ....[2]....
        /*0044*/ 	.word	0xffffffff


	//   ....[3]....
        /*0048*/ 	.word	0xffffffff


	//   ....[4]....
        /*004c*/ 	.word	0xffffffff


	//   ....[5]....
        /*0050*/ 	.word	0xffffffff


	//   ....[6]....
        /*0054*/ 	.word	0xffffffff


	//   ....[7]....
        /*0058*/ 	.word	0xffffffff


	//   ....[8]....
        /*005c*/ 	.word	0xffffffff


	//   ....[9]....
        /*0060*/ 	.word	0xffffffff


	//----- nvinfo : EIATTR_COOP_GROUP_INSTR_OFFSETS
	.align		4
.L_1485:
        /*0064*/ 	.byte	0x04, 0x28
        /*0066*/ 	.short	(.L_1487 - .L_1486)


	//   ....[0]....
.L_1486:
        /*0068*/ 	.word	0x00000960


	//   ....[1]....
        /*006c*/ 	.word	0x00000970


	//   ....[2]....
        /*0070*/ 	.word	0x000009a0


	//   ....[3]....
        /*0074*/ 	.word	0x000009b0


	//   ....[4]....
        /*0078*/ 	.word	0x000009f0


	//   ....[5]....
        /*007c*/ 	.word	0x00000a00


	//   ....[6]....
        /*0080*/ 	.word	0x00000a40


	//   ....[7]....
        /*0084*/ 	.word	0x00000a50


	//   ....[8]....
        /*0088*/ 	.word	0x00000a90


	//   ....[9]....
        /*008c*/ 	.word	0x00000aa0


	//----- nvinfo : EIATTR_EXIT_INSTR_OFFSETS
	.align		4
.L_1487:
        /*0090*/ 	.byte	0x04, 0x1c
        /*0092*/ 	.short	(.L_1489 - .L_1488)


	//   ....[0]....
.L_1488:
        /*0094*/ 	.word	0x00000060


	//   ....[1]....
        /*0098*/ 	.word	0x00002aa0


	//----- nvinfo : EIATTR_MAX_THREADS
	.align		4
.L_1489:
        /*009c*/ 	.byte	0x04, 0x05
        /*009e*/ 	.short	(.L_1491 - .L_1490)
.L_1490:
        /*00a0*/ 	.word	0x00000200
        /*00a4*/ 	.word	0x00000001
        /*00a8*/ 	.word	0x00000001


	//----- nvinfo : EIATTR_CRS_STACK_SIZE
	.align		4
.L_1491:
        /*00ac*/ 	.byte	0x04, 0x1e
        /*00ae*/ 	.short	(.L_1493 - .L_1492)
.L_1492:
        /*00b0*/ 	.word	0x00000000
.L_1493:


//--------------------- .nv.info._Z35group_norm_nhwc_fwd_one_pass_kernelI11Fp16IOFp16WLi256ELi32ELi512EEv26Group_norm_nhwc_fwd_params --------------------------
	.section	.nv.info._Z35group_norm_nhwc_fwd_one_pass_kernelI11Fp16IOFp16WLi256ELi32ELi512EEv26Group_norm_nhwc_fwd_params,"",@"SHT_CUDA_INFO"
	.sectionflags	@""
	.align	4


	//----- nvinfo : EIATTR_CUDA_API_VERSION
	.align		4
        /*0000*/ 	.byte	0x04, 0x37
        /*0002*/ 	.short	(.L_1495 - .L_1494)
.L_1494:
        /*0004*/ 	.word	0x00000082


	//----- nvinfo : EIATTR_SW2861232_WAR
	.align		4
.L_1495:
        /*0008*/ 	.byte	0x01, 0x35
	.zero		2


	//----- nvinfo : EIATTR_PARAM_CBANK
	.align		4
        /*000c*/ 	.byte	0x04, 0x0a
        /*000e*/ 	.short	(.L_1497 - .L_1496)
	.align		4
.L_1496:
        /*0010*/ 	.word	index@(.nv.constant0._Z35group_norm_nhwc_fwd_one_pass_kernelI11Fp16IOFp16WLi256ELi32ELi512EEv26Group_norm_nhwc_fwd_params)
        /*0014*/ 	.short	0x0160
        /*0016*/ 	.short	0x00a0


	//----- nvinfo : EIATTR_CBANK_PARAM_SIZE
	.align		4
.L_1497:
        /*0018*/ 	.byte	0x03, 0x19
        /*001a*/ 	.short	0x00a0


	//----- nvinfo : EIATTR_KPARAM_INFO
	.align		4
        /*001c*/ 	.byte	0x04, 0x17
        /*001e*/ 	.short	(.L_1499 - .L_1498)
.L_1498:
        /*0020*/ 	.word	0x00000000
        /*0024*/ 	.short	0x0000
        /*0026*/ 	.short	0x0000
        /*0028*/ 	.byte	0x00, 0xf0, 0x81, 0x02


	//----- nvinfo : EIATTR_MAXREG_COUNT
	.align		4
.L_1499:
        /*002c*/ 	.byte	0x03, 0x1b
        /*002e*/ 	.short	0x0080


	//----- nvinfo : EIATTR_NUM_BARRIERS
	.align		4
        /*0030*/ 	.byte	0x02, 0x4c
        /*0032*/ 	.byte	0x01
	.zero		1


	//----- nvinfo : EIATTR_MERCURY_ISA_VERSION
	.align		4
        /*0034*/ 	.byte	0x03, 0x5f
        /*0036*/ 	.short	0x0000


	//----- nvinfo : EIATTR_COOP_GROUP_MASK_REGIDS
	.align		4
        /*0038*/ 	.byte	0x04, 0x29
        /*003a*/ 	.short	(.L_1501 - .L_1500)


	//   ....[0]....
.L_1500:
        /*003c*/ 	.word	0xffffffff


	//   ....[1]....
        /*0040*/ 	.word	0xffffffff


	//   ....[2]....
        /*0044*/ 	.word	0xffffffff


	//   ....[3]....
        /*0048*/ 	.word	0xffffffff


	//   ....[4]....
        /*004c*/ 	.word	0xffffffff


	//   ....[5]....
        /*0050*/ 	.word	0xffffffff


	//   ....[6]....
        /*0054*/ 	.word	0xffffffff


	//   ....[7]....
        /*0058*/ 	.word	0xffffffff


	//   ....[8]....
        /*005c*/ 	.word	0xffffffff


	//   ....[9]....
        /*0060*/ 	.word	0xffffffff


	//----- nvinfo : EIATTR_COOP_GROUP_INSTR_OFFSETS
	.align		4
.L_1501:
        /*0064*/ 	.byte	0x04, 0x28
        /*0066*/ 	.short	(.L_1503 - .L_1502)


	//   ....[0]....
.L_1502:
        /*0068*/ 	.word	0x00000e80


	//   ....[1]....
        /*006c*/ 	.word	0x00000e90


	//   ....[2]....
        /*0070*/ 	.word	0x00000ec0


	//   ....[3]....
        /*0074*/ 	.word	0x00000ed0


	//   ....[4]....
        /*0078*/ 	.word	0x00000f10


	//   ....[5]....
        /*007c*/ 	.word	0x00000f20


	//   ....[6]....
        /*0080*/ 	.word	0x00000f60


	//   ....[7]....
        /*0084*/ 	.word	0x00000f70


	//   ....[8]....
        /*0088*/ 	.word	0x00000fb0


	//   ....[9]....
        /*008c*/ 	.word	0x00000fc0


	//----- nvinfo : EIATTR_EXIT_INSTR_OFFSETS
	.align		4
.L_1503:
        /*0090*/ 	.byte	0x04, 0x1c
        /*0092*/ 	.short	(.L_1505 - .L_1504)


	//   ....[0]....
.L_1504:
        /*0094*/ 	.word	0x00000070


	//   ....[1]....
        /*0098*/ 	.word	0x00003980


	//----- nvinfo : EIATTR_MAX_THREADS
	.align		4
.L_1505:
        /*009c*/ 	.byte	0x04, 0x05
        /*009e*/ 	.short	(.L_1507 - .L_1506)
.L_1506:
        /*00a0*/ 	.word	0x00000200
        /*00a4*/ 	.word	0x00000001
        /*00a8*/ 	.word	0x00000001


	//----- nvinfo : EIATTR_CRS_STACK_SIZE
	.align		4
.L_1507:
        /*00ac*/ 	.byte	0x04, 0x1e
        /*00ae*/ 	.short	(.L_1509 - .L_1508)
.L_1508:
        /*00b0*/ 	.word	0x00000000
.L_1509:


//--------------------- .nv.info._Z35group_norm_nhwc_fwd_one_pass_kernelI11Fp16IOFp16WLi512ELi32ELi512EEv26Group_norm_nhwc_fwd_params --------------------------
	.section	.nv.info._Z35group_norm_nhwc_fwd_one_pass_kernelI11Fp16IOFp16WLi512ELi32ELi512EEv26Group_norm_nhwc_fwd_params,"",@"SHT_CUDA_INFO"
	.sectionflags	@""
	.align	4


	//----- nvinfo : EIATTR_CUDA_API_VERSION
	.align		4
        /*0000*/ 	.byte	0x04, 0x37
        /*0002*/ 	.short	(.L_1511 - .L_1510)
.L_1510:
        /*0004*/ 	.word	0x00000082


	//----- nvinfo : EIATTR_SW2861232_WAR
	.align		4
.L_1511:
        /*0008*/ 	.byte	0x01, 0x35
	.zero		2


	//----- nvinfo : EIATTR_PARAM_CBANK
	.align		4
        /*000c*/ 	.byte	0x04, 0x0a
        /*000e*/ 	.short	(.L_1513 - .L_1512)
	.align		4
.L_1512:
        /*0010*/ 	.word	index@(.nv.constant0._Z35group_norm_nhwc_fwd_one_pass_kernelI11Fp16IOFp16WLi512ELi32ELi512EEv26Group_norm_nhwc_fwd_params)
        /*0014*/ 	.short	0x0160
        /*0016*/ 	.short	0x00a0


	//----- nvinfo : EIATTR_CBANK_PARAM_SIZE
	.align		4
.L_1513:
        /*0018*/ 	.byte	0x03, 0x19
        /*001a*/ 	.short	0x00a0


	//----- nvinfo : EIATTR_KPARAM_INFO
	.align		4
        /*001c*/ 	.byte	0x04, 0x17
        /*001e*/ 	.short	(.L_1515 - .L_1514)
.L_1514:
        /*0020*/ 	.word	0x00000000
        /*0024*/ 	.short	0x0000
        /*0026*/ 	.short	0x0000
        /*0028*/ 	.byte	0x00, 0xf0, 0x81, 0x02


	//----- nvinfo : EIATTR_MAXREG_COUNT
	.align		4
.L_1515:
        /*002c*/ 	.byte	0x03, 0x1b
        /*002e*/ 	.short	0x0080


	//----- nvinfo : EIATTR_NUM_BARRIERS
	.align		4
        /*0030*/ 	.byte	0x02, 0x4c
        /*0032*/ 	.byte	0x01
	.zero		1


	//----- nvinfo : EIATTR_MERCURY_ISA_VERSION
	.align		4
        /*0034*/ 	.byte	0x03, 0x5f
        /*0036*/ 	.short	0x0000


	//----- nvinfo : EIATTR_COOP_GROUP_MASK_REGIDS
	.align		4
        /*0038*/ 	.byte	0x04, 0x29
        /*003a*/ 	.short	(.L_1517 - .L_1516)


	//   ....[0]....
.L_1516:
        /*003c*/ 	.word	0xffffffff


	//   ....[1]....
        /*0040*/ 	.word	0xffffffff


	//   ....[2]....
        /*0044*/ 	.word	0xffffffff


	//   ....[3]....
        /*0048*/ 	.word	0xffffffff


	//   ....[4]....
        /*004c*/ 	.word	0xffffffff


	//   ....[5]....
        /*0050*/ 	.word	0xffffffff


	//   ....[6]....
        /*0054*/ 	.word	0xffffffff


	//   ....[7]....
        /*0058*/ 	.word	0xffffffff


	//   ....[8]....
        /*005c*/ 	.word	0xffffffff


	//   ....[9]....
        /*0060*/ 	.word	0xffffffff


	//----- nvinfo : EIATTR_COOP_GROUP_INSTR_OFFSETS
	.align		4
.L_1517:
        /*0064*/ 	.byte	0x04, 0x28
        /*0066*/ 	.short	(.L_1519 - .L_1518)


	//   ....[0]....
.L_1518:
        /*0068*/ 	.word	0x00001a50


	//   ....[1]....
        /*006c*/ 	.word	0x00001a60


	//   ....[2]....
        /*0070*/ 	.word	0x00001a90


	//   ....[3]....
        /*0074*/ 	.word	0x00001aa0


	//   ....[4]....
        /*0078*/ 	.word	0x00001ae0


	//   ....[5]....
        /*007c*/ 	.word	0x00001af0


	//   ....[6]....
        /*0080*/ 	.word	0x00001b30


	//   ....[7]....
        /*0084*/ 	.word	0x00001b40


	//   ....[8]....
        /*0088*/ 	.word	0x00001b80


	//   ....[9]....
        /*008c*/ 	.word	0x00001b90


	//----- nvinfo : EIATTR_EXIT_INSTR_OFFSETS
	.align		4
.L_1519:
        /*0090*/ 	.byte	0x04, 0x1c
        /*0092*/ 	.short	(.L_1521 - .L_1520)


	//   ....[0]....
.L_1520:
        /*0094*/ 	.word	0x00000060


	//   ....[1]....
        /*0098*/ 	.word	0x00005560


	//----- nvinfo : EIATTR_MAX_THREADS
	.align		4
.L_1521:
        /*009c*/ 	.byte	0x04, 0x05
        /*009e*/ 	.short	(.L_1523 - .L_1522)
.L_1522:
        /*00a0*/ 	.word	0x00000200
        /*00a4*/ 	.word	0x00000001
        /*00a8*/ 	.word	0x00000001


	//----- nvinfo : EIATTR_CRS_STACK_SIZE
	.align		4
.L_1523:
        /*00ac*/ 	.byte	0x04, 0x1e
        /*00ae*/ 	.short	(.L_1525 - .L_1524)
.L_1524:
        /*00b0*/ 	.word	0x00000000
.L_1525:


//--------------------- .nv.info._Z35group_norm_nhwc_fwd_one_pass_kernelI11Fp32IOFp32WLi64ELi32ELi512EEv26Group_norm_nhwc_fwd_params --------------------------
	.section	.nv.info._Z35group_norm_nhwc_fwd_one_pass_kernelI11Fp32IOFp32WLi64ELi32ELi512EEv26Group_norm_nhwc_fwd_params,"",@"SHT_CUDA_INFO"
	.sectionflags	@""
	.align	4


	//----- nvinfo : EIATTR_CUDA_API_VERSION
	.align		4
        /*0000*/ 	.byte	0x04, 0x37
        /*0002*/ 	.short	(.L_1527 - .L_1526)
.L_1526:
        /*0004*/ 	.word	0x00000082


	//----- nvinfo : EIATTR_SW2861232_WAR
	.align		4
.L_1527:
        /*0008*/ 	.byte	0x01, 0x35
	.zero		2


	//----- nvinfo : EIATTR_PARAM_CBANK
	.align		4
        /*000c*/ 	.byte	0x04, 0x0a
        /*000e*/ 	.short	(.L_1529 - .L_1528)
	.align		4
.L_1528:
        /*0010*/ 	.word	index@(.nv.constant0._Z35group_norm_nhwc_fwd_one_pass_kernelI11Fp32IOFp32WLi64ELi32ELi512EEv26Group_norm_nhwc_fwd_params)
        /*0014*/ 	.short	0x0160
        /*0016*/ 	.short	0x00a0


	//----- nvinfo : EIATTR_CBANK_PARAM_SIZE
	.align		4
.L_1529:
        /*0018*/ 	.byte	0x03, 0x19
        /*001a*/ 	.short	0x00a0


	//----- nvinfo : EIATTR_KPARAM_INFO
	.align		4
        /*001c*/ 	.byte	0x04, 0x17
        /*001e*/ 	.short	(.L_1531 - .L_1530)
.L_1530:
        /*0020*/ 	.word	0x00000000
        /*0024*/ 	.short	0x0000
        /*0026*/ 	.short	0x0000
        /*0028*/ 	.byte	0x00, 0xf0, 0x81, 0x02


	//----- nvinfo : EIATTR_MAXREG_COUNT
	.align		4
.L_1531:
        /*002c*/ 	.byte	0x03, 0x1b
        /*002e*/ 	.short	0x0080


	//----- nvinfo : EIATTR_NUM_BARRIERS
	.align		4
        /*0030*/ 	.byte	0x02, 0x4c
        /*0032*/ 	.byte	0x01
	.zero		1


	//----- nvinfo : EIATTR_MERCURY_ISA_VERSION
	.align		4
        /*0034*/ 	.byte	0x03, 0x5f
        /*0036*/ 	.short	0x0000


	//----- nvinfo : EIATTR_COOP_GROUP_MASK_REGIDS
	.align		4
        /*0038*/ 	.byte	0x04, 0x29
        /*003a*/ 	.short	(.L_1533 - .L_1532)


	//   ....[0]....
.L_1532:
        /*003c*/ 	.word	0xffffffff


	//   ....[1]....
        /*0040*/ 	.word	0xffffffff


	//   ....[2]....
        /*0044*/ 	.word	0xffffffff


	//   ....[3]....
        /*0048*/ 	.word	0xffffffff


	//   ....[4]....
        /*004c*/ 	.word	0xffffffff


	//   ....[5]....
        /*0050*/ 	.word	0xffffffff


	//   ....[6]....
        /*0054*/ 	.word	0xffffffff


	//   ....[7]....
        /*0058*/ 	.word	0xffffffff


	//   ....[8]....
        /*005c*/ 	.word	0xffffffff


	//   ....[9]....
        /*0060*/ 	.word	0xffffffff


	//----- nvinfo : EIATTR_COOP_GROUP_INSTR_OFFSETS
	.align		4
.L_1533:
        /*0064*/ 	.byte	0x04, 0x28
        /*0066*/ 	.short	(.L_1535 - .L_1534)


	//   ....[0]....
.L_1534:
        /*0068*/ 	.word	0x000005f0


	//   ....[1]....
        /*006c*/ 	.word	0x00000600


	//   ....[2]....
        /*0070*/ 	.word	0x00000630


	//   ....[3]....
        /*0074*/ 	.word	0x00000650


	//   ....[4]....
        /*0078*/ 	.word	0x00000680


	//   ....[5]....
        /*007c*/ 	.word	0x000006a0


	//   ....[6]....
        /*0080*/ 	.word	0x000006d0


	//   ....[7]....
        /*0084*/ 	.word	0x000006f0


	//   ....[8]....
        /*0088*/ 	.word	0x00000720


	//   ....[9]....
        /*008c*/ 	.word	0x00000740


	//----- nvinfo : EIATTR_EXIT_INSTR_OFFSETS
	.align		4
.L_1535:
        /*0090*/ 	.byte	0x04, 0x1c
        /*0092*/ 	.short	(.L_1537 - .L_1536)


	//   ....[0]....
.L_1536:
        /*0094*/ 	.word	0x00000060


	//   ....[1]....
        /*0098*/ 	.word	0x00001a10


	//----- nvinfo : EIATTR_MAX_THREADS
	.align		4
.L_1537:
        /*009c*/ 	.byte	0x04, 0x05
        /*009e*/ 	.short	(.L_1539 - .L_1538)
.L_1538:
        /*00a0*/ 	.word	0x00000200
        /*00a4*/ 	.word	0x00000001
        /*00a8*/ 	.word	0x00000001


	//----- nvinfo : EIATTR_CRS_STACK_SIZE
	.align		4
.L_1539:
        /*00ac*/ 	.byte	0x04, 0x1e
        /*00ae*/ 	.short	(.L_1541 - .L_1540)
.L_1540:
        /*00b0*/ 	.word	0x00000000
.L_1541:


//--------------------- .nv.info._Z35group_norm_nhwc_fwd_one_pass_kernelI11Fp32IOFp32WLi128ELi32ELi512EEv26Group_norm_nhwc_fwd_params --------------------------
	.section	.nv.info._Z35group_norm_nhwc_fwd_one_pass_kernelI11Fp32IOFp32WLi128ELi32ELi512EEv26Group_norm_nhwc_fwd_params,"",@"SHT_CUDA_INFO"
	.sectionflags	@""
	.align	4


	//----- nvinfo : EIATTR_CUDA_API_VERSION
	.align		4
        /*0000*/ 	.byte	0x04, 0x37
        /*0002*/ 	.short	(.L_1543 - .L_1542)
.L_1542:
        /*0004*/ 	.word	0x00000082


	//----- nvinfo : EIATTR_SW2861232_WAR
	.align		4
.L_1543:
        /*0008*/ 	.byte	0x01, 0x35
	.zero		2


	//----- nvinfo : EIATTR_PARAM_CBANK
	.align		4
        /*000c*/ 	.byte	0x04, 0x0a
        /*000e*/ 	.short	(.L_1545 - .L_1544)
	.align		4
.L_1544:
        /*0010*/ 	.word	index@(.nv.constant0._Z35group_norm_nhwc_fwd_one_pass_kernelI11Fp32IOFp32WLi128ELi32ELi512EEv26Group_norm_nhwc_fwd_params)
        /*0014*/ 	.short	0x0160
        /*0016*/ 	.short	0x00a0


	//----- nvinfo : EIATTR_CBANK_PARAM_SIZE
	.align		4
.L_1545:
        /*0018*/ 	.byte	0x03, 0x19
        /*001a*/ 	.short	0x00a0


	//----- nvinfo : EIATTR_KPARAM_INFO
	.align		4
        /*001c*/ 	.byte	0x04, 0x17
        /*001e*/ 	.short	(.L_1547 - .L_1546)
.L_1546:
        /*0020*/ 	.word	0x00000000
        /*0024*/ 	.short	0x0000
        /*0026*/ 	.short	0x0000
        /*0028*/ 	.byte	0x00, 0xf0, 0x81, 0x02


	//----- nvinfo : EIATTR_MAXREG_COUNT
	.align		4
.L_1547:
        /*002c*/ 	.byte	0x03, 0x1b
        /*002e*/ 	.short	0x0080


	//----- nvinfo : EIATTR_NUM_BARRIERS
	.align		4
        /*0030*/ 	.byte	0x02, 0x4c
        /*0032*/ 	.byte	0x01
	.zero		1


	//----- nvinfo : EIATTR_MERCURY_ISA_VERSION
	.align		4
        /*0034*/ 	.byte	0x03, 0x5f
        /*0036*/ 	.short	0x0000


	//----- nvinfo : EIATTR_COOP_GROUP_MASK_REGIDS
	.align		4
        /*0038*/ 	.byte	0x04, 0x29
        /*003a*/ 	.short	(.L_1549 - .L_1548)


	//   ....[0]....
.L_1548:
        /*003c*/ 	.word	0xffffffff


	//   ....[1]....
        /*0040*/ 	.word	0xffffffff


	//   ....[2]....
        /*0044*/ 	.word	0xffffffff


	//   ....[3]....
        /*0048*/ 	.word	0xffffffff


	//   ....[4]....
        /*004c*/ 	.word	0xffffffff


	//   ....[5]....
        /*0050*/ 	.word	0xffffffff


	//   ....[6]....
        /*0054*/ 	.word	0xffffffff


	//   ....[7]....
        /*0058*/ 	.word	0xffffffff


	//   ....[8]....
        /*005c*/ 	.word	0xffffffff


	//   ....[9]....
        /*0060*/ 	.word	0xffffffff


	//----- nvinfo : EIATTR_COOP_GROUP_INSTR_OFFSETS
	.align		4
.L_1549:
        /*0064*/ 	.byte	0x04, 0x28
        /*0066*/ 	.short	(.L_1551 - .L_1550)


	//   ....[0]....
.L_1550:
        /*0068*/ 	.word	0x00000870


	//   ....[1]....
        /*006c*/ 	.word	0x00000880


	//   ....[2]....
        /*0070*/ 	.word	0x000008b0


	//   ....[3]....
        /*0074*/ 	.word	0x000008c0


	//   ....[4]....
        /*0078*/ 	.word	0x00000900


	//   ....[5]....
        /*007c*/ 	.word	0x00000910


	//   ....[6]....
        /*0080*/ 	.word	0x00000950


	//   ....[7]....
        /*0084*/ 	.word	0x00000960


	//   ....[8]....
        /*0088*/ 	.word	0x000009a0


	//   ....[9]....
        /*008c*/ 	.word	0x000009b0


	//----- nvinfo : EIATTR_EXIT_INSTR_OFFSETS
	.align		4
.L_1551:
        /*0090*/ 	.byte	0x04, 0x1c
        /*0092*/ 	.short	(.L_1553 - .L_1552)


	//   ....[0]....
.L_1552:
        /*0094*/ 	.word	0x00000060


	//   ....[1]....
        /*0098*/ 	.word	0x00002090


	//----- nvinfo : EIATTR_MAX_THREADS
	.align		4
.L_1553:
        /*009c*/ 	.byte	0x04, 0x05
        /*009e*/ 	.short	(.L_1555 - .L_1554)
.L_1554:
        /*00a0*/ 	.word	0x00000200
        /*00a4*/ 	.word	0x00000001
        /*00a8*/ 	.word	0x00000001


	//----- nvinfo : EIATTR_CRS_STACK_SIZE
	.align		4
.L_1555:
        /*00ac*/ 	.byte	0x04, 0x1e
        /*00ae*/ 	.short	(.L_1557 - .L_1556)
.L_1556:
        /*00b0*/ 	.word	0x00000000
.L_1557:


//--------------------- .nv.info._Z35group_norm_nhwc_fwd_one_pass_kernelI11Fp32IOFp32WLi256ELi32ELi512EEv26Group_norm_nhwc_fwd_params --------------------------
	.section	.nv.info._Z35group_norm_nhwc_fwd_one_pass_kernelI11Fp32IOFp32WLi256ELi32ELi512EEv26Group_norm_nhwc_fwd_params,"",@"SHT_CUDA_INFO"
	.sectionflags	@""
	.align	4


	//----- nvinfo : EIATTR_CUDA_API_VERSION
	.align		4
        /*0000*/ 	.byte	0x04, 0x37
        /*0002*/ 	.short	(.L_1559 - .L_1558)
.L_1558:
        /*0004*/ 	.word	0x00000082


	//----- nvinfo : EIATTR_SW2861232_WAR
	.align		4
.L_1559:
        /*0008*/ 	.byte	0x01, 0x35
	.zero		2


	//----- nvinfo : EIATTR_PARAM_CBANK
	.align		4
        /*000c*/ 	.byte	0x04, 0x0a
        /*000e*/ 	.short	(.L_1561 - .L_1560)
	.align		4
.L_1560:
        /*0010*/ 	.word	index@(.nv.constant0._Z35group_norm_nhwc_fwd_one_pass_kernelI11Fp32IOFp32WLi256ELi32ELi512EEv26Group_norm_nhwc_fwd_params)
        /*0014*/ 	.short	0x0160
        /*0016*/ 	.short	0x00a0


	//----- nvinfo : EIATTR_CBANK_PARAM_SIZE
	.align		4
.L_1561:
        /*0018*/ 	.byte	0x03, 0x19
        /*001a*/ 	.short	0x00a0


	//----- nvinfo : EIATTR_KPARAM_INFO
	.align		4
        /*001c*/ 	.byte	0x04, 0x17
        /*001e*/ 	.short	(.L_1563 - .L_1562)
.L_1562:
        /*0020*/ 	.word	0x00000000
        /*0024*/ 	.short	0x0000
        /*0026*/ 	.short	0x0000
        /*0028*/ 	.byte	0x00, 0xf0, 0x81, 0x02


	//----- nvinfo : EIATTR_MAXREG_COUNT
	.align		4
.L_1563:
        /*002c*/ 	.byte	0x03, 0x1b
        /*002e*/ 	.short	0x0080


	//----- nvinfo : EIATTR_NUM_BARRIERS
	.align		4
        /*0030*/ 	.byte	0x02, 0x4c
        /*0032*/ 	.byte	0x01
	.zero		1


	//----- nvinfo : EIATTR_MERCURY_ISA_VERSION
	.align		4
        /*0034*/ 	.byte	0x03, 0x5f
        /*0036*/ 	.short	0x0000


	//----- nvinfo : EIATTR_COOP_GROUP_MASK_REGIDS
	.align		4
        /*0038*/ 	.byte	0x04, 0x29
        /*003a*/ 	.short	(.L_1565 - .L_1564)


	//   ....[0]....
.L_1564:
        /*003c*/ 	.word	0xffffffff


	//   ....[1]....
        /*0040*/ 	.word	0xffffffff


	//   ....[2]....
        /*0044*/ 	.word	0xffffffff


	//   ....[3]....
        /*0048*/ 	.word	0xffffffff


	//   ....[4]....
        /*004c*/ 	.word	0xffffffff


	//   ....[5]....
        /*0050*/ 	.word	0xffffffff


	//   ....[6]....
        /*0054*/ 	.word	0xffffffff


	//   ....[7]....
        /*0058*/ 	.word	0xffffffff


	//   ....[8]....
        /*005c*/ 	.word	0xffffffff


	//   ....[9]....
        /*0060*/ 	.word	0xffffffff


	//----- nvinfo : EIATTR_COOP_GROUP_INSTR_OFFSETS
	.align		4
.L_1565:
        /*0064*/ 	.byte	0x04, 0x28
        /*0066*/ 	.short	(.L_1567 - .L_1566)


	//   ....[0]....
.L_1566:
        /*0068*/ 	.word	0x00000d60


	//   ....[1]....
        /*006c*/ 	.word	0x00000d70


	//   ....[2]....
        /*0070*/ 	.word	0x00000da0


	//   ....[3]....
        /*0074*/ 	.word	0x00000db0


	//   ....[4]....
        /*0078*/ 	.word	0x00000df0


	//   ....[5]....
        /*007c*/ 	.word	0x00000e00


	//   ....[6]....
        /*0080*/ 	.word	0x00000e40


	//   ....[7]....
        /*0084*/ 	.word	0x00000e50


	//   ....[8]....
        /*0088*/ 	.word	0x00000e90


	//   ....[9]....
        /*008c*/ 	.word	0x00000ea0


	//----- nvinfo : EIATTR_EXIT_INSTR_OFFSETS
	.align		4
.L_1567:
        /*0090*/ 	.byte	0x04, 0x1c
        /*0092*/ 	.short	(.L_1569 - .L_1568)


	//   ....[0]....
.L_1568:
        /*0094*/ 	.word	0x00000070


	//   ....[1]....
        /*0098*/ 	.word	0x000034a0


	//----- nvinfo : EIATTR_MAX_THREADS
	.align		4
.L_1569:
        /*009c*/ 	.byte	0x04, 0x05
        /*009e*/ 	.short	(.L_1571 - .L_1570)
.L_1570:
        /*00a0*/ 	.word	0x00000200
        /*00a4*/ 	.word	0x00000001
        /*00a8*/ 	.word	0x00000001


	//----- nvinfo : EIATTR_CRS_STACK_SIZE
	.align		4
.L_1571:
        /*00ac*/ 	.byte	0x04, 0x1e
        /*00ae*/ 	.short	(.L_1573 - .L_1572)
.L_1572:
        /*00b0*/ 	.word	0x00000000
.L_1573:


//--------------------- .nv.info._Z35group_norm_nhwc_fwd_one_pass_kernelI11Fp32IOFp32WLi512ELi32ELi512EEv26Group_norm_nhwc_fwd_params --------------------------
	.section	.nv.info._Z35group_norm_nhwc_fwd_one_pass_kernelI11Fp32IOFp32WLi512ELi32ELi512EEv26Group_norm_nhwc_fwd_params,"",@"SHT_CUDA_INFO"
	.sectionflags	@""
	.align	4


	//----- nvinfo : EIATTR_CUDA_API_VERSION
	.align		4
        /*0000*/ 	.byte	0x04, 0x37
        /*0002*/ 	.short	(.L_1575 - .L_1574)
.L_1574:
        /*0004*/ 	.word	0x00000082


	//----- nvinfo : EIATTR_SW2861232_WAR
	.align		4
.L_1575:
        /*0008*/ 	.byte	0x01, 0x35
	.zero		2


	//----- nvinfo : EIATTR_PARAM_CBANK
	.align		4
        /*000c*/ 	.byte	0x04, 0x0a
        /*000e*/ 	.short	(.L_1577 - .L_1576)
	.align		4
.L_1576:
        /*0010*/ 	.word	index@(.nv.constant0._Z35group_norm_nhwc_fwd_one_pass_kernelI11Fp32IOFp32WLi512ELi32ELi512EEv26Group_norm_nhwc_fwd_params)
        /*0014*/ 	.short	0x0160
        /*0016*/ 	.short	0x00a0


	//----- nvinfo : EIATTR_CBANK_PARAM_SIZE
	.align		4
.L_1577:
        /*0018*/ 	.byte	0x03, 0x19
        /*001a*/ 	.short	0x00a0


	//----- nvinfo : EIATTR_KPARAM_INFO
	.align		4
        /*001c*/ 	.byte	0x04, 0x17
        /*001e*/ 	.short	(.L_1579 - .L_1578)
.L_1578:
        /*0020*/ 	.word	0x00000000
        /*0024*/ 	.short	0x0000
        /*0026*/ 	.short	0x0000
        /*0028*/ 	.byte	0x00, 0xf0, 0x81, 0x02


	//----- nvinfo : EIATTR_MAXREG_COUNT
	.align		4
.L_1579:
        /*002c*/ 	.byte	0x03, 0x1b
        /*002e*/ 	.short	0x0080


	//----- nvinfo : EIATTR_NUM_BARRIERS
	.align		4
        /*0030*/ 	.byte	0x02, 0x4c
        /*0032*/ 	.byte	0x01
	.zero		1


	//----- nvinfo : EIATTR_MERCURY_ISA_VERSION
	.align		4
        /*0034*/ 	.byte	0x03, 0x5f
        /*0036*/ 	.short	0x0000


	//----- nvinfo : EIATTR_COOP_GROUP_MASK_REGIDS
	.align		4
        /*0038*/ 	.byte	0x04, 0x29
        /*003a*/ 	.short	(.L_1581 - .L_1580)


	//   ....[0]....
.L_1580:
        /*003c*/ 	.word	0xffffffff


	//   ....[1]....
        /*0040*/ 	.word	0xffffffff


	//   ....[2]....
        /*0044*/ 	.word	0xffffffff


	//   ....[3]....
        /*0048*/ 	.word	0xffffffff


	//   ....[4]....
        /*004c*/ 	.word	0xffffffff


	//   ....[5]....
        /*0050*/ 	.word	0xffffffff


	//   ....[6]....
        /*0054*/ 	.word	0xffffffff


	//   ....[7]....
        /*0058*/ 	.word	0xffffffff


	//   ....[8]....
        /*005c*/ 	.word	0xffffffff


	//   ....[9]....
        /*0060*/ 	.word	0xffffffff


	//----- nvinfo : EIATTR_COOP_GROUP_INSTR_OFFSETS
	.align		4
.L_1581:
        /*0064*/ 	.byte	0x04, 0x28
        /*0066*/ 	.short	(.L_1583 - .L_1582)


	//   ....[0]....
.L_1582:
        /*0068*/ 	.word	0x00001930


	//   ....[1]....
        /*006c*/ 	.word	0x00001940


	//   ....[2]....
        /*0070*/ 	.word	0x00001970


	//   ....[3]....
        /*0074*/ 	.word	0x00001980


	//   ....[4]....
        /*0078*/ 	.word	0x000019c0


	//   ....[5]....
        /*007c*/ 	.word	0x000019d0


	//   ....[6]....
        /*0080*/ 	.word	0x00001a10


	//   ....[7]....
        /*0084*/ 	.word	0x00001a20


	//   ....[8]....
        /*0088*/ 	.word	0x00001a60


	//   ....[9]....
        /*008c*/ 	.word	0x00001a70


	//----- nvinfo : EIATTR_EXIT_INSTR_OFFSETS
	.align		4
.L_1583:
        /*0090*/ 	.byte	0x04, 0x1c
        /*0092*/ 	.short	(.L_1585 - .L_1584)


	//   ....[0]....
.L_1584:
        /*0094*/ 	.word	0x00000060


	//   ....[1]....
        /*0098*/ 	.word	0x000047c0


	//----- nvinfo : EIATTR_MAX_THREADS
	.align		4
.L_1585:
        /*009c*/ 	.byte	0x04, 0x05
        /*009e*/ 	.short	(.L_1587 - .L_1586)
.L_1586:
        /*00a0*/ 	.word	0x00000200
        /*00a4*/ 	.word	0x00000001
        /*00a8*/ 	.word	0x00000001


	//----- nvinfo : EIATTR_CRS_STACK_SIZE
	.align		4
.L_1587:
        /*00ac*/ 	.byte	0x04, 0x1e
        /*00ae*/ 	.short	(.L_1589 - .L_1588)
.L_1588:
        /*00b0*/ 	.word	0x00000000
.L_1589:


//--------------------- .nv.info._Z35group_norm_nhwc_fwd_one_pass_kernelI11Fp32IOBf16WLi64ELi32ELi512EEv26Group_norm_nhwc_fwd_params --------------------------
	.section	.nv.info._Z35group_norm_nhwc_fwd_one_pass_kernelI11Fp32IOBf16WLi64ELi32ELi512EEv26Group_norm_nhwc_fwd_params,"",@"SHT_CUDA_INFO"
	.sectionflags	@""
	.align	4


	//----- nvinfo : EIATTR_CUDA_API_VERSION
	.align		4
        /*0000*/ 	.byte	0x04, 0x37
        /*0002*/ 	.short	(.L_1591 - .L_1590)
.L_1590:
        /*0004*/ 	.word	0x00000082


	//----- nvinfo : EIATTR_SW2861232_WAR
	.align		4
.L_1591:
        /*0008*/ 	.byte	0x01, 0x35
	.zero		2


	//----- nvinfo : EIATTR_PARAM_CBANK
	.align		4
        /*000c*/ 	.byte	0x04, 0x0a
        /*000e*/ 	.short	(.L_1593 - .L_1592)
	.align		4
.L_1592:
        /*0010*/ 	.word	index@(.nv.constant0._Z35group_norm_nhwc_fwd_one_pass_kernelI11Fp32IOBf16WLi64ELi32ELi512EEv26Group_norm_nhwc_fwd_params)
        /*0014*/ 	.short	0x0160
        /*0016*/ 	.short	0x00a0


	//----- nvinfo : EIATTR_CBANK_PARAM_SIZE
	.align		4
.L_1593:
        /*0018*/ 	.byte	0x03, 0x19
        /*001a*/ 	.short	0x00a0


	//----- nvinfo : EIATTR_KPARAM_INFO
	.align		4
        /*001c*/ 	.byte	0x04, 0x17
        /*001e*/ 	.short	(.L_1595 - .L_1594)
.L_1594:
        /*0020*/ 	.word	0x00000000
        /*0024*/ 	.short	0x0000
        /*0026*/ 	.short	0x0000
        /*0028*/ 	.byte	0x00, 0xf0, 0x81, 0x02


	//----- nvinfo : EIATTR_MAXREG_COUNT
	.align		4
.L_1595:
        /*002c*/ 	.byte	0x03, 0x1b
        /*002e*/ 	.short	0x0080


	//----- nvinfo : EIATTR_NUM_BARRIERS
	.align		4
        /*0030*/ 	.byte	0x02, 0x4c
        /*0032*/ 	.byte	0x01
	.zero		1


	//----- nvinfo : EIATTR_MERCURY_ISA_VERSION
	.align		4
        /*0034*/ 	.byte	0x03, 0x5f
        /*0036*/ 	.short	0x0000


	//----- nvinfo : EIATTR_COOP_GROUP_MASK_REGIDS
	.align		4
        /*0038*/ 	.byte	0x04, 0x29
        /*003a*/ 	.short	(.L_1597 - .L_1596)


	//   ....[0]....
.L_1596:
        /*003c*/ 	.word	0xffffffff


	//   ....[1]....
        /*0040*/ 	.word	0xffffffff


	//   ....[2]....
        /*0044*/ 	.word	0xffffffff


	//   ....[3]....
        /*0048*/ 	.word	0xffffffff


	//   ....[4]....
        /*004c*/ 	.word	0xffffffff


	//   ....[5]....
        /*0050*/ 	.word	0xffffffff


	//   ....[6]....
        /*0054*/ 	.word	0xffffffff


	//   ....[7]....
        /*0058*/ 	.word	0xffffffff


	//   ....[8]....
        /*005c*/ 	.word	0xffffffff


	//   ....[9]....
        /*0060*/ 	.word	0xffffffff


	//----- nvinfo : EIATTR_COOP_GROUP_INSTR_OFFSETS
	.align		4
.L_1597:
        /*0064*/ 	.byte	0x04, 0x28
        /*0066*/ 	.short	(.L_1599 - .L_1598)


	//   ....[0]....
.L_1598:
        /*0068*/ 	.word	0x000005f0


	//   ....[1]....
        /*006c*/ 	.word	0x00000600


	//   ....[2]....
        /*0070*/ 	.word	0x00000630


	//   ....[3]....
        /*0074*/ 	.word	0x00000650


	//   ....[4]....
        /*0078*/ 	.word	0x00000680


	//   ....[5]....
        /*007c*/ 	.word	0x000006a0


	//   ....[6]....
        /*0080*/ 	.word	0x000006d0


	//   ....[7]....
        /*0084*/ 	.word	0x000006f0


	//   ....[8]....
        /*0088*/ 	.word	0x00000720


	//   ....[9]....
        /*008c*/ 	.word	0x00000740


	//----- nvinfo : EIATTR_EXIT_INSTR_OFFSETS
	.align		4
.L_1599:
        /*0090*/ 	.byte	0x04, 0x1c
        /*0092*/ 	.short	(.L_1601 - .L_1600)


	//   ....[0]....
.L_1600:
        /*0094*/ 	.word	0x00000060


	//   ....[1]....
        /*0098*/ 	.word	0x00001a50


	//----- nvinfo : EIATTR_MAX_THREADS
	.align		4
.L_1601:
        /*009c*/ 	.byte	0x04, 0x05
        /*009e*/ 	.short	(.L_1603 - .L_1602)
.L_1602:
        /*00a0*/ 	.word	0x00000200
        /*00a4*/ 	.word	0x00000001
        /*00a8*/ 	.word	0x00000001


	//----- nvinfo : EIATTR_CRS_STACK_SIZE
	.align		4
.L_1603:
        /*00ac*/ 	.byte	0x04, 0x1e
        /*00ae*/ 	.short	(.L_1605 - .L_1604)
.L_1604:
        /*00b0*/ 	.word	0x00000000
.L_1605:


//--------------------- .nv.info._Z35group_norm_nhwc_fwd_one_pass_kernelI11Fp32IOBf16WLi128ELi32ELi512EEv26Group_norm_nhwc_fwd_params --------------------------
	.section	.nv.info._Z35group_norm_nhwc_fwd_one_pass_kernelI11Fp32IOBf16WLi128ELi32ELi512EEv26Group_norm_nhwc_fwd_params,"",@"SHT_CUDA_INFO"
	.sectionflags	@""
	.align	4


	//----- nvinfo : EIATTR_CUDA_API_VERSION
	.align		4
        /*0000*/ 	.byte	0x04, 0x37
        /*0002*/ 	.short	(.L_1607 - .L_1606)
.L_1606:
        /*0004*/ 	.word	0x00000082


	//----- nvinfo : EIATTR_SW2861232_WAR
	.align		4
.L_1607:
        /*0008*/ 	.byte	0x01, 0x35
	.zero		2


	//----- nvinfo : EIATTR_PARAM_CBANK
	.align		4
        /*000c*/ 	.byte	0x04, 0x0a
        /*000e*/ 	.short	(.L_1609 - .L_1608)
	.align		4
.L_1608:
        /*0010*/ 	.word	index@(.nv.constant0._Z35group_norm_nhwc_fwd_one_pass_kernelI11Fp32IOBf16WLi128ELi32ELi512EEv26Group_norm_nhwc_fwd_params)
        /*0014*/ 	.short	0x0160
        /*0016*/ 	.short	0x00a0


	//----- nvinfo : EIATTR_CBANK_PARAM_SIZE
	.align		4
.L_1609:
        /*0018*/ 	.byte	0x03, 0x19
        /*001a*/ 	.short	0x00a0


	//----- nvinfo : EIATTR_KPARAM_INFO
	.align		4
        /*001c*/ 	.byte	0x04, 0x17
        /*001e*/ 	.short	(.L_1611 - .L_1610)
.L_1610:
        /*0020*/ 	.word	0x00000000
        /*0024*/ 	.short	0x0000
        /*0026*/ 	.short	0x0000
        /*0028*/ 	.byte	0x00, 0xf0, 0x81, 0x02


	//----- nvinfo : EIATTR_MAXREG_COUNT
	.align		4
.L_1611:
        /*002c*/ 	.byte	0x03, 0x1b
        /*002e*/ 	.short	0x0080


	//----- nvinfo : EIATTR_NUM_BARRIERS
	.align		4
        /*0030*/ 	.byte	0x02, 0x4c
        /*0032*/ 	.byte	0x01
	.zero		1


	//----- nvinfo : EIATTR_MERCURY_ISA_VERSION
	.align		4
        /*0034*/ 	.byte	0x03, 0x5f
        /*0036*/ 	.short	0x0000


	//----- nvinfo : EIATTR_COOP_GROUP_MASK_REGIDS
	.align		4
        /*0038*/ 	.byte	0x04, 0x29
        /*003a*/ 	.short	(.L_1613 - .L_1612)


	//   ....[0]....
.L_1612:
        /*003c*/ 	.word	0xffffffff


	//   ....[1]....
        /*0040*/ 	.word	0xffffffff


	//   ....[2]....
        /*0044*/ 	.word	0xffffffff


	//   ....[3]....
        /*0048*/ 	.word	0xffffffff


	//   ....[4]....
        /*004c*/ 	.word	0xffffffff


	//   ....[5]....
        /*0050*/ 	.word	0xffffffff


	//   ....[6]....
        /*0054*/ 	.word	0xffffffff


	//   ....[7]....
        /*0058*/ 	.word	0xffffffff


	//   ....[8]....
        /*005c*/ 	.word	0xffffffff


	//   ....[9]....
        /*0060*/ 	.word	0xffffffff


	//----- nvinfo : EIATTR_COOP_GROUP_INSTR_OFFSETS
	.align		4
.L_1613:
        /*0064*/ 	.byte	0x04, 0x28
        /*0066*/ 	.short	(.L_1615 - .L_1614)


	//   ....[0]....
.L_1614:
        /*0068*/ 	.word	0x00000870


	//   ....[1]....
        /*006c*/ 	.word	0x00000880


	//   ....[2]....
        /*0070*/ 	.word	0x000008b0


	//   ....[3]....
        /*0074*/ 	.word	0x000008c0


	//   ....[4]....
        /*0078*/ 	.word	0x00000900


	//   ....[5]....
        /*007c*/ 	.word	0x00000910


	//   ....[6]....
        /*0080*/ 	.word	0x00000950


	//   ....[7]....
        /*0084*/ 	.word	0x00000960


	//   ....[8]....
        /*0088*/ 	.word	0x000009a0


	//   ....[9]....
        /*008c*/ 	.word	0x000009b0


	//----- nvinfo : EIATTR_EXIT_INSTR_OFFSETS
	.align		4
.L_1615:
        /*0090*/ 	.byte	0x04, 0x1c
        /*0092*/ 	.short	(.L_1617 - .L_1616)


	//   ....[0]....
.L_1616:
        /*0094*/ 	.word	0x00000060


	//   ....[1]....
        /*0098*/ 	.word	0x000020f0


	//----- nvinfo : EIATTR_MAX_THREADS
	.align		4
.L_1617:
        /*009c*/ 	.byte	0x04, 0x05
        /*009e*/ 	.short	(.L_1619 - .L_1618)
.L_1618:
        /*00a0*/ 	.word	0x00000200
        /*00a4*/ 	.word	0x00000001
        /*00a8*/ 	.word	0x00000001


	//----- nvinfo : EIATTR_CRS_STACK_SIZE
	.align		4
.L_1619:
        /*00ac*/ 	.byte	0x04, 0x1e
        /*00ae*/ 	.short	(.L_1621 - .L_1620)
.L_1620:
        /*00b0*/ 	.word	0x00000000
.L_1621:


//--------------------- .nv.info._Z35group_norm_nhwc_fwd_one_pass_kernelI11Fp32IOBf16WLi256ELi32ELi512EEv26Group_norm_nhwc_fwd_params --------------------------
	.section	.nv.info._Z35group_norm_nhwc_fwd_one_pass_kernelI11Fp32IOBf16WLi256ELi32ELi512EEv26Group_norm_nhwc_fwd_params,"",@"SHT_CUDA_INFO"
	.sectionflags	@""
	.align	4


	//----- nvinfo : EIATTR_CUDA_API_VERSION
	.align		4
        /*0000*/ 	.byte	0x04, 0x37
        /*0002*/ 	.short	(.L_1623 - .L_1622)
.L_1622:
        /*0004*/ 	.word	0x00000082


	//----- nvinfo : EIATTR_SW2861232_WAR
	.align		4
.L_1623:
        /*0008*/ 	.byte	0x01, 0x35
	.zero		2


	//----- nvinfo : EIATTR_PARAM_CBANK
	.align		4
        /*000c*/ 	.byte	0x04, 0x0a
        /*000e*/ 	.short	(.L_1625 - .L_1624)
	.align		4
.L_1624:
        /*0010*/ 	.word	index@(.nv.constant0._Z35group_norm_nhwc_fwd_one_pass_kernelI11Fp32IOBf16WLi256ELi32ELi512EEv26Group_norm_nhwc_fwd_params)
        /*0014*/ 	.short	0x0160
        /*0016*/ 	.short	0x00a0


	//----- nvinfo : EIATTR_CBANK_PARAM_SIZE
	.align		4
.L_1625:
        /*0018*/ 	.byte	0x03, 0x19
        /*001a*/ 	.short	0x00a0


	//----- nvinfo : EIATTR_KPARAM_INFO
	.align		4
        /*001c*/ 	.byte	0x04, 0x17
        /*001e*/ 	.short	(.L_1627 - .L_1626)
.L_1626:
        /*0020*/ 	.word	0x00000000
        /*0024*/ 	.short	0x0000
        /*0026*/ 	.short	0x0000
        /*0028*/ 	.byte	0x00, 0xf0, 0x81, 0x02


	//----- nvinfo : EIATTR_MAXREG_COUNT
	.align		4
.L_1627:
        /*002c*/ 	.byte	0x03, 0x1b
        /*002e*/ 	.short	0x0080


	//----- nvinfo : EIATTR_NUM_BARRIERS
	.align		4
        /*0030*/ 	.byte	0x02, 0x4c
        /*0032*/ 	.byte	0x01
	.zero		1


	//----- nvinfo : EIATTR_MERCURY_ISA_VERSION
	.align		4
        /*0034*/ 	.byte	0x03, 0x5f
        /*0036*/ 	.short	0x0000


	//----- nvinfo : EIATTR_COOP_GROUP_MASK_REGIDS
	.align		4
        /*0038*/ 	.byte	0x04, 0x29
        /*003a*/ 	.short	(.L_1629 - .L_1628)


	//   ....[0]....
.L_1628:
        /*003c*/ 	.word	0xffffffff


	//   ....[1]....
        /*0040*/ 	.word	0xffffffff


	//   ....[2]....
        /*0044*/ 	.word	0xffffffff


	//   ....[3]....
        /*0048*/ 	.word	0xffffffff


	//   ....[4]....
        /*004c*/ 	.word	0xffffffff


	//   ....[5]....
        /*0050*/ 	.word	0xffffffff


	//   ....[6]....
        /*0054*/ 	.word	0xffffffff


	//   ....[7]....
        /*0058*/ 	.word	0xffffffff


	//   ....[8]....
        /*005c*/ 	.word	0xffffffff


	//   ....[9]....
        /*0060*/ 	.word	0xffffffff


	//----- nvinfo : EIATTR_COOP_GROUP_INSTR_OFFSETS
	.align		4
.L_1629:
        /*0064*/ 	.byte	0x04, 0x28
        /*0066*/ 	.short	(.L_1631 - .L_1630)


	//   ....[0]....
.L_1630:
        /*0068*/ 	.word	0x00000d60


	//   ....[1]....
        /*006c*/ 	.word	0x00000d70


	//   ....[2]....
        /*0070*/ 	.word	0x00000da0


	//   ....[3]....
        /*0074*/ 	.word	0x00000db0


	//   ....[4]....
        /*0078*/ 	.word	0x00000df0


	//   ....[5]....
        /*007c*/ 	.word	0x00000e00


	//   ....[6]....
        /*0080*/ 	.word	0x00000e40


	//   ....[7]....
        /*0084*/ 	.word	0x00000e50


	//   ....[8]....
        /*0088*/ 	.word	0x00000e90


	//   ....[9]....
        /*008c*/ 	.word	0x00000ea0


	//----- nvinfo : EIATTR_EXIT_INSTR_OFFSETS
	.align		4
.L_1631:
        /*0090*/ 	.byte	0x04, 0x1c
        /*0092*/ 	.short	(.L_1633 - .L_1632)


	//   ....[0]....
.L_1632:
        /*0094*/ 	.word	0x00000070


	//   ....[1]....
        /*0098*/ 	.word	0x00003500


	//----- nvinfo : EIATTR_MAX_THREADS
	.align		4
.L_1633:
        /*009c*/ 	.byte	0x04, 0x05
        /*009e*/ 	.short	(.L_1635 - .L_1634)
.L_1634:
        /*00a0*/ 	.word	0x00000200
        /*00a4*/ 	.word	0x00000001
        /*00a8*/ 	.word	0x00000001


	//----- nvinfo : EIATTR_CRS_STACK_SIZE
	.align		4
.L_1635:
        /*00ac*/ 	.byte	0x04, 0x1e
        /*00ae*/ 	.short	(.L_1637 - .L_1636)
.L_1636:
        /*00b0*/ 	.word	0x00000000
.L_1637:


//--------------------- .nv.info._Z35group_norm_nhwc_fwd_one_pass_kernelI11Fp32IOBf16WLi512ELi32ELi512EEv26Group_norm_nhwc_fwd_params --------------------------
	.section	.nv.info._Z35group_norm_nhwc_fwd_one_pass_kernelI11Fp32IOBf16WLi512ELi32ELi512EEv26Group_norm_nhwc_fwd_params,"",@"SHT_CUDA_INFO"
	.sectionflags	@""
	.align	4


	//----- nvinfo : EIATTR_CUDA_API_VERSION
	.align		4
        /*0000*/ 	.byte	0x04, 0x37
        /*0002*/ 	.short	(.L_1639 - .L_1638)
.L_1638:
        /*0004*/ 	.word	0x00000082


	//----- nvinfo : EIATTR_SW2861232_WAR
	.align		4
.L_1639:
        /*0008*/ 	.byte	0x01, 0x35
	.zero		2


	//----- nvinfo : EIATTR_PARAM_CBANK
	.align		4
        /*000c*/ 	.byte	0x04, 0x0a
        /*000e*/ 	.short	(.L_1641 - .L_1640)
	.align		4
.L_1640:
        /*0010*/ 	.word	index@(.nv.constant0._Z35group_norm_nhwc_fwd_one_pass_kernelI11Fp32IOBf16WLi512ELi32ELi512EEv26Group_norm_nhwc_fwd_params)
        /*0014*/ 	.short	0x0160
        /*0016*/ 	.short	0x00a0


	//----- nvinfo : EIATTR_CBANK_PARAM_SIZE
	.align		4
.L_1641:
        /*0018*/ 	.byte	0x03, 0x19
        /*001a*/ 	.short	0x00a0


	//----- nvinfo : EIATTR_KPARAM_INFO
	.align		4
        /*001c*/ 	.byte	0x04, 0x17
        /*001e*/ 	.short	(.L_1643 - .L_1642)
.L_1642:
        /*0020*/ 	.word	0x00000000
        /*0024*/ 	.short	0x0000
        /*0026*/ 	.short	0x0000
        /*0028*/ 	.byte	0x00, 0xf0, 0x81, 0x02


	//----- nvinfo : EIATTR_MAXREG_COUNT
	.align		4
.L_1643:
        /*002c*/ 	.byte	0x03, 0x1b
        /*002e*/ 	.short	0x0080


	//----- nvinfo : EIATTR_NUM_BARRIERS
	.align		4
        /*0030*/ 	.byte	0x02, 0x4c
        /*0032*/ 	.byte	0x01
	.zero		1


	//----- nvinfo : EIATTR_MERCURY_ISA_VERSION
	.align		4
        /*0034*/ 	.byte	0x03, 0x5f
        /*0036*/ 	.short	0x0000


	//----- nvinfo : EIATTR_COOP_GROUP_MASK_REGIDS
	.align		4
        /*0038*/ 	.byte	0x04, 0x29
        /*003a*/ 	.short	(.L_1645 - .L_1644)


	//   ....[0]....
.L_1644:
        /*003c*/ 	.word	0xffffffff


	//   ....[1]....
        /*0040*/ 	.word	0xffffffff


	//   ....[2]....
        /*0044*/ 	.word	0xffffffff


	//   ....[3]....
        /*0048*/ 	.word	0xffffffff


	//   ....[4]....
        /*004c*/ 	.word	0xffffffff


	//   ....[5]....
        /*0050*/ 	.word	0xffffffff


	//   ....[6]....
        /*0054*/ 	.word	0xffffffff


	//   ....[7]....
        /*0058*/ 	.word	0xffffffff


	//   ....[8]....
        /*005c*/ 	.word	0xffffffff


	//   ....[9]....
        /*0060*/ 	.word	0xffffffff


	//----- nvinfo : EIATTR_COOP_GROUP_INSTR_OFFSETS
	.align		4
.L_1645:
        /*0064*/ 	.byte	0x04, 0x28
        /*0066*/ 	.short	(.L_1647 - .L_1646)


	//   ....[0]....
.L_1646:
        /*0068*/ 	.word	0x00001930


	//   ....[1]....
        /*006c*/ 	.word	0x00001940


	//   ....[2]....
        /*0070*/ 	.word	0x00001970


	//   ....[3]....
        /*0074*/ 	.word	0x00001980


	//   ....[4]....
        /*0078*/ 	.word	0x000019c0


	//   ....[5]....
        /*007c*/ 	.word	0x000019d0


	//   ....[6]....
        /*0080*/ 	.word	0x00001a10


	//   ....[7]....
        /*0084*/ 	.word	0x00001a20


	//   ....[8]....
        /*0088*/ 	.word	0x00001a60


	//   ....[9]....
        /*008c*/ 	.word	0x00001a70


	//----- nvinfo : EIATTR_EXIT_INSTR_OFFSETS
	.align		4
.L_1647:
        /*0090*/ 	.byte	0x04, 0x1c
        /*0092*/ 	.short	(.L_1649 - .L_1648)


	//   ....[0]....
.L_1648:
        /*0094*/ 	.word	0x00000060


	//   ....[1]....
        /*0098*/ 	.word	0x00004820


	//----- nvinfo : EIATTR_MAX_THREADS
	.align		4
.L_1649:
        /*009c*/ 	.byte	0x04, 0x05
        /*009e*/ 	.short	(.L_1651 - .L_1650)
.L_1650:
        /*00a0*/ 	.word	0x00000200
        /*00a4*/ 	.word	0x00000001
        /*00a8*/ 	.word	0x00000001


	//----- nvinfo : EIATTR_CRS_STACK_SIZE
	.align		4
.L_1651:
        /*00ac*/ 	.byte	0x04, 0x1e
        /*00ae*/ 	.short	(.L_1653 - .L_1652)
.L_1652:
        /*00b0*/ 	.word	0x00000000
.L_1653:


//--------------------- .nv.info._Z35group_norm_nhwc_fwd_one_pass_kernelI11Fp32IOFp16WLi64ELi32ELi512EEv26Group_norm_nhwc_fwd_params --------------------------
	.section	.nv.info._Z35group_norm_nhwc_fwd_one_pass_kernelI11Fp32IOFp16WLi64ELi32ELi512EEv26Group_norm_nhwc_fwd_params,"",@"SHT_CUDA_INFO"
	.sectionflags	@""
	.align	4


	//----- nvinfo : EIATTR_CUDA_API_VERSION
	.align		4
        /*0000*/ 	.byte	0x04, 0x37
        /*0002*/ 	.short	(.L_1655 - .L_1654)
.L_1654:
        /*0004*/ 	.word	0x00000082


	//----- nvinfo : EIATTR_SW2861232_WAR
	.align		4
.L_1655:
        /*0008*/ 	.byte	0x01, 0x35
	.zero		2


	//----- nvinfo : EIATTR_PARAM_CBANK
	.align		4
        /*000c*/ 	.byte	0x04, 0x0a
        /*000e*/ 	.short	(.L_1657 - .L_1656)
	.align		4
.L_1656:
        /*0010*/ 	.word	index@(.nv.constant0._Z35group_norm_nhwc_fwd_one_pass_kernelI11Fp32IOFp16WLi64ELi32ELi512EEv26Group_norm_nhwc_fwd_params)
        /*0014*/ 	.short	0x0160
        /*0016*/ 	.short	0x00a0


	//----- nvinfo : EIATTR_CBANK_PARAM_SIZE
	.align		4
.L_1657:
        /*0018*/ 	.byte	0x03, 0x19
        /*001a*/ 	.short	0x00a0


	//----- nvinfo : EIATTR_KPARAM_INFO
	.align		4
        /*001c*/ 	.byte	0x04, 0x17
        /*001e*/ 	.short	(.L_1659 - .L_1658)
.L_1658:
        /*0020*/ 	.word	0x00000000
        /*0024*/ 	.short	0x0000
        /*0026*/ 	.short	0x0000
        /*0028*/ 	.byte	0x00, 0xf0, 0x81, 0x02


	//----- nvinfo : EIATTR_MAXREG_COUNT
	.align		4
.L_1659:
        /*002c*/ 	.byte	0x03, 0x1b
        /*002e*/ 	.short	0x0080


	//----- nvinfo : EIATTR_NUM_BARRIERS
	.align		4
        /*0030*/ 	.byte	0x02, 0x4c
        /*0032*/ 	.byte	0x01
	.zero		1


	//----- nvinfo : EIATTR_MERCURY_ISA_VERSION
	.align		4
        /*0034*/ 	.byte	0x03, 0x5f
        /*0036*/ 	.short	0x0000


	//----- nvinfo : EIATTR_COOP_GROUP_MASK_REGIDS
	.align		4
        /*0038*/ 	.byte	0x04, 0x29
        /*003a*/ 	.short	(.L_1661 - .L_1660)


	//   ....[0]....
.L_1660:
        /*003c*/ 	.word	0xffffffff


	//   ....[1]....
        /*0040*/ 	.word	0xffffffff


	//   ....[2]....
        /*0044*/ 	.word	0xffffffff


	//   ....[3]....
        /*0048*/ 	.word	0xffffffff


	//   ....[4]....
        /*004c*/ 	.word	0xffffffff


	//   ....[5]....
        /*0050*/ 	.word	0xffffffff


	//   ....[6]....
        /*0054*/ 	.word	0xffffffff


	//   ....[7]....
        /*0058*/ 	.word	0xffffffff


	//   ....[8]....
        /*005c*/ 	.word	0xffffffff


	//   ....[9]....
        /*0060*/ 	.word	0xffffffff


	//----- nvinfo : EIATTR_COOP_GROUP_INSTR_OFFSETS
	.align		4
.L_1661:
        /*0064*/ 	.byte	0x04, 0x28
        /*0066*/ 	.short	(.L_1663 - .L_1662)


	//   ....[0]....
.L_1662:
        /*0068*/ 	.word	0x000005f0


	//   ....[1]....
        /*006c*/ 	.word	0x00000600


	//   ....[2]....
        /*0070*/ 	.word	0x00000630


	//   ....[3]....
        /*0074*/ 	.word	0x00000650


	//   ....[4]....
        /*0078*/ 	.word	0x00000680


	//   ....[5]....
        /*007c*/ 	.word	0x000006a0


	//   ....[6]....
        /*0080*/ 	.word	0x000006d0


	//   ....[7]....
        /*0084*/ 	.word	0x000006f0


	//   ....[8]....
        /*0088*/ 	.word	0x00000720


	//   ....[9]....
        /*008c*/ 	.word	0x00000740


	//----- nvinfo : EIATTR_EXIT_INSTR_OFFSETS
	.align		4
.L_1663:
        /*0090*/ 	.byte	0x04, 0x1c
        /*0092*/ 	.short	(.L_1665 - .L_1664)


	//   ....[0]....
.L_1664:
        /*0094*/ 	.word	0x00000060


	//   ....[1]....
        /*0098*/ 	.word	0x00001a50


	//----- nvinfo : EIATTR_MAX_THREADS
	.align		4
.L_1665:
        /*009c*/ 	.byte	0x04, 0x05
        /*009e*/ 	.short	(.L_1667 - .L_1666)
.L_1666:
        /*00a0*/ 	.word	0x00000200
        /*00a4*/ 	.word	0x00000001
        /*00a8*/ 	.word	0x00000001


	//----- nvinfo : EIATTR_CRS_STACK_SIZE
	.align		4
.L_1667:
        /*00ac*/ 	.byte	0x04, 0x1e
        /*00ae*/ 	.short	(.L_1669 - .L_1668)
.L_1668:
        /*00b0*/ 	.word	0x00000000
.L_1669:


//--------------------- .nv.info._Z35group_norm_nhwc_fwd_one_pass_kernelI11Fp32IOFp16WLi128ELi32ELi512EEv26Group_norm_nhwc_fwd_params --------------------------
	.section	.nv.info._Z35group_norm_nhwc_fwd_one_pass_kernelI11Fp32IOFp16WLi128ELi32ELi512EEv26Group_norm_nhwc_fwd_params,"",@"SHT_CUDA_INFO"
	.sectionflags	@""
	.align	4


	//----- nvinfo : EIATTR_CUDA_API_VERSION
	.align		4
        /*0000*/ 	.byte	0x04, 0x37
        /*0002*/ 	.short	(.L_1671 - .L_1670)
.L_1670:
        /*0004*/ 	.word	0x00000082


	//----- nvinfo : EIATTR_SW2861232_WAR
	.align		4
.L_1671:
        /*0008*/ 	.byte	0x01, 0x35
	.zero		2


	//----- nvinfo : EIATTR_PARAM_CBANK
	.align		4
        /*000c*/ 	.byte	0x04, 0x0a
        /*000e*/ 	.short	(.L_1673 - .L_1672)
	.align		4
.L_1672:
        /*0010*/ 	.word	index@(.nv.constant0._Z35group_norm_nhwc_fwd_one_pass_kernelI11Fp32IOFp16WLi128ELi32ELi512EEv26Group_norm_nhwc_fwd_params)
        /*0014*/ 	.short	0x0160
        /*0016*/ 	.short	0x00a0


	//----- nvinfo : EIATTR_CBANK_PARAM_SIZE
	.align		4
.L_1673:
        /*0018*/ 	.byte	0x03, 0x19
        /*001a*/ 	.short	0x00a0


	//----- nvinfo : EIATTR_KPARAM_INFO
	.align		4
        /*001c*/ 	.byte	0x04, 0x17
        /*001e*/ 	.short	(.L_1675 - .L_1674)
.L_1674:
        /*0020*/ 	.word	0x00000000
        /*0024*/ 	.short	0x0000
        /*0026*/ 	.short	0x0000
        /*0028*/ 	.byte	0x00, 0xf0, 0x81, 0x02


	//----- nvinfo : EIATTR_MAXREG_COUNT
	.align		4
.L_1675:
        /*002c*/ 	.byte	0x03, 0x1b
        /*002e*/ 	.short	0x0080


	//----- nvinfo : EIATTR_NUM_BARRIERS
	.align		4
        /*0030*/ 	.byte	0x02, 0x4c
        /*0032*/ 	.byte	0x01
	.zero		1


	//----- nvinfo : EIATTR_MERCURY_ISA_VERSION
	.align		4
        /*0034*/ 	.byte	0x03, 0x5f
        /*0036*/ 	.short	0x0000


	//----- nvinfo : EIATTR_COOP_GROUP_MASK_REGIDS
	.align		4
        /*0038*/ 	.byte	0x04, 0x29
        /*003a*/ 	.short	(.L_1677 - .L_1676)


	//   ....[0]....
.L_1676:
        /*003c*/ 	.word	0xffffffff


	//   ....[1]....
        /*0040*/ 	.word	0xffffffff


	//   ....[2]....
        /*0044*/ 	.word	0xffffffff


	//   ....[3]....
        /*0048*/ 	.word	0xffffffff


	//   ....[4]....
        /*004c*/ 	.word	0xffffffff


	//   ....[5]....
        /*0050*/ 	.word	0xffffffff


	//   ....[6]....
        /*0054*/ 	.word	0xffffffff


	//   ....[7]....
        /*0058*/ 	.word	0xffffffff


	//   ....[8]....
        /*005c*/ 	.word	0xffffffff


	//   ....[9]....
        /*0060*/ 	.word	0xffffffff


	//----- nvinfo : EIATTR_COOP_GROUP_INSTR_OFFSETS
	.align		4
.L_1677:
        /*0064*/ 	.byte	0x04, 0x28
        /*0066*/ 	.short	(.L_1679 - .L_1678)


	//   ....[0]....
.L_1678:
        /*0068*/ 	.word	0x00000870


	//   ....[1]....
        /*006c*/ 	.word	0x00000880


	//   ....[2]....
        /*0070*/ 	.word	0x000008b0


	//   ....[3]....
        /*0074*/ 	.word	0x000008c0


	//   ....[4]....
        /*0078*/ 	.word	0x00000900


	//   ....[5]....
        /*007c*/ 	.word	0x00000910


	//   ....[6]....
        /*0080*/ 	.word	0x00000950


	//   ....[7]....
        /*0084*/ 	.word	0x00000960


	//   ....[8]....
        /*0088*/ 	.word	0x000009a0


	//   ....[9]....
        /*008c*/ 	.word	0x000009b0


	//----- nvinfo : EIATTR_EXIT_INSTR_OFFSETS
	.align		4
.L_1679:
        /*0090*/ 	.byte	0x04, 0x1c
        /*0092*/ 	.short	(.L_1681 - .L_1680)


	//   ....[0]....
.L_1680:
        /*0094*/ 	.word	0x00000060


	//   ....[1]....
        /*0098*/ 	.word	0x000020f0


	//----- nvinfo : EIATTR_MAX_THREADS
	.align		4
.L_1681:
        /*009c*/ 	.byte	0x04, 0x05
        /*009e*/ 	.short	(.L_1683 - .L_1682)
.L_1682:
        /*00a0*/ 	.word	0x00000200
        /*00a4*/ 	.word	0x00000001
        /*00a8*/ 	.word	0x00000001


	//----- nvinfo : EIATTR_CRS_STACK_SIZE
	.align		4
.L_1683:
        /*00ac*/ 	.byte	0x04, 0x1e
        /*00ae*/ 	.short	(.L_1685 - .L_1684)
.L_1684:
        /*00b0*/ 	.word	0x00000000
.L_1685:


//--------------------- .nv.info._Z35group_norm_nhwc_fwd_one_pass_kernelI11Fp32IOFp16WLi256ELi32ELi512EEv26Group_norm_nhwc_fwd_params --------------------------
	.section	.nv.info._Z35group_norm_nhwc_fwd_one_pass_kernelI11Fp32IOFp16WLi256ELi32ELi512EEv26Group_norm_nhwc_fwd_params,"",@"SHT_CUDA_INFO"
	.sectionflags	@""
	.align	4


	//----- nvinfo : EIATTR_CUDA_API_VERSION
	.align		4
        /*0000*/ 	.byte	0x04, 0x37
        /*0002*/ 	.short	(.L_1687 - .L_1686)
.L_1686:
        /*0004*/ 	.word	0x00000082


	//----- nvinfo : EIATTR_SW2861232_WAR
	.align		4
.L_1687:
        /*0008*/ 	.byte	0x01, 0x35
	.zero		2


	//----- nvinfo : EIATTR_PARAM_CBANK
	.align		4
        /*000c*/ 	.byte	0x04, 0x0a
        /*000e*/ 	.short	(.L_1689 - .L_1688)
	.align		4
.L_1688:
        /*0010*/ 	.word	index@(.nv.constant0._Z35group_norm_nhwc_fwd_one_pass_kernelI11Fp32IOFp16WLi256ELi32ELi512EEv26Group_norm_nhwc_fwd_params)
        /*0014*/ 	.short	0x0160
        /*0016*/ 	.short	0x00a0


	//----- nvinfo : EIATTR_CBANK_PARAM_SIZE
	.align		4
.L_1689:
        /*0018*/ 	.byte	0x03, 0x19
        /*001a*/ 	.short	0x00a0


	//----- nvinfo : EIATTR_KPARAM_INFO
	.align		4
        /*001c*/ 	.byte	0x04, 0x17
        /*001e*/ 	.short	(.L_1691 - .L_1690)
.L_1690:
        /*0020*/ 	.word	0x00000000
        /*0024*/ 	.short	0x0000
        /*0026*/ 	.short	0x0000
        /*0028*/ 	.byte	0x00, 0xf0, 0x81, 0x02


	//----- nvinfo : EIATTR_MAXREG_COUNT
	.align		4
.L_1691:
        /*002c*/ 	.byte	0x03, 0x1b
        /*002e*/ 	.short	0x0080


	//----- nvinfo : EIATTR_NUM_BARRIERS
	.align		4
        /*0030*/ 	.byte	0x02, 0x4c
        /*0032*/ 	.byte	0x01
	.zero		1


	//----- nvinfo : EIATTR_MERCURY_ISA_VERSION
	.align		4
        /*0034*/ 	.byte	0x03, 0x5f
        /*0036*/ 	.short	0x0000


	//----- nvinfo : EIATTR_COOP_GROUP_MASK_REGIDS
	.align		4
        /*0038*/ 	.byte	0x04, 0x29
        /*003a*/ 	.short	(.L_1693 - .L_1692)


	//   ....[0]....
.L_1692:
        /*003c*/ 	.word	0xffffffff


	//   ....[1]....
        /*0040*/ 	.word	0xffffffff


	//   ....[2]....
        /*0044*/ 	.word	0xffffffff


	//   ....[3]....
        /*0048*/ 	.word	0xffffffff


	//   ....[4]....
        /*004c*/ 	.word	0xffffffff


	//   ....[5]....
        /*0050*/ 	.word	0xffffffff


	//   ....[6]....
        /*0054*/ 	.word	0xffffffff


	//   ....[7]....
        /*0058*/ 	.word	0xffffffff


	//   ....[8]....
        /*005c*/ 	.word	0xffffffff


	//   ....[9]....
        /*0060*/ 	.word	0xffffffff


	//----- nvinfo : EIATTR_COOP_GROUP_INSTR_OFFSETS
	.align		4
.L_1693:
        /*0064*/ 	.byte	0x04, 0x28
        /*0066*/ 	.short	(.L_1695 - .L_1694)


	//   ....[0]....
.L_1694:
        /*0068*/ 	.word	0x00000d60


	//   ....[1]....
        /*006c*/ 	.word	0x00000d70


	//   ....[2]....
        /*0070*/ 	.word	0x00000da0


	//   ....[3]....
        /*0074*/ 	.word	0x00000db0


	//   ....[4]....
        /*0078*/ 	.word	0x00000df0


	//   ....[5]....
        /*007c*/ 	.word	0x00000e00


	//   ....[6]....
        /*0080*/ 	.word	0x00000e40


	//   ....[7]....
        /*0084*/ 	.word	0x00000e50


	//   ....[8]....
        /*0088*/ 	.word	0x00000e90


	//   ....[9]....
        /*008c*/ 	.word	0x00000ea0


	//----- nvinfo : EIATTR_EXIT_INSTR_OFFSETS
	.align		4
.L_1695:
        /*0090*/ 	.byte	0x04, 0x1c
        /*0092*/ 	.short	(.L_1697 - .L_1696)


	//   ....[0]....
.L_1696:
        /*0094*/ 	.word	0x00000070


	//   ....[1]....
        /*0098*/ 	.word	0x00003500


	//----- nvinfo : EIATTR_MAX_THREADS
	.align		4
.L_1697:
        /*009c*/ 	.byte	0x04, 0x05
        /*009e*/ 	.short	(.L_1699 - .L_1698)
.L_1698:
        /*00a0*/ 	.word	0x00000200
        /*00a4*/ 	.word	0x00000001
        /*00a8*/ 	.word	0x00000001


	//----- nvinfo : EIATTR_CRS_STACK_SIZE
	.align		4
.L_1699:
        /*00ac*/ 	.byte	0x04, 0x1e
        /*00ae*/ 	.short	(.L_1701 - .L_1700)
.L_1700:
        /*00b0*/ 	.word	0x00000000
.L_1701:


//--------------------- .nv.info._Z35group_norm_nhwc_fwd_one_pass_kernelI11Fp32IOFp16WLi512ELi32ELi512EEv26Group_norm_nhwc_fwd_params --------------------------
	.section	.nv.info._Z35group_norm_nhwc_fwd_one_pass_kernelI11Fp32IOFp16WLi512ELi32ELi512EEv26Group_norm_nhwc_fwd_params,"",@"SHT_CUDA_INFO"
	.sectionflags	@""
	.align	4


	//----- nvinfo : EIATTR_CUDA_API_VERSION
	.align		4
        /*0000*/ 	.byte	0x04, 0x37
        /*0002*/ 	.short	(.L_1703 - .L_1702)
.L_1702:
        /*0004*/ 	.word	0x00000082


	//----- nvinfo : EIATTR_SW2861232_WAR
	.align		4
.L_1703:
        /*0008*/ 	.byte	0x01, 0x35
	.zero		2


	//----- nvinfo : EIATTR_PARAM_CBANK
	.align		4
        /*000c*/ 	.byte	0x04, 0x0a
        /*000e*/ 	.short	(.L_1705 - .L_1704)
	.align		4
.L_1704:
        /*0010*/ 	.word	index@(.nv.constant0._Z35group_norm_nhwc_fwd_one_pass_kernelI11Fp32IOFp16WLi512ELi32ELi512EEv26Group_norm_nhwc_fwd_params)
        /*0014*/ 	.short	0x0160
        /*0016*/ 	.short	0x00a0


	//----- nvinfo : EIATTR_CBANK_PARAM_SIZE
	.align		4
.L_1705:
        /*0018*/ 	.byte	0x03, 0x19
        /*001a*/ 	.short	0x00a0


	//----- nvinfo : EIATTR_KPARAM_INFO
	.align		4
        /*001c*/ 	.byte	0x04, 0x17
        /*001e*/ 	.short	(.L_1707 - .L_1706)
.L_1706:
        /*0020*/ 	.word	0x00000000
        /*0024*/ 	.short	0x0000
        /*0026*/ 	.short	0x0000
        /*0028*/ 	.byte	0x00, 0xf0, 0x81, 0x02


	//----- nvinfo : EIATTR_MAXREG_COUNT
	.align		4
.L_1707:
        /*002c*/ 	.byte	0x03, 0x1b
        /*002e*/ 	.short	0x0080


	//----- nvinfo : EIATTR_NUM_BARRIERS
	.align		4
        /*0030*/ 	.byte	0x02, 0x4c
        /*0032*/ 	.byte	0x01
	.zero		1


	//----- nvinfo : EIATTR_MERCURY_ISA_VERSION
	.align		4
        /*0034*/ 	.byte	0x03, 0x5f
        /*0036*/ 	.short	0x0000


	//----- nvinfo : EIATTR_COOP_GROUP_MASK_REGIDS
	.align		4
        /*0038*/ 	.byte	0x04, 0x29
        /*003a*/ 	.short	(.L_1709 - .L_1708)


	//   ....[0]....
.L_1708:
        /*003c*/ 	.word	0xffffffff


	//   ....[1]....
        /*0040*/ 	.word	0xffffffff


	//   ....[2]....
        /*0044*/ 	.word	0xffffffff


	//   ....[3]....
        /*0048*/ 	.word	0xffffffff


	//   ....[4]....
        /*004c*/ 	.word	0xffffffff


	//   ....[5]....
        /*0050*/ 	.word	0xffffffff


	//   ....[6]....
        /*0054*/ 	.word	0xffffffff


	//   ....[7]....
        /*0058*/ 	.word	0xffffffff


	//   ....[8]....
        /*005c*/ 	.word	0xffffffff


	//   ....[9]....
        /*0060*/ 	.word	0xffffffff


	//----- nvinfo : EIATTR_COOP_GROUP_INSTR_OFFSETS
	.align		4
.L_1709:
        /*0064*/ 	.byte	0x04, 0x28
        /*0066*/ 	.short	(.L_1711 - .L_1710)


	//   ....[0]....
.L_1710:
        /*0068*/ 	.word	0x00001930


	//   ....[1]....
        /*006c*/ 	.word	0x00001940


	//   ....[2]....
        /*0070*/ 	.word	0x00001970


	//   ....[3]....
        /*0074*/ 	.word	0x00001980


	//   ....[4]....
        /*0078*/ 	.word	0x000019c0


	//   ....[5]....
        /*007c*/ 	.word	0x000019d0


	//   ....[6]....
        /*0080*/ 	.word	0x00001a10


	//   ....[7]....
        /*0084*/ 	.word	0x00001a20


	//   ....[8]....
        /*0088*/ 	.word	0x00001a60


	//   ....[9]....
        /*008c*/ 	.word	0x00001a70


	//----- nvinfo : EIATTR_EXIT_INSTR_OFFSETS
	.align		4
.L_1711:
        /*0090*/ 	.byte	0x04, 0x1c
        /*0092*/ 	.short	(.L_1713 - .L_1712)


	//   ....[0]....
.L_1712:
        /*0094*/ 	.word	0x00000060


	//   ....[1]....
        /*0098*/ 	.word	0x00004820


	//----- nvinfo : EIATTR_MAX_THREADS
	.align		4
.L_1713:
        /*009c*/ 	.byte	0x04, 0x05
        /*009e*/ 	.short	(.L_1715 - .L_1714)
.L_1714:
        /*00a0*/ 	.word	0x00000200
        /*00a4*/ 	.word	0x00000001
        /*00a8*/ 	.word	0x00000001


	//----- nvinfo : EIATTR_CRS_STACK_SIZE
	.align		4
.L_1715:
        /*00ac*/ 	.byte	0x04, 0x1e
        /*00ae*/ 	.short	(.L_1717 - .L_1716)
.L_1716:
        /*00b0*/ 	.word	0x00000000
.L_1717:


//--------------------- .nv.callgraph             --------------------------
	.section	.nv.callgraph,"",@"SHT_CUDA_CALLGRAPH"
	.align	4
	.sectionentsize	8
	.align		4
        /*0000*/ 	.word	0x00000000
	.align		4
        /*0004*/ 	.word	0xffffffff
	.align		4
        /*0008*/ 	.word	0x00000000
	.align		4
        /*000c*/ 	.word	0xfffffffe
	.align		4
        /*0010*/ 	.word	0x00000000
	.align		4
        /*0014*/ 	.word	0xfffffffd
	.align		4
        /*0018*/ 	.word	0x00000000
	.align		4
        /*001c*/ 	.word	0xfffffffc


//--------------------- .nv.rel.action            --------------------------
	.section	.nv.rel.action,"",@"SHT_CUDA_RELOCINFO"
	.align	8
	.sectionentsize	8
        /*0000*/ 	.byte	0x73, 0x00, 0x00, 0x00, 0x00, 0x00, 0x00, 0x00, 0x00, 0x00, 0x00, 0x11, 0x25, 0x00, 0x05, 0x36


//--------------------- .nv.constant4             --------------------------
	.section	.nv.constant4,"a",@progbits
	.align	8
	.align		8
.nv.constant4:
        /*0000*/ 	.dword	_ZN61_INTERNAL_11fbb09f_30_group_norm_nhwc_one_pass_32_cu_ee3c86cc4cuda3std3__45__cpo5beginE
	.align		8
        /*0008*/ 	.dword	_ZN61_INTERNAL_11fbb09f_30_group_norm_nhwc_one_pass_32_cu_ee3c86cc4cuda3std3__45__cpo3endE
	.align		8
        /*0010*/ 	.dword	_ZN61_INTERNAL_11fbb09f_30_group_norm_nhwc_one_pass_32_cu_ee3c86cc4cuda3std3__45__cpo6cbeginE
	.align		8
        /*0018*/ 	.dword	_ZN61_INTERNAL_11fbb09f_30_group_norm_nhwc_one_pass_32_cu_ee3c86cc4cuda3std3__45__cpo4cendE
	.align		8
        /*0020*/ 	.dword	_ZN61_INTERNAL_11fbb09f_30_group_norm_nhwc_one_pass_32_cu_ee3c86cc4cuda3std3__45__cpo6rbeginE
	.align		8
        /*0028*/ 	.dword	_ZN61_INTERNAL_11fbb09f_30_group_norm_nhwc_one_pass_32_cu_ee3c86cc4cuda3std3__45__cpo4rendE
	.align		8
        /*0030*/ 	.dword	_ZN61_INTERNAL_11fbb09f_30_group_norm_nhwc_one_pass_32_cu_ee3c86cc4cuda3std3__45__cpo7crbeginE
	.align		8
        /*0038*/ 	.dword	_ZN61_INTERNAL_11fbb09f_30_group_norm_nhwc_one_pass_32_cu_ee3c86cc4cuda3std3__45__cpo5crendE
	.align		8
        /*0040*/ 	.dword	_ZN61_INTERNAL_11fbb09f_30_group_norm_nhwc_one_pass_32_cu_ee3c86cc4cuda3std3__463_GLOBAL__N__11fbb09f_30_group_norm_nhwc_one_pass_32_cu_ee3c86cc6ignoreE
	.align		8
        /*0048*/ 	.dword	_ZN61_INTERNAL_11fbb09f_30_group_norm_nhwc_one_pass_32_cu_ee3c86cc4cuda3std3__419piecewise_constructE
	.align		8
        /*0050*/ 	.dword	_ZN61_INTERNAL_11fbb09f_30_group_norm_nhwc_one_pass_32_cu_ee3c86cc4cuda3std3__48in_placeE
	.align		8
        /*0058*/ 	.dword	_ZN61_INTERNAL_11fbb09f_30_group_norm_nhwc_one_pass_32_cu_ee3c86cc4cuda3std3__420unreachable_sentinelE
	.align		8
        /*0060*/ 	.dword	_ZN61_INTERNAL_11fbb09f_30_group_norm_nhwc_one_pass_32_cu_ee3c86cc4cuda3std3__47nulloptE
	.align		8
        /*0068*/ 	.dword	_ZN61_INTERNAL_11fbb09f_30_group_norm_nhwc_one_pass_32_cu_ee3c86cc4cuda3std3__48unexpectE
	.align		8
        /*0070*/ 	.dword	_ZN61_INTERNAL_11fbb09f_30_group_norm_nhwc_one_pass_32_cu_ee3c86cc4cuda3std6ranges3__45__cpo4swapE
	.align		8
        /*0078*/ 	.dword	_ZN61_INTERNAL_11fbb09f_30_group_norm_nhwc_one_pass_32_cu_ee3c86cc4cuda3std6ranges3__45__cpo9iter_moveE
	.align		8
        /*0080*/ 	.dword	_ZN61_INTERNAL_11fbb09f_30_group_norm_nhwc_one_pass_32_cu_ee3c86cc4cuda3std6ranges3__45__cpo5beginE
	.align		8
        /*0088*/ 	.dword	_ZN61_INTERNAL_11fbb09f_30_group_norm_nhwc_one_pass_32_cu_ee3c86cc4cuda3std6ranges3__45__cpo3endE
	.align		8
        /*0090*/ 	.dword	_ZN61_INTERNAL_11fbb09f_30_group_norm_nhwc_one_pass_32_cu_ee3c86cc4cuda3std6ranges3__45__cpo6cbeginE
	.align		8
        /*0098*/ 	.dword	_ZN61_INTERNAL_11fbb09f_30_group_norm_nhwc_one_pass_32_cu_ee3c86cc4cuda3std6ranges3__45__cpo4cendE
	.align		8
        /*00a0*/ 	.dword	_ZN61_INTERNAL_11fbb09f_30_group_norm_nhwc_one_pass_32_cu_ee3c86cc4cuda3std6ranges3__45__cpo7advanceE
	.align		8
        /*00a8*/ 	.dword	_ZN61_INTERNAL_11fbb09f_30_group_norm_nhwc_one_pass_32_cu_ee3c86cc4cuda3std6ranges3__45__cpo9iter_swapE
	.align		8
        /*00b0*/ 	.dword	_ZN61_INTERNAL_11fbb09f_30_group_norm_nhwc_one_pass_32_cu_ee3c86cc4cuda3std6ranges3__45__cpo4nextE
	.align		8
        /*00b8*/ 	.dword	_ZN61_INTERNAL_11fbb09f_30_group_norm_nhwc_one_pass_32_cu_ee3c86cc4cuda3std6ranges3__45__cpo4prevE
	.align		8
        /*00c0*/ 	.dword	_ZN61_INTERNAL_11fbb09f_30_group_norm_nhwc_one_pass_32_cu_ee3c86cc4cuda3std6ranges3__45__cpo4dataE
	.align		8
        /*00c8*/ 	.dword	_ZN61_INTERNAL_11fbb09f_30_group_norm_nhwc_one_pass_32_cu_ee3c86cc4cuda3std6ranges3__45__cpo5cdataE
	.align		8
        /*00d0*/ 	.dword	_ZN61_INTERNAL_11fbb09f_30_group_norm_nhwc_one_pass_32_cu_ee3c86cc4cuda3std6ranges3__45__cpo4sizeE
	.align		8
        /*00d8*/ 	.dword	_ZN61_INTERNAL_11fbb09f_30_group_norm_nhwc_one_pass_32_cu_ee3c86cc4cuda3std6ranges3__45__cpo5ssizeE
	.align		8
        /*00e0*/ 	.dword	_ZN61_INTERNAL_11fbb09f_30_group_norm_nhwc_one_pass_32_cu_ee3c86cc4cuda3std6ranges3__45__cpo8distanceE
	.align		8
        /*00e8*/ 	.dword	_ZN61_INTERNAL_11fbb09f_30_group_norm_nhwc_one_pass_32_cu_ee3c86cc6thrust23THRUST_300001_SM_800_NS6system6detail10sequential3seqE
	.align		8
        /*00f0*/ 	.dword	_ZN61_INTERNAL_11fbb09f_30_group_norm_nhwc_one_pass_32_cu_ee3c86cc6thrust23THRUST_300001_SM_800_NS12placeholders2_1E
	.align		8
        /*00f8*/ 	.dword	_ZN61_INTERNAL_11fbb09f_30_group_norm_nhwc_one_pass_32_cu_ee3c86cc6thrust23THRUST_300001_SM_800_NS12placeholders2_2E
	.align		8
        /*0100*/ 	.dword	_ZN61_INTERNAL_11fbb09f_30_group_norm_nhwc_one_pass_32_cu_ee3c86cc6thrust23THRUST_300001_SM_800_NS12placeholders2_3E
	.align		8
        /*0108*/ 	.dword	_ZN61_INTERNAL_11fbb09f_30_group_norm_nhwc_one_pass_32_cu_ee3c86cc6thrust23THRUST_300001_SM_800_NS12placeholders2_4E
	.align		8
        /*0110*/ 	.dword	_ZN61_INTERNAL_11fbb09f_30_group_norm_nhwc_one_pass_32_cu_ee3c86cc6thrust23THRUST_300001_SM_800_NS12placeholders2_5E
	.align		8
        /*0118*/ 	.dword	_ZN61_INTERNAL_11fbb09f_30_group_norm_nhwc_one_pass_32_cu_ee3c86cc6thrust23THRUST_300001_SM_800_NS12placeholders2_6E
	.align		8
        /*0120*/ 	.dword	_ZN61_INTERNAL_11fbb09f_30_group_norm_nhwc_one_pass_32_cu_ee3c86cc6thrust23THRUST_300001_SM_800_NS12placeholders2_7E
	.align		8
        /*0128*/ 	.dword	_ZN61_INTERNAL_11fbb09f_30_group_norm_nhwc_one_pass_32_cu_ee3c86cc6thrust23THRUST_300001_SM_800_NS12placeholders2_8E
	.align		8
        /*0130*/ 	.dword	_ZN61_INTERNAL_11fbb09f_30_group_norm_nhwc_one_pass_32_cu_ee3c86cc6thrust23THRUST_300001_SM_800_NS12placeholders2_9E
	.align		8
        /*0138*/ 	.dword	_ZN61_INTERNAL_11fbb09f_30_group_norm_nhwc_one_pass_32_cu_ee3c86cc6thrust23THRUST_300001_SM_800_NS12placeholders3_10E


//--------------------- .nv.constant0._ZN3cub17CUB_300001_SM_8006detail11EmptyKernelIvEEvv --------------------------
	.section	.nv.constant0._ZN3cub17CUB_300001_SM_8006detail11EmptyKernelIvEEvv,"a",@progbits
	.sectionflags	@""
	.align	4
.nv.constant0._ZN3cub17CUB_300001_SM_8006detail11EmptyKernelIvEEvv:
	.zero		352


//--------------------- .nv.constant0._Z35group_norm_nhwc_bwd_one_pass_kernelI11Bf16IOFp32WLi64ELi32ELi512EEv26Group_norm_nhwc_bwd_params --------------------------
	.section	.nv.constant0._Z35group_norm_nhwc_bwd_one_pass_kernelI11Bf16IOFp32WLi64ELi32ELi512EEv26Group_norm_nhwc_bwd_params,"a",@progbits
	.sectionflags	@""
	.align	4
.nv.constant0._Z35group_norm_nhwc_bwd_one_pass_kernelI11Bf16IOFp32WLi64ELi32ELi512EEv26Group_norm_nhwc_bwd_params:
	.zero		536


//--------------------- .nv.constant0._Z35group_norm_nhwc_bwd_one_pass_kernelI11Bf16IOFp32WLi128ELi32ELi512EEv26Group_norm_nhwc_bwd_params --------------------------
	.section	.nv.constant0._Z35group_norm_nhwc_bwd_one_pass_kernelI11Bf16IOFp32WLi128ELi32ELi512EEv26Group_norm_nhwc_bwd_params,"a",@progbits
	.sectionflags	@""
	.align	4
.nv.constant0._Z35group_norm_nhwc_bwd_one_pass_kernelI11Bf16IOFp32WLi128ELi32ELi512EEv26Group_norm_nhwc_bwd_params:
	.zero		536


//--------------------- .nv.constant0._Z35group_norm_nhwc_bwd_one_pass_kernelI11Bf16IOFp32WLi256ELi32ELi512EEv26Group_norm_nhwc_bwd_params --------------------------
	.section	.nv.constant0._Z35group_norm_nhwc_bwd_one_pass_kernelI11Bf16IOFp32WLi256ELi32ELi512EEv26Group_norm_nhwc_bwd_params,"a",@progbits
	.sectionflags	@""
	.align	4
.nv.constant0._Z35group_norm_nhwc_bwd_one_pass_kernelI11Bf16IOFp32WLi256ELi32ELi512EEv26Group_norm_nhwc_bwd_params:
	.zero		536


//--------------------- .nv.constant0._Z35group_norm_nhwc_bwd_one_pass_kernelI11Bf16IOFp32WLi512ELi32ELi512EEv26Group_norm_nhwc_bwd_params --------------------------
	.section	.nv.constant0._Z35group_norm_nhwc_bwd_one_pass_kernelI11Bf16IOFp32WLi512ELi32ELi512EEv26Group_norm_nhwc_bwd_params,"a",@progbits
	.sectionflags	@""
	.align	4
.nv.constant0._Z35group_norm_nhwc_bwd_one_pass_kernelI11Bf16IOFp32WLi512ELi32ELi512EEv26Group_norm_nhwc_bwd_params:
	.zero		536


//--------------------- .nv.constant0._Z35group_norm_nhwc_bwd_one_pass_kernelI11Bf16IOBf16WLi64ELi32ELi512EEv26Group_norm_nhwc_bwd_params --------------------------
	.section	.nv.constant0._Z35group_norm_nhwc_bwd_one_pass_kernelI11Bf16IOBf16WLi64ELi32ELi512EEv26Group_norm_nhwc_bwd_params,"a",@progbits
	.sectionflags	@""
	.align	4
.nv.constant0._Z35group_norm_nhwc_bwd_one_pass_kernelI11Bf16IOBf16WLi64ELi32ELi512EEv26Group_norm_nhwc_bwd_params:
	.zero		536


//--------------------- .nv.constant0._Z35group_norm_nhwc_bwd_one_pass_kernelI11Bf16IOBf16WLi128ELi32ELi512EEv26Group_norm_nhwc_bwd_params --------------------------
	.section	.nv.constant0._Z35group_norm_nhwc_bwd_one_pass_kernelI11Bf16IOBf16WLi128ELi32ELi512EEv26Group_norm_nhwc_bwd_params,"a",@progbits
	.sectionflags	@""
	.align	4
.nv.constant0._Z35group_norm_nhwc_bwd_one_pass_kernelI11Bf16IOBf16WLi128ELi32ELi512EEv26Group_norm_nhwc_bwd_params:
	.zero		536


//--------------------- .nv.constant0._Z35group_norm_nhwc_bwd_one_pass_kernelI11Bf16IOBf16WLi256ELi32ELi512EEv26Group_norm_nhwc_bwd_params --------------------------
	.section	.nv.constant0._Z35group_norm_nhwc_bwd_one_pass_kernelI11Bf16IOBf16WLi256ELi32ELi512EEv26Group_norm_nhwc_bwd_params,"a",@progbits
	.sectionflags	@""
	.align	4
.nv.constant0._Z35group_norm_nhwc_bwd_one_pass_kernelI11Bf16IOBf16WLi256ELi32ELi512EEv26Group_norm_nhwc_bwd_params:
	.zero		536


//--------------------- .nv.constant0._Z35group_norm_nhwc_bwd_one_pass_kernelI11Bf16IOBf16WLi512ELi32ELi512EEv26Group_norm_nhwc_bwd_params --------------------------
	.section	.nv.constant0._Z35group_norm_nhwc_bwd_one_pass_kernelI11Bf16IOBf16WLi512ELi32ELi512EEv26Group_norm_nhwc_bwd_params,"a",@progbits
	.sectionflags	@""
	.align	4
.nv.constant0._Z35group_norm_nhwc_bwd_one_pass_kernelI11Bf16IOBf16WLi512ELi32ELi512EEv26Group_norm_nhwc_bwd_params:
	.zero		536


//--------------------- .nv.constant0._Z35group_norm_nhwc_bwd_one_pass_kernelI11Bf16IOFp16WLi64ELi32ELi512EEv26Group_norm_nhwc_bwd_params --------------------------
	.section	.nv.constant0._Z35group_norm_nhwc_bwd_one_pass_kernelI11Bf16IOFp16WLi64ELi32ELi512EEv26Group_norm_nhwc_bwd_params,"a",@progbits
	.sectionflags	@""
	.align	4
.nv.constant0._Z35group_norm_nhwc_bwd_one_pass_kernelI11Bf16IOFp16WLi64ELi32ELi512EEv26Group_norm_nhwc_bwd_params:
	.zero		536


//--------------------- .nv.constant0._Z35group_norm_nhwc_bwd_one_pass_kernelI11Bf16IOFp16WLi128ELi32ELi512EEv26Group_norm_nhwc_bwd_params --------------------------
	.section	.nv.constant0._Z35group_norm_nhwc_bwd_one_pass_kernelI11Bf16IOFp16WLi128ELi32ELi512EEv26Group_norm_nhwc_bwd_params,"a",@progbits
	.sectionflags	@""
	.align	4
.nv.constant0._Z35group_norm_nhwc_bwd_one_pass_kernelI11Bf16IOFp16WLi128ELi32ELi512EEv26Group_norm_nhwc_bwd_params:
	.zero		536


//--------------------- .nv.constant0._Z35group_norm_nhwc_bwd_one_pass_kernelI11Bf16IOFp16WLi256ELi32ELi512EEv26Group_norm_nhwc_bwd_params --------------------------
	.section	.nv.constant0._Z35group_norm_nhwc_bwd_one_pass_kernelI11Bf16IOFp16WLi256ELi32ELi512EEv26Group_norm_nhwc_bwd_params,"a",@progbits
	.sectionflags	@""
	.align	4
.nv.constant0._Z35group_norm_nhwc_bwd_one_pass_kernelI11Bf16IOFp16WLi256ELi32ELi512EEv26Group_norm_nhwc_bwd_params:
	.zero		536


//--------------------- .nv.constant0._Z35group_norm_nhwc_bwd_one_pass_kernelI11Bf16IOFp16WLi512ELi32ELi512EEv26Group_norm_nhwc_bwd_params --------------------------
	.section	.nv.constant0._Z35group_norm_nhwc_bwd_one_pass_kernelI11Bf16IOFp16WLi512ELi32ELi512EEv26Group_norm_nhwc_bwd_params,"a",@progbits
	.sectionflags	@""
	.align	4
.nv.constant0._Z35group_norm_nhwc_bwd_one_pass_kernelI11Bf16IOFp16WLi512ELi32ELi512EEv26Group_norm_nhwc_bwd_params:
	.zero		536


//--------------------- .nv.constant0._Z35group_norm_nhwc_bwd_one_pass_kernelI11Fp16IOFp32WLi64ELi32ELi512EEv26Group_norm_nhwc_bwd_params --------------------------
	.section	.nv.constant0._Z35group_norm_nhwc_bwd_one_pass_kernelI11Fp16IOFp32WLi64ELi32ELi512EEv26Group_norm_nhwc_bwd_params,"a",@progbits
	.sectionflags	@""
	.align	4
.nv.constant0._Z35group_norm_nhwc_bwd_one_pass_kernelI11Fp16IOFp32WLi64ELi32ELi512EEv26Group_norm_nhwc_bwd_params:
	.zero		536


//--------------------- .nv.constant0._Z35group_norm_nhwc_bwd_one_pass_kernelI11Fp16IOFp32WLi128ELi32ELi512EEv26Group_norm_nhwc_bwd_params --------------------------
	.section	.nv.constant0._Z35group_norm_nhwc_bwd_one_pass_kernelI11Fp16IOFp32WLi128ELi32ELi512EEv26Group_norm_nhwc_bwd_params,"a",@progbits
	.sectionflags	@""
	.align	4
.nv.constant0._Z35group_norm_nhwc_bwd_one_pass_kernelI11Fp16IOFp32WLi128ELi32ELi512EEv26Group_norm_nhwc_bwd_params:
	.zero		536


//--------------------- .nv.constant0._Z35group_norm_nhwc_bwd_one_pass_kernelI11Fp16IOFp32WLi256ELi32ELi512EEv26Group_norm_nhwc_bwd_params --------------------------
	.section	.nv.constant0._Z35group_norm_nhwc_bwd_one_pass_kernelI11Fp16IOFp32WLi256ELi32ELi512EEv26Group_norm_nhwc_bwd_params,"a",@progbits
	.sectionflags	@""
	.align	4
.nv.constant0._Z35group_norm_nhwc_bwd_one_pass_kernelI11Fp16IOFp32WLi256ELi32ELi512EEv26Group_norm_nhwc_bwd_params:
	.zero		536


//--------------------- .nv.constant0._Z35group_norm_nhwc_bwd_one_pass_kernelI11Fp16IOFp32WLi512ELi32ELi512EEv26Group_norm_nhwc_bwd_params --------------------------
	.section	.nv.constant0._Z35group_norm_nhwc_bwd_one_pass_kernelI11Fp16IOFp32WLi512ELi32ELi512EEv26Group_norm_nhwc_bwd_params,"a",@progbits
	.sectionflags	@""
	.align	4
.nv.constant0._Z35group_norm_nhwc_bwd_one_pass_kernelI11Fp16IOFp32WLi512ELi32ELi512EEv26Group_norm_nhwc_bwd_params:
	.zero		536


//--------------------- .nv.constant0._Z35group_norm_nhwc_bwd_one_pass_kernelI11Fp16IOBf16WLi64ELi32ELi512EEv26Group_norm_nhwc_bwd_params --------------------------
	.section	.nv.constant0._Z35group_norm_nhwc_bwd_one_pass_kernelI11Fp16IOBf16WLi64ELi32ELi512EEv26Group_norm_nhwc_bwd_params,"a",@progbits
	.sectionflags	@""
	.align	4
.nv.constant0._Z35group_norm_nhwc_bwd_one_pass_kernelI11Fp16IOBf16WLi64ELi32ELi512EEv26Group_norm_nhwc_bwd_params:
	.zero		536


//--------------------- .nv.constant0._Z35group_norm_nhwc_bwd_one_pass_kernelI11Fp16IOBf16WLi128ELi32ELi512EEv26Group_norm_nhwc_bwd_params --------------------------
	.section	.nv.constant0._Z35group_norm_nhwc_bwd_one_pass_kernelI11Fp16IOBf16WLi128ELi32ELi512EEv26Group_norm_nhwc_bwd_params,"a",@progbits
	.sectionflags	@""
	.align	4
.nv.constant0._Z35group_norm_nhwc_bwd_one_pass_kernelI11Fp16IOBf16WLi128ELi32ELi512EEv26Group_norm_nhwc_bwd_params:
	.zero		536


//--------------------- .nv.constant0._Z35group_norm_nhwc_bwd_one_pass_kernelI11Fp16IOBf16WLi256ELi32ELi512EEv26Group_norm_nhwc_bwd_params --------------------------
	.section	.nv.constant0._Z35group_norm_nhwc_bwd_one_pass_kernelI11Fp16IOBf16WLi256ELi32ELi512EEv26Group_norm_nhwc_bwd_params,"a",@progbits
	.sectionflags	@""
	.align	4
.nv.constant0._Z35group_norm_nhwc_bwd_one_pass_kernelI11Fp16IOBf16WLi256ELi32ELi512EEv26Group_norm_nhwc_bwd_params:
	.zero		536


//--------------------- .nv.constant0._Z35group_norm_nhwc_bwd_one_pass_kernelI11Fp16IOBf16WLi512ELi32ELi512EEv26Group_norm_nhwc_bwd_params --------------------------
	.section	.nv.constant0._Z35group_norm_nhwc_bwd_one_pass_kernelI11Fp16IOBf16WLi512ELi32ELi512EEv26Group_norm_nhwc_bwd_params,"a",@progbits
	.sectionflags	@""
	.align	4
.nv.constant0._Z35group_norm_nhwc_bwd_one_pass_kernelI11Fp16IOBf16WLi512ELi32ELi512EEv26Group_norm_nhwc_bwd_params:
	.zero		536


//--------------------- .nv.constant0._Z35group_norm_nhwc_bwd_one_pass_kernelI11Fp16IOFp16WLi64ELi32ELi512EEv26Group_norm_nhwc_bwd_params --------------------------
	.section	.nv.constant0._Z35group_norm_nhwc_bwd_one_pass_kernelI11Fp16IOFp16WLi64ELi32ELi512EEv26Group_norm_nhwc_bwd_params,"a",@progbits
	.sectionflags	@""
	.align	4
.nv.constant0._Z35group_norm_nhwc_bwd_one_pass_kernelI11Fp16IOFp16WLi64ELi32ELi512EEv26Group_norm_nhwc_bwd_params:
	.zero		536


//--------------------- .nv.constant0._Z35group_norm_nhwc_bwd_one_pass_kernelI11Fp16IOFp16WLi128ELi32ELi512EEv26Group_norm_nhwc_bwd_params --------------------------
	.section	.nv.constant0._Z35group_norm_nhwc_bwd_one_pass_kernelI11Fp16IOFp16WLi128ELi32ELi512EEv26Group_norm_nhwc_bwd_params,"a",@progbits
	.sectionflags	@""
	.align	4
.nv.constant0._Z35group_norm_nhwc_bwd_one_pass_kernelI11Fp16IOFp16WLi128ELi32ELi512EEv26Group_norm_nhwc_bwd_params:
	.zero		536


//--------------------- .nv.constant0._Z35group_norm_nhwc_bwd_one_pass_kernelI11Fp16IOFp16WLi256ELi32ELi512EEv26Group_norm_nhwc_bwd_params --------------------------
	.section	.nv.constant0._Z35group_norm_nhwc_bwd_one_pass_kernelI11Fp16IOFp16WLi256ELi32ELi512EEv26Group_norm_nhwc_bwd_params,"a",@progbits
	.sectionflags	@""
	.align	4
.nv.constant0._Z35group_norm_nhwc_bwd_one_pass_kernelI11Fp16IOFp16WLi256ELi32ELi512EEv26Group_norm_nhwc_bwd_params:
	.zero		536


//--------------------- .nv.constant0._Z35group_norm_nhwc_bwd_one_pass_kernelI11Fp16IOFp16WLi512ELi32ELi512EEv26Group_norm_nhwc_bwd_params --------------------------
	.section	.nv.constant0._Z35group_norm_nhwc_bwd_one_pass_kernelI11Fp16IOFp16WLi512ELi32ELi512EEv26Group_norm_nhwc_bwd_params,"a",@progbits
	.sectionflags	@""
	.align	4
.nv.constant0._Z35group_norm_nhwc_bwd_one_pass_kernelI11Fp16IOFp16WLi512ELi32ELi512EEv26Group_norm_nhwc_bwd_params:
	.zero		536


//--------------------- .nv.constant0._Z35group_norm_nhwc_bwd_one_pass_kernelI11Fp32IOFp32WLi64ELi32ELi512EEv26Group_norm_nhwc_bwd_params --------------------------
	.section	.nv.constant0._Z35group_norm_nhwc_bwd_one_pass_kernelI11Fp32IOFp32WLi64ELi32ELi512EEv26Group_norm_nhwc_bwd_params,"a",@progbits
	.sectionflags	@""
	.align	4
.nv.constant0._Z35group_norm_nhwc_bwd_one_pass_kernelI11Fp32IOFp32WLi64ELi32ELi512EEv26Group_norm_nhwc_bwd_params:
	.zero		536


//--------------------- .nv.constant0._Z35group_norm_nhwc_bwd_one_pass_kernelI11Fp32IOFp32WLi128ELi32ELi512EEv26Group_norm_nhwc_bwd_params --------------------------
	.section	.nv.constant0._Z35group_norm_nhwc_bwd_one_pass_kernelI11Fp32IOFp32WLi128ELi32ELi512EEv26Group_norm_nhwc_bwd_params,"a",@progbits
	.sectionflags	@""
	.align	4
.nv.constant0._Z35group_norm_nhwc_bwd_one_pass_kernelI11Fp32IOFp32WLi128ELi32ELi512EEv26Group_norm_nhwc_bwd_params:
	.zero		536


//--------------------- .nv.constant0._Z35group_norm_nhwc_bwd_one_pass_kernelI11Fp32IOFp32WLi256ELi32ELi512EEv26Group_norm_nhwc_bwd_params --------------------------
	.section	.nv.constant0._Z35group_norm_nhwc_bwd_one_pass_kernelI11Fp32IOFp32WLi256ELi32ELi512EEv26Group_norm_nhwc_bwd_params,"a",@progbits
	.sectionflags	@""
	.align	4
.nv.constant0._Z35group_norm_nhwc_bwd_one_pass_kernelI11Fp32IOFp32WLi256ELi32ELi512EEv26Group_norm_nhwc_bwd_params:
	.zero		536


//--------------------- .nv.constant0._Z35group_norm_nhwc_bwd_one_pass_kernelI11Fp32IOFp32WLi512ELi32ELi512EEv26Group_norm_nhwc_bwd_params --------------------------
	.section	.nv.constant0._Z35group_norm_nhwc_bwd_one_pass_kernelI11Fp32IOFp32WLi512ELi32ELi512EEv26Group_norm_nhwc_bwd_params,"a",@progbits
	.sectionflags	@""
	.align	4
.nv.constant0._Z35group_norm_nhwc_bwd_one_pass_kernelI11Fp32IOFp32WLi512ELi32ELi512EEv26Group_norm_nhwc_bwd_params:
	.zero		536


//--------------------- .nv.constant0._Z35group_norm_nhwc_bwd_one_pass_kernelI11Fp32IOBf16WLi64ELi32ELi512EEv26Group_norm_nhwc_bwd_params --------------------------
	.section	.nv.constant0._Z35group_norm_nhwc_bwd_one_pass_kernelI11Fp32IOBf16WLi64ELi32ELi512EEv26Group_norm_nhwc_bwd_params,"a",@progbits
	.sectionflags	@""
	.align	4
.nv.constant0._Z35group_norm_nhwc_bwd_one_pass_kernelI11Fp32IOBf16WLi64ELi32ELi512EEv26Group_norm_nhwc_bwd_params:
	.zero		536


//--------------------- .nv.constant0._Z35group_norm_nhwc_bwd_one_pass_kernelI11Fp32IOBf16WLi128ELi32ELi512EEv26Group_norm_nhwc_bwd_params --------------------------
	.section	.nv.constant0._Z35group_norm_nhwc_bwd_one_pass_kernelI11Fp32IOBf16WLi128ELi32ELi512EEv26Group_norm_nhwc_bwd_params,"a",@progbits
	.sectionflags	@""
	.align	4
.nv.constant0._Z35group_norm_nhwc_bwd_one_pass_kernelI11Fp32IOBf16WLi128ELi32ELi512EEv26Group_norm_nhwc_bwd_params:
	.zero		536


//--------------------- .nv.constant0._Z35group_norm_nhwc_bwd_one_pass_kernelI11Fp32IOBf16WLi256ELi32ELi512EEv26Group_norm_nhwc_bwd_params --------------------------
	.section	.nv.constant0._Z35group_norm_nhwc_bwd_one_pass_kernelI11Fp32IOBf16WLi256ELi32ELi512EEv26Group_norm_nhwc_bwd_params,"a",@progbits
	.sectionflags	@""
	.align	4
.nv.constant0._Z35group_norm_nhwc_bwd_one_pass_kernelI11Fp32IOBf16WLi256ELi32ELi512EEv26Group_norm_nhwc_bwd_params:
	.zero		536


//--------------------- .nv.constant0._Z35group_norm_nhwc_bwd_one_pass_kernelI11Fp32IOBf16WLi512ELi32ELi512EEv26Group_norm_nhwc_bwd_params --------------------------
	.section	.nv.constant0._Z35group_norm_nhwc_bwd_one_pass_kernelI11Fp32IOBf16WLi512ELi32ELi512EEv26Group_norm_nhwc_bwd_params,"a",@progbits
	.sectionflags	@""
	.align	4
.nv.constant0._Z35group_norm_nhwc_bwd_one_pass_kernelI11Fp32IOBf16WLi512ELi32ELi512EEv26Group_norm_nhwc_bwd_params:
	.zero		536


//--------------------- .nv.constant0._Z35group_norm_nhwc_bwd_one_pass_kernelI11Fp32IOFp16WLi64ELi32ELi512EEv26Group_norm_nhwc_bwd_params --------------------------
	.section	.nv.constant0._Z35group_norm_nhwc_bwd_one_pass_kernelI11Fp32IOFp16WLi64ELi32ELi512EEv26Group_norm_nhwc_bwd_params,"a",@progbits
	.sectionflags	@""
	.align	4
.nv.constant0._Z35group_norm_nhwc_bwd_one_pass_kernelI11Fp32IOFp16WLi64ELi32ELi512EEv26Group_norm_nhwc_bwd_params:
	.zero		536


//--------------------- .nv.constant0._Z35group_norm_nhwc_bwd_one_pass_kernelI11Fp32IOFp16WLi128ELi32ELi512EEv26Group_norm_nhwc_bwd_params --------------------------
	.section	.nv.constant0._Z35group_norm_nhwc_bwd_one_pass_kernelI11Fp32IOFp16WLi128ELi32ELi512EEv26Group_norm_nhwc_bwd_params,"a",@progbits
	.sectionflags	@""
	.align	4
.nv.constant0._Z35group_norm_nhwc_bwd_one_pass_kernelI11Fp32IOFp16WLi128ELi32ELi512EEv26Group_norm_nhwc_bwd_params:
	.zero		536


//--------------------- .nv.constant0._Z35group_norm_nhwc_bwd_one_pass_kernelI11Fp32IOFp16WLi256ELi32ELi512EEv26Group_norm_nhwc_bwd_params --------------------------
	.section	.nv.constant0._Z35group_norm_nhwc_bwd_one_pass_kernelI11Fp32IOFp16WLi256ELi32ELi512EEv26Group_norm_nhwc_bwd_params,"a",@progbits
	.sectionflags	@""
	.align	4
.nv.constant0._Z35group_norm_nhwc_bwd_one_pass_kernelI11Fp32IOFp16WLi256ELi32ELi512EEv26Group_norm_nhwc_bwd_params:
	.zero		536


//--------------------- .nv.constant0._Z35group_norm_nhwc_bwd_one_pass_kernelI11Fp32IOFp16WLi512ELi32ELi512EEv26Group_norm_nhwc_bwd_params --------------------------
	.section	.nv.constant0._Z35group_norm_nhwc_bwd_one_pass_kernelI11Fp32IOFp16WLi512ELi32ELi512EEv26Group_norm_nhwc_bwd_params,"a",@progbits
	.sectionflags	@""
	.align	4
.nv.constant0._Z35group_norm_nhwc_bwd_one_pass_kernelI11Fp32IOFp16WLi512ELi32ELi512EEv26Group_norm_nhwc_bwd_params:
	.zero		536


//--------------------- .nv.constant0._Z35group_norm_nhwc_fwd_one_pass_kernelI11Bf16IOFp32WLi64ELi32ELi512EEv26Group_norm_nhwc_fwd_params --------------------------
	.section	.nv.constant0._Z35group_norm_nhwc_fwd_one_pass_kernelI11Bf16IOFp32WLi64ELi32ELi512EEv26Group_norm_nhwc_fwd_params,"a",@progbits
	.sectionflags	@""
	.align	4
.nv.constant0._Z35group_norm_nhwc_fwd_one_pass_kernelI11Bf16IOFp32WLi64ELi32ELi512EEv26Group_norm_nhwc_fwd_params:
	.zero		512


//--------------------- .nv.constant0._Z35group_norm_nhwc_fwd_one_pass_kernelI11Bf16IOFp32WLi128ELi32ELi512EEv26Group_norm_nhwc_fwd_params --------------------------
	.section	.nv.constant0._Z35group_norm_nhwc_fwd_one_pass_kernelI11Bf16IOFp32WLi128ELi32ELi512EEv26Group_norm_nhwc_fwd_params,"a",@progbits
	.sectionflags	@""
	.align	4
.nv.constant0._Z35group_norm_nhwc_fwd_one_pass_kernelI11Bf16IOFp32WLi128ELi32ELi512EEv26Group_norm_nhwc_fwd_params:
	.zero		512


//--------------------- .nv.constant0._Z35group_norm_nhwc_fwd_one_pass_kernelI11Bf16IOFp32WLi256ELi32ELi512EEv26Group_norm_nhwc_fwd_params --------------------------
	.section	.nv.constant0._Z35group_norm_nhwc_fwd_one_pass_kernelI11Bf16IOFp32WLi256ELi32ELi512EEv26Group_norm_nhwc_fwd_params,"a",@progbits
	.sectionflags	@""
	.align	4
.nv.constant0._Z35group_norm_nhwc_fwd_one_pass_kernelI11Bf16IOFp32WLi256ELi32ELi512EEv26Group_norm_nhwc_fwd_params:
	.zero		512


//--------------------- .nv.constant0._Z35group_norm_nhwc_fwd_one_pass_kernelI11Bf16IOFp32WLi512ELi32ELi512EEv26Group_norm_nhwc_fwd_params --------------------------
	.section	.nv.constant0._Z35group_norm_nhwc_fwd_one_pass_kernelI11Bf16IOFp32WLi512ELi32ELi512EEv26Group_norm_nhwc_fwd_params,"a",@progbits
	.sectionflags	@""
	.align	4
.nv.constant0._Z35group_norm_nhwc_fwd_one_pass_kernelI11Bf16IOFp32WLi512ELi32ELi512EEv26Group_norm_nhwc_fwd_params:
	.zero		512


//--------------------- .nv.constant0._Z35group_norm_nhwc_fwd_one_pass_kernelI11Bf16IOBf16WLi64ELi32ELi512EEv26Group_norm_nhwc_fwd_params --------------------------
	.section	.nv.constant0._Z35group_norm_nhwc_fwd_one_pass_kernelI11Bf16IOBf16WLi64ELi32ELi512EEv26Group_norm_nhwc_fwd_params,"a",@progbits
	.sectionflags	@""
	.align	4
.nv.constant0._Z35group_norm_nhwc_fwd_one_pass_kernelI11Bf16IOBf16WLi64ELi32ELi512EEv26Group_norm_nhwc_fwd_params:
	.zero		512


//--------------------- .nv.constant0._Z35group_norm_nhwc_fwd_one_pass_kernelI11Bf16IOBf16WLi128ELi32ELi512EEv26Group_norm_nhwc_fwd_params --------------------------
	.section	.nv.constant0._Z35group_norm_nhwc_fwd_one_pass_kernelI11Bf16IOBf16WLi128ELi32ELi512EEv26Group_norm_nhwc_fwd_params,"a",@progbits
	.sectionflags	@""
	.align	4
.nv.constant0._Z35group_norm_nhwc_fwd_one_pass_kernelI11Bf16IOBf16WLi128ELi32ELi512EEv26Group_norm_nhwc_fwd_params:
	.zero		512


//--------------------- .nv.constant0._Z35group_norm_nhwc_fwd_one_pass_kernelI11Bf16IOBf16WLi256ELi32ELi512EEv26Group_norm_nhwc_fwd_params --------------------------
	.section	.nv.constant0._Z35group_norm_nhwc_fwd_one_pass_kernelI11Bf16IOBf16WLi256ELi32ELi512EEv26Group_norm_nhwc_fwd_params,"a",@progbits
	.sectionflags	@""
	.align	4
.nv.constant0._Z35group_norm_nhwc_fwd_one_pass_kernelI11Bf16IOBf16WLi256ELi32ELi512EEv26Group_norm_nhwc_fwd_params:
	.zero		512


//--------------------- .nv.constant0._Z35group_norm_nhwc_fwd_one_pass_kernelI11Bf16IOBf16WLi512ELi32ELi512EEv26Group_norm_nhwc_fwd_params --------------------------
	.section	.nv.constant0._Z35group_norm_nhwc_fwd_one_pass_kernelI11Bf16IOBf16WLi512ELi32ELi512EEv26Group_norm_nhwc_fwd_params,"a",@progbits
	.sectionflags	@""
	.align	4
.nv.constant0._Z35group_norm_nhwc_fwd_one_pass_kernelI11Bf16IOBf16WLi512ELi32ELi512EEv26Group_norm_nhwc_fwd_params:
	.zero		512


//--------------------- .nv.constant0._Z35group_norm_nhwc_fwd_one_pass_kernelI11Bf16IOFp16WLi64ELi32ELi512EEv26Group_norm_nhwc_fwd_params --------------------------
	.section	.nv.constant0._Z35group_norm_nhwc_fwd_one_pass_kernelI11Bf16IOFp16WLi64ELi32ELi512EEv26Group_norm_nhwc_fwd_params,"a",@progbits
	.sectionflags	@""
	.align	4
.nv.constant0._Z35group_norm_nhwc_fwd_one_pass_kernelI11Bf16IOFp16WLi64ELi32ELi512EEv26Group_norm_nhwc_fwd_params:
	.zero		512


//--------------------- .nv.constant0._Z35group_norm_nhwc_fwd_one_pass_kernelI11Bf16IOFp16WLi128ELi32ELi512EEv26Group_norm_nhwc_fwd_params --------------------------
	.section	.nv.constant0._Z35group_norm_nhwc_fwd_one_pass_kernelI11Bf16IOFp16WLi128ELi32ELi512EEv26Group_norm_nhwc_fwd_params,"a",@progbits
	.sectionflags	@""
	.align	4
.nv.constant0._Z35group_norm_nhwc_fwd_one_pass_kernelI11Bf16IOFp16WLi128ELi32ELi512EEv26Group_norm_nhwc_fwd_params:
	.zero		512


//--------------------- .nv.constant0._Z35group_norm_nhwc_fwd_one_pass_kernelI11Bf16IOFp16WLi256ELi32ELi512EEv26Group_norm_nhwc_fwd_params --------------------------
	.section	.nv.constant0._Z35group_norm_nhwc_fwd_one_pass_kernelI11Bf16IOFp16WLi256ELi32ELi512EEv26Group_norm_nhwc_fwd_params,"a",@progbits
	.sectionflags	@""
	.align	4
.nv.constant0._Z35group_norm_nhwc_fwd_one_pass_kernelI11Bf16IOFp16WLi256ELi32ELi512EEv26Group_norm_nhwc_fwd_params:
	.zero		512


//--------------------- .nv.constant0._Z35group_norm_nhwc_fwd_one_pass_kernelI11Bf16IOFp16WLi512ELi32ELi512EEv26Group_norm_nhwc_fwd_params --------------------------
	.section	.nv.constant0._Z35group_norm_nhwc_fwd_one_pass_kernelI11Bf16IOFp16WLi512ELi32ELi512EEv26Group_norm_nhwc_fwd_params,"a",@progbits
	.sectionflags	@""
	.align	4
.nv.constant0._Z35group_norm_nhwc_fwd_one_pass_kernelI11Bf16IOFp16WLi512ELi32ELi512EEv26Group_norm_nhwc_fwd_params:
	.zero		512


//--------------------- .nv.constant0._Z35group_norm_nhwc_fwd_one_pass_kernelI11Fp16IOFp32WLi64ELi32ELi512EEv26Group_norm_nhwc_fwd_params --------------------------
	.section	.nv.constant0._Z35group_norm_nhwc_fwd_one_pass_kernelI11Fp16IOFp32WLi64ELi32ELi512EEv26Group_norm_nhwc_fwd_params,"a",@progbits
	.sectionflags	@""
	.align	4
.nv.constant0._Z35group_norm_nhwc_fwd_one_pass_kernelI11Fp16IOFp32WLi64ELi32ELi512EEv26Group_norm_nhwc_fwd_params:
	.zero		512


//--------------------- .nv.constant0._Z35group_norm_nhwc_fwd_one_pass_kernelI11Fp16IOFp32WLi128ELi32ELi512EEv26Group_norm_nhwc_fwd_params --------------------------
	.section	.nv.constant0._Z35group_norm_nhwc_fwd_one_pass_kernelI11Fp16IOFp32WLi128ELi32ELi512EEv26Group_norm_nhwc_fwd_params,"a",@progbits
	.sectionflags	@""
	.align	4
.nv.constant0._Z35group_norm_nhwc_fwd_one_pass_kernelI11Fp16IOFp32WLi128ELi32ELi512EEv26Group_norm_nhwc_fwd_params:
	.zero		512


//--------------------- .nv.constant0._Z35group_norm_nhwc_fwd_one_pass_kernelI11Fp16IOFp32WLi256ELi32ELi512EEv26Group_norm_nhwc_fwd_params --------------------------
	.section	.nv.constant0._Z35group_norm_nhwc_fwd_one_pass_kernelI11Fp16IOFp32WLi256ELi32ELi512EEv26Group_norm_nhwc_fwd_params,"a",@progbits
	.sectionflags	@""
	.align	4
.nv.constant0._Z35group_norm_nhwc_fwd_one_pass_kernelI11Fp16IOFp32WLi256ELi32ELi512EEv26Group_norm_nhwc_fwd_params:
	.zero		512


//--------------------- .nv.constant0._Z35group_norm_nhwc_fwd_one_pass_kernelI11Fp16IOFp32WLi512ELi32ELi512EEv26Group_norm_nhwc_fwd_params --------------------------
	.section	.nv.constant0._Z35group_norm_nhwc_fwd_one_pass_kernelI11Fp16IOFp32WLi512ELi32ELi512EEv26Group_norm_nhwc_fwd_params,"a",@progbits
	.sectionflags	@""
	.align	4
.nv.constant0._Z35group_norm_nhwc_fwd_one_pass_kernelI11Fp16IOFp32WLi512ELi32ELi512EEv26Group_norm_nhwc_fwd_params:
	.zero		512


//--------------------- .nv.constant0._Z35group_norm_nhwc_fwd_one_pass_kernelI11Fp16IOBf16WLi64ELi32ELi512EEv26Group_norm_nhwc_fwd_params --------------------------
	.section	.nv.constant0._Z35group_norm_nhwc_fwd_one_pass_kernelI11Fp16IOBf16WLi64ELi32ELi512EEv26Group_norm_nhwc_fwd_params,"a",@progbits
	.sectionflags	@""
	.align	4
.nv.constant0._Z35group_norm_nhwc_fwd_one_pass_kernelI11Fp16IOBf16WLi64ELi32ELi512EEv26Group_norm_nhwc_fwd_params:
	.zero		512


//--------------------- .nv.constant0._Z35group_norm_nhwc_fwd_one_pass_kernelI11Fp16IOBf16WLi128ELi32ELi512EEv26Group_norm_nhwc_fwd_params --------------------------
	.section	.nv.constant0._Z35group_norm_nhwc_fwd_one_pass_kernelI11Fp16IOBf16WLi128ELi32ELi512EEv26Group_norm_nhwc_fwd_params,"a",@progbits
	.sectionflags	@""
	.align	4
.nv.constant0._Z35group_norm_nhwc_fwd_one_pass_kernelI11Fp16IOBf16WLi128ELi32ELi512EEv26Group_norm_nhwc_fwd_params:
	.zero		512


//--------------------- .nv.constant0._Z35group_norm_nhwc_fwd_one_pass_kernelI11Fp16IOBf16WLi256ELi32ELi512EEv26Group_norm_nhwc_fwd_params --------------------------
	.section	.nv.constant0._Z35group_norm_nhwc_fwd_one_pass_kernelI11Fp16IOBf16WLi256ELi32ELi512EEv26Group_norm_nhwc_fwd_params,"a",@progbits
	.sectionflags	@""
	.align	4
.nv.constant0._Z35group_norm_nhwc_fwd_one_pass_kernelI11Fp16IOBf16WLi256ELi32ELi512EEv26Group_norm_nhwc_fwd_params:
	.zero		512


//--------------------- .nv.constant0._Z35group_norm_nhwc_fwd_one_pass_kernelI11Fp16IOBf16WLi512ELi32ELi512EEv26Group_norm_nhwc_fwd_params --------------------------
	.section	.nv.constant0._Z35group_norm_nhwc_fwd_one_pass_kernelI11Fp16IOBf16WLi512ELi32ELi512EEv26Group_norm_nhwc_fwd_params,"a",@progbits
	.sectionflags	@""
	.align	4
.nv.constant0._Z35group_norm_nhwc_fwd_one_pass_kernelI11Fp16IOBf16WLi512ELi32ELi512EEv26Group_norm_nhwc_fwd_params:
	.zero		512


//--------------------- .nv.constant0._Z35group_norm_nhwc_fwd_one_pass_kernelI11Fp16IOFp16WLi64ELi32ELi512EEv26Group_norm_nhwc_fwd_params --------------------------
	.section	.nv.constant0._Z35group_norm_nhwc_fwd_one_pass_kernelI11Fp16IOFp16WLi64ELi32ELi512EEv26Group_norm_nhwc_fwd_params,"a",@progbits
	.sectionflags	@""
	.align	4
.nv.constant0._Z35group_norm_nhwc_fwd_one_pass_kernelI11Fp16IOFp16WLi64ELi32ELi512EEv26Group_norm_nhwc_fwd_params:
	.zero		512


//--------------------- .nv.constant0._Z35group_norm_nhwc_fwd_one_pass_kernelI11Fp16IOFp16WLi128ELi32ELi512EEv26Group_norm_nhwc_fwd_params --------------------------
	.section	.nv.constant0._Z35group_norm_nhwc_fwd_one_pass_kernelI11Fp16IOFp16WLi128ELi32ELi512EEv26Group_norm_nhwc_fwd_params,"a",@progbits
	.sectionflags	@""
	.align	4
.nv.constant0._Z35group_norm_nhwc_fwd_one_pass_kernelI11Fp16IOFp16WLi128ELi32ELi512EEv26Group_norm_nhwc_fwd_params:
	.zero		512


//--------------------- .nv.constant0._Z35group_norm_nhwc_fwd_one_pass_kernelI11Fp16IOFp16WLi256ELi32ELi512EEv26Group_norm_nhwc_fwd_params --------------------------
	.section	.nv.constant0._Z35group_norm_nhwc_fwd_one_pass_kernelI11Fp16IOFp16WLi256ELi32ELi512EEv26Group_norm_nhwc_fwd_params,"a",@progbits
	.sectionflags	@""
	.align	4
.nv.constant0._Z35group_norm_nhwc_fwd_one_pass_kernelI11Fp16IOFp16WLi256ELi32ELi512EEv26Group_norm_nhwc_fwd_params:
	.zero		512


//--------------------- .nv.constant0._Z35group_norm_nhwc_fwd_one_pass_kernelI11Fp16IOFp16WLi512ELi32ELi512EEv26Group_norm_nhwc_fwd_params --------------------------
	.section	.nv.constant0._Z35group_norm_nhwc_fwd_one_pass_kernelI11Fp16IOFp16WLi512ELi32ELi512EEv26Group_norm_nhwc_fwd_params,"a",@progbits
	.sectionflags	@""
	.align	4
.nv.constant0._Z35group_norm_nhwc_fwd_one_pass_kernelI11Fp16IOFp16WLi512ELi32ELi512EEv26Group_norm_nhwc_fwd_params:
	.zero		512


//--------------------- .nv.constant0._Z35group_norm_nhwc_fwd_one_pass_kernelI11Fp32IOFp32WLi64ELi32ELi512EEv26Group_norm_nhwc_fwd_params --------------------------
	.section	.nv.constant0._Z35group_norm_nhwc_fwd_one_pass_kernelI11Fp32IOFp32WLi64ELi32ELi512EEv26Group_norm_nhwc_fwd_params,"a",@progbits
	.sectionflags	@""
	.align	4
.nv.constant0._Z35group_norm_nhwc_fwd_one_pass_kernelI11Fp32IOFp32WLi64ELi32ELi512EEv26Group_norm_nhwc_fwd_params:
	.zero		512


//--------------------- .nv.constant0._Z35group_norm_nhwc_fwd_one_pass_kernelI11Fp32IOFp32WLi128ELi32ELi512EEv26Group_norm_nhwc_fwd_params --------------------------
	.section	.nv.constant0._Z35group_norm_nhwc_fwd_one_pass_kernelI11Fp32IOFp32WLi128ELi32ELi512EEv26Group_norm_nhwc_fwd_params,"a",@progbits
	.sectionflags	@""
	.align	4
.nv.constant0._Z35group_norm_nhwc_fwd_one_pass_kernelI11Fp32IOFp32WLi128ELi32ELi512EEv26Group_norm_nhwc_fwd_params:
	.zero		512


//--------------------- .nv.constant0._Z35group_norm_nhwc_fwd_one_pass_kernelI11Fp32IOFp32WLi256ELi32ELi512EEv26Group_norm_nhwc_fwd_params --------------------------
	.section	.nv.constant0._Z35group_norm_nhwc_fwd_one_pass_kernelI11Fp32IOFp32WLi256ELi32ELi512EEv26Group_norm_nhwc_fwd_params,"a",@progbits
	.sectionflags	@""
	.align	4
.nv.constant0._Z35group_norm_nhwc_fwd_one_pass_kernelI11Fp32IOFp32WLi256ELi32ELi512EEv26Group_norm_nhwc_fwd_params:
	.zero		512


//--------------------- .nv.constant0._Z35group_norm_nhwc_fwd_one_pass_kernelI11Fp32IOFp32WLi512ELi32ELi512EEv26Group_norm_nhwc_fwd_params --------------------------
	.section	.nv.constant0._Z35group_norm_nhwc_fwd_one_pass_kernelI11Fp32IOFp32WLi512ELi32ELi512EEv26Group_norm_nhwc_fwd_params,"a",@progbits
	.sectionflags	@""
	.align	4
.nv.constant0._Z35group_norm_nhwc_fwd_one_pass_kernelI11Fp32IOFp32WLi512ELi32ELi512EEv26Group_norm_nhwc_fwd_params:
	.zero		512


//--------------------- .nv.constant0._Z35group_norm_nhwc_fwd_one_pass_kernelI11Fp32IOBf16WLi64ELi32ELi512EEv26Group_norm_nhwc_fwd_params --------------------------
	.section	.nv.constant0._Z35group_norm_nhwc_fwd_one_pass_kernelI11Fp32IOBf16WLi64ELi32ELi512EEv26Group_norm_nhwc_fwd_params,"a",@progbits
	.sectionflags	@""
	.align	4
.nv.constant0._Z35group_norm_nhwc_fwd_one_pass_kernelI11Fp32IOBf16WLi64ELi32ELi512EEv26Group_norm_nhwc_fwd_params:
	.zero		512


//--------------------- .nv.constant0._Z35group_norm_nhwc_fwd_one_pass_kernelI11Fp32IOBf16WLi128ELi32ELi512EEv26Group_norm_nhwc_fwd_params --------------------------
	.section	.nv.constant0._Z35group_norm_nhwc_fwd_one_pass_kernelI11Fp32IOBf16WLi128ELi32ELi512EEv26Group_norm_nhwc_fwd_params,"a",@progbits
	.sectionflags	@""
	.align	4
.nv.constant0._Z35group_norm_nhwc_fwd_one_pass_kernelI11Fp32IOBf16WLi128ELi32ELi512EEv26Group_norm_nhwc_fwd_params:
	.zero		512


//--------------------- .nv.constant0._Z35group_norm_nhwc_fwd_one_pass_kernelI11Fp32IOBf16WLi256ELi32ELi512EEv26Group_norm_nhwc_fwd_params --------------------------
	.section	.nv.constant0._Z35group_norm_nhwc_fwd_one_pass_kernelI11Fp32IOBf16WLi256ELi32ELi512EEv26Group_norm_nhwc_fwd_params,"a",@progbits
	.sectionflags	@""
	.align	4
.nv.constant0._Z35group_norm_nhwc_fwd_one_pass_kernelI11Fp32IOBf16WLi256ELi32ELi512EEv26Group_norm_nhwc_fwd_params:
	.zero		512


//--------------------- .nv.constant0._Z35group_norm_nhwc_fwd_one_pass_kernelI11Fp32IOBf16WLi512ELi32ELi512EEv26Group_norm_nhwc_fwd_params --------------------------
	.section	.nv.constant0._Z35group_norm_nhwc_fwd_one_pass_kernelI11Fp32IOBf16WLi512ELi32ELi512EEv26Group_norm_nhwc_fwd_params,"a",@progbits
	.sectionflags	@""
	.align	4
.nv.constant0._Z35group_norm_nhwc_fwd_one_pass_kernelI11Fp32IOBf16WLi512ELi32ELi512EEv26Group_norm_nhwc_fwd_params:
	.zero		512


//--------------------- .nv.constant0._Z35group_norm_nhwc_fwd_one_pass_kernelI11Fp32IOFp16WLi64ELi32ELi512EEv26Group_norm_nhwc_fwd_params --------------------------
	.section	.nv.constant0._Z35group_norm_nhwc_fwd_one_pass_kernelI11Fp32IOFp16WLi64ELi32ELi512EEv26Group_norm_nhwc_fwd_params,"a",@progbits
	.sectionflags	@""
	.align	4
.nv.constant0._Z35group_norm_nhwc_fwd_one_pass_kernelI11Fp32IOFp16WLi64ELi32ELi512EEv26Group_norm_nhwc_fwd_params:
	.zero		512


//--------------------- .nv.constant0._Z35group_norm_nhwc_fwd_one_pass_kernelI11Fp32IOFp16WLi128ELi32ELi512EEv26Group_norm_nhwc_fwd_params --------------------------
	.section	.nv.constant0._Z35group_norm_nhwc_fwd_one_pass_kernelI11Fp32IOFp16WLi128ELi32ELi512EEv26Group_norm_nhwc_fwd_params,"a",@progbits
	.sectionflags	@""
	.align	4
.nv.constant0._Z35group_norm_nhwc_fwd_one_pass_kernelI11Fp32IOFp16WLi128ELi32ELi512EEv26Group_norm_nhwc_fwd_params:
	.zero		512


//--------------------- .nv.constant0._Z35group_norm_nhwc_fwd_one_pass_kernelI11Fp32IOFp16WLi256ELi32ELi512EEv26Group_norm_nhwc_fwd_params --------------------------
	.section	.nv.constant0._Z35group_norm_nhwc_fwd_one_pass_kernelI11Fp32IOFp16WLi256ELi32ELi512EEv26Group_norm_nhwc_fwd_params,"a",@progbits
	.sectionflags	@""
	.align	4
.nv.constant0._Z35group_norm_nhwc_fwd_one_pass_kernelI11Fp32IOFp16WLi256ELi32ELi512EEv26Group_norm_nhwc_fwd_params:
	.zero		512


//--------------------- .nv.constant0._Z35group_norm_nhwc_fwd_one_pass_kernelI11Fp32IOFp16WLi512ELi32ELi512EEv26Group_norm_nhwc_fwd_params --------------------------
	.section	.nv.constant0._Z35group_norm_nhwc_fwd_one_pass_kernelI11Fp32IOFp16WLi512ELi32ELi512EEv26Group_norm_nhwc_fwd_params,"a",@progbits
	.sectionflags	@""
	.align	4
.nv.constant0._Z35group_norm_nhwc_fwd_one_pass_kernelI11Fp32IOFp16WLi512ELi32ELi512EEv26Group_norm_nhwc_fwd_params:
	.zero		512


//--------------------- .text._ZN3cub17CUB_300001_SM_8006detail11EmptyKernelIvEEvv --------------------------
	.section	.text._ZN3cub17CUB_300001_SM_8006detail11EmptyKernelIvEEvv,"ax",@progbits
	.sectioninfo	@"SHI_REGISTERS=4"
	.align	128
        .global         _ZN3cub17CUB_300001_SM_8006detail11EmptyKernelIvEEvv
        .type           _ZN3cub17CUB_300001_SM_8006detail11EmptyKernelIvEEvv,@function
        .size           _ZN3cub17CUB_300001_SM_8006detail11EmptyKernelIvEEvv,(.L_x_3331 - _ZN3cub17CUB_300001_SM_8006detail11EmptyKernelIvEEvv)
        .other          _ZN3cub17CUB_300001_SM_8006detail11EmptyKernelIvEEvv,@"STO_CUDA_ENTRY STV_DEFAULT"
_ZN3cub17CUB_300001_SM_8006detail11EmptyKernelIvEEvv:
.text._ZN3cub17CUB_300001_SM_8006detail11EmptyKernelIvEEvv:
[----:B------:R-:W-:Y:S02]  /*0000*/  MOV R1, c[0x0][0x28] ;  /* 0x00000a0000017a02 */ /* 0x000fe40000000f00 */
[----:B------:R-:W-:Y:S05]  /*0010*/  EXIT ;  /* 0x000000000000794d */ /* 0x000fea0003800000 */
.L_x_0:
[----:B------:R-:W-:-:S00]  /*0020*/  BRA `(.L_x_0) ;  /* 0xfffffff000007947 */ /* 0x000fc0000383ffff */
[----:B------:R-:W-:-:S00]  /*0030*/  NOP ;  /* 0x0000000000007918 */ /* 0x000fc00000000000 */
        /* <DEDUP_REMOVED lines=12> */
.L_x_3331:


//--------------------- .text._Z35group_norm_nhwc_bwd_one_pass_kernelI11Bf16IOFp32WLi64ELi32ELi512EEv26Group_norm_nhwc_bwd_params --------------------------
	.section	.text._Z35group_norm_nhwc_bwd_one_pass_kernelI11Bf16IOFp32WLi64ELi32ELi512EEv26Group_norm_nhwc_bwd_params,"ax",@progbits
	.sectioninfo	@"SHI_REGISTERS=64"
	.align	128
        .global         _Z35group_norm_nhwc_bwd_one_pass_kernelI11Bf16IOFp32WLi64ELi32ELi512EEv26Group_norm_nhwc_bwd_params
        .type           _Z35group_norm_nhwc_bwd_one_pass_kernelI11Bf16IOFp32WLi64ELi32ELi512EEv26Group_norm_nhwc_bwd_params,@function
        .size           _Z35group_norm_nhwc_bwd_one_pass_kernelI11Bf16IOFp32WLi64ELi32ELi512EEv26Group_norm_nhwc_bwd_params,(.L_x_3332 - _Z35group_norm_nhwc_bwd_one_pass_kernelI11Bf16IOFp32WLi64ELi32ELi512EEv26Group_norm_nhwc_bwd_params)
        .other          _Z35group_norm_nhwc_bwd_one_pass_kernelI11Bf16IOFp32WLi64ELi32ELi512EEv26Group_norm_nhwc_bwd_params,@"STO_CUDA_ENTRY STV_DEFAULT"
_Z35group_norm_nhwc_bwd_one_pass_kernelI11Bf16IOFp32WLi64ELi32ELi512EEv26Group_norm_nhwc_bwd_params:
.text._Z35group_norm_nhwc_bwd_one_pass_kernelI11Bf16IOFp32WLi64ELi32ELi512EEv26Group_norm_nhwc_bwd_params:
[----:B------:R-:W-:Y:S02]  /*0000*/  MOV R1, c[0x0][0x28] ;  /* 0x00000a0000017a02 */ /* 0x000fe40000000f00 */
[----:B------:R-:W0:Y:S01]  /*0010*/  S2R R44, SR_CTAID.Y ;  /* 0x00000000002c7919 */ /* 0x000e220000002600 */
[----:B------:R-:W-:Y:S02]  /*0020*/  ULDC UR6, c[0x0][0x1f0] ;  /* 0x00007c0000067ab9 */ /* 0x000fe40000000800 */
[----:B------:R-:W-:Y:S01]  /*0030*/  ULDC UR4, c[0x0][0x1c0] ;  /* 0x0000700000047ab9 */ /* 0x000fe20000000800 */
[----:B------:R-:W1:Y:S01]  /*0040*/  S2R R45, SR_CTAID.X ;  /* 0x00000000002d7919 */ /* 0x000e620000002500 */
[----:B------:R-:W-:Y:S02]  /*0050*/  UIMAD UR6, UR6, UR4, URZ ;  /* 0x00000004060672a4 */ /* 0x000fe4000f8e023f */
[----:B------:R-:W-:Y:S01]  /*0060*/  ULDC.64 UR12, c[0x0][0x118] ;  /* 0x00004600000c7ab9 */ /* 0x000fe20000000a00 */
[----:B------:R-:W2:Y:S03]  /*0070*/  S2R R54, SR_TID.X ;  /* 0x0000000000367919 */ /* 0x000ea60000002100 */
[----:B0-----:R-:W-:-:S13]  /*0080*/  ISETP.GE.AND P0, PT, R44, UR6, PT ;  /* 0x000000062c007c0c */ /* 0x001fda000bf06270 */
[----:B------:R-:W-:Y:S05]  /*0090*/  @P0 BRA `(.L_x_1) ;  /* 0x0000365000000947 */ /* 0x000fea0003800000 */
[----:B-12---:R-:W-:Y:S01]  /*00a0*/  UMOV UR7, 0x3 ;  /* 0x0000000300077882 */ /* 0x006fe20000000000 */
[----:B------:R-:W0:Y:S01]  /*00b0*/  S2R R43, SR_LANEID ;  /* 0x00000000002b7919 */ /* 0x000e220000000000 */
[----:B------:R-:W-:Y:S01]  /*00c0*/  ULDC.64 UR8, c[0x0][0x1d8] ;  /* 0x0000760000087ab9 */ /* 0x000fe20000000a00 */
[--C-:B------:R-:W-:Y:S01]  /*00d0*/  SHF.R.U32.HI R0, RZ, 0x4, R54.reuse ;  /* 0x00000004ff007819 */ /* 0x100fe20000011636 */
[----:B------:R-:W-:Y:S01]  /*00e0*/  ULEA.HI UR11, UP0, UR9, UR8, URZ, 0x1 ;  /* 0x00000008090b7291 */ /* 0x000fe2000f81083f */
[----:B------:R-:W-:Y:S01]  /*00f0*/  SHF.R.S32.HI R3, RZ, 0x1f, R54 ;  /* 0x0000001fff037819 */ /* 0x000fe20000011436 */
[----:B------:R-:W-:Y:S01]  /*0100*/  UIMAD.WIDE.U32 UR4, UR7, UR8, URZ ;  /* 0x00000008070472a5 */ /* 0x000fe2000f8e003f */
[----:B------:R-:W-:Y:S01]  /*0110*/  SHF.L.U32 R5, R54, 0x1, RZ ;  /* 0x0000000136057819 */ /* 0x000fe200000006ff */
[----:B------:R-:W-:Y:S01]  /*0120*/  UIMAD UR8, UR7, UR9, URZ ;  /* 0x00000009070872a4 */ /* 0x000fe2000f8e023f */
[----:B------:R-:W-:Y:S01]  /*0130*/  IMAD R41, R45, c[0x0][0x1fc], R0 ;  /* 0x00007f002d297a24 */ /* 0x000fe200078e0200 */
[----:B------:R-:W-:Y:S01]  /*0140*/  ULDC UR10, c[0x0][0xc] ;  /* 0x00000300000a7ab9 */ /* 0x000fe20000000800 */
[----:B------:R-:W-:Y:S01]  /*0150*/  LEA.HI R2, R3, R54, RZ, 0x5 ;  /* 0x0000003603027211 */ /* 0x000fe200078f28ff */
[----:B------:R-:W-:Y:S01]  /*0160*/  ULOP3.LUT UR7, UR7, UR10, URZ, 0xc0, !UPT ;  /* 0x0000000a07077292 */ /* 0x000fe2000f8ec03f */
[----:B------:R-:W-:Y:S01]  /*0170*/  HFMA2.MMA R51, -RZ, RZ, 0, 0 ;  /* 0x00000000ff337435 */ /* 0x000fe200000001ff */
[----:B------:R-:W-:Y:S01]  /*0180*/  UIADD3 UR8, UR5, UR8, URZ ;  /* 0x0000000805087290 */ /* 0x000fe2000fffe03f */
[C---:B------:R-:W-:Y:S01]  /*0190*/  ISETP.GE.U32.AND P1, PT, R41.reuse, c[0x0][0x1e0], PT ;  /* 0x0000780029007a0c */ /* 0x040fe20003f26070 */
[----:B------:R-:W-:Y:S01]  /*01a0*/  UIADD3.X UR9, URZ, UR9, URZ, UP0, !UPT ;  /* 0x000000093f097290 */ /* 0x000fe200087fe43f */
[----:B------:R-:W-:Y:S01]  /*01b0*/  SHF.R.S32.HI R40, RZ, 0x1f, R41 ;  /* 0x0000001fff287819 */ /* 0x000fe20000011429 */
[----:B------:R-:W-:Y:S01]  /*01c0*/  UIADD3 UR5, -UR7, UR10, URZ ;  /* 0x0000000a07057290 */ /* 0x000fe2000fffe13f */
[----:B------:R-:W-:Y:S01]  /*01d0*/  IADD3 R4, R41, 0x20, RZ ;  /* 0x0000002029047810 */ /* 0x000fe20007ffe0ff */
[----:B------:R-:W-:Y:S01]  /*01e0*/  ULEA.HI UR10, UP0, UR8, UR4, URZ, 0x1 ;  /* 0x00000004080a7291 */ /* 0x000fe2000f81083f */
[----:B------:R-:W-:Y:S01]  /*01f0*/  ISETP.GE.AND.EX P1, PT, R40, c[0x0][0x1e4], PT, P1 ;  /* 0x0000790028007a0c */ /* 0x000fe20003f26310 */
[----:B------:R-:W-:Y:S01]  /*0200*/  USHF.R.S64 UR11, UR11, 0x1, UR9 ;  /* 0x000000010b0b7899 */ /* 0x000fe20008001009 */
[----:B------:R-:W-:Y:S01]  /*0210*/  IMAD R52, R45, c[0x0][0x10], R44 ;  /* 0x000004002d347a24 */ /* 0x000fe200078e022c */
[----:B------:R-:W-:Y:S01]  /*0220*/  UIADD3.X UR8, URZ, UR8, URZ, UP0, !UPT ;  /* 0x000000083f087290 */ /* 0x000fe200087fe43f */
[----:B------:R-:W-:Y:S01]  /*0230*/  ISETP.LT.U32.AND P1, PT, R54, 0x200, !P1 ;  /* 0x000002003600780c */ /* 0x000fe20004f21070 */
[----:B------:R-:W-:Y:S01]  /*0240*/  USHF.R.S32.HI UR9, URZ, 0x1, UR9 ;  /* 0x000000013f097899 */ /* 0x000fe20008011409 */
[----:B------:R-:W-:Y:S01]  /*0250*/  MOV R50, R44 ;  /* 0x0000002c00327202 */ /* 0x000fe20000000f00 */
[----:B------:R-:W-:Y:S01]  /*0260*/  USHF.R.S64 UR10, UR10, 0x1, UR8 ;  /* 0x000000010a0a7899 */ /* 0x000fe20008001008 */
[----:B------:R-:W-:Y:S01]  /*0270*/  LOP3.LUT R0, R5, 0x1e, RZ, 0xc0, !PT ;  /* 0x0000001e05007812 */ /* 0x000fe200078ec0ff */
[----:B------:R-:W-:Y:S01]  /*0280*/  USHF.R.S32.HI UR8, URZ, 0x1, UR8 ;  /* 0x000000013f087899 */ /* 0x000fe20008011408 */
[----:B------:R-:W-:Y:S01]  /*0290*/  SHF.R.S32.HI R2, RZ, 0x5, R2 ;  /* 0x00000005ff027819 */ /* 0x000fe20000011402 */
[----:B------:R-:W-:Y:S01]  /*02a0*/  USHF.L.U64.HI UR9, UR11, 0x2, UR9 ;  /* 0x000000020b097899 */ /* 0x000fe20008010209 */
[----:B------:R-:W-:Y:S01]  /*02b0*/  SHF.R.S32.HI R3, RZ, 0x1f, R4 ;  /* 0x0000001fff037819 */ /* 0x000fe20000011404 */
[----:B------:R-:W-:-:S02]  /*02c0*/  USHF.L.U64.HI UR8, UR10, 0x2, UR8 ;  /* 0x000000020a087899 */ /* 0x000fc40008010208 */
[----:B0-----:R-:W-:Y:S02]  /*02d0*/  ULDC.U8 UR16, c[0x0][0x1f4] ;  /* 0x00007d0000107ab9 */ /* 0x001fe40000000000 */
.L_x_28:
[----:B------:R-:W-:Y:S02]  /*02e0*/  IABS R11, c[0x0][0x1f0] ;  /* 0x00007c00000b7a13 */ /* 0x000fe40000000000 */
[----:B------:R-:W-:Y:S02]  /*02f0*/  IABS R10, R50 ;  /* 0x00000032000a7213 */ /* 0x000fe40000000000 */
[----:B0-----:R-:W0:Y:S08]  /*0300*/  I2F.RP R5, R11 ;  /* 0x0000000b00057306 */ /* 0x001e300000209400 */
[----:B0-----:R-:W0:Y:S02]  /*0310*/  MUFU.RCP R5, R5 ;  /* 0x0000000500057308 */ /* 0x001e240000001000 */
[----:B0-----:R-:W-:-:S06]  /*0320*/  IADD3 R8, R5, 0xffffffe, RZ ;  /* 0x0ffffffe05087810 */ /* 0x001fcc0007ffe0ff */
[----:B------:R-:W0:Y:S02]  /*0330*/  F2I.FTZ.U32.TRUNC.NTZ R7, R8 ;  /* 0x0000000800077305 */ /* 0x000e24000021f000 */
[----:B0-----:R-:W-:-:S05]  /*0340*/  IADD3 R6, RZ, -R7, RZ ;  /* 0x80000007ff067210 */ /* 0x001fca0007ffe0ff */
[----:B------:R-:W-:Y:S01]  /*0350*/  IMAD R9, R6, R11, RZ ;  /* 0x0000000b06097224 */ /* 0x000fe200078e02ff */
[----:B------:R-:W-:-:S05]  /*0360*/  MOV R6, RZ ;  /* 0x000000ff00067202 */ /* 0x000fca0000000f00 */
[----:B------:R-:W-:Y:S01]  /*0370*/  IMAD.HI.U32 R6, R7, R9, R6 ;  /* 0x0000000907067227 */ /* 0x000fe200078e0006 */
[----:B------:R-:W-:Y:S02]  /*0380*/  MOV R9, R10 ;  /* 0x0000000a00097202 */ /* 0x000fe40000000f00 */
[----:B------:R-:W-:-:S03]  /*0390*/  MOV R7, 0x8 ;  /* 0x0000000800077802 */ /* 0x000fc60000000f00 */
[----:B------:R-:W-:-:S04]  /*03a0*/  IMAD.HI.U32 R5, R6, R9, RZ ;  /* 0x0000000906057227 */ /* 0x000fc800078e00ff */
[----:B------:R-:W-:Y:S01]  /*03b0*/  IMAD.WIDE R6, R50, R7, c[0x0][0x198] ;  /* 0x0000660032067625 */ /* 0x000fe200078e0207 */
[----:B------:R-:W-:-:S05]  /*03c0*/  IADD3 R8, -R5, RZ, RZ ;  /* 0x000000ff05087210 */ /* 0x000fca0007ffe1ff */
[----:B------:R-:W2:Y:S01]  /*03d0*/  LDG.E.64 R6, [R6.64] ;  /* 0x0000000c06067981 */ /* 0x000ea2000c1e1b00 */
[C---:B------:R-:W-:Y:S01]  /*03e0*/  IMAD R8, R11.reuse, R8, R9 ;  /* 0x000000080b087224 */ /* 0x040fe200078e0209 */
[C---:B------:R-:W-:Y:S01]  /*03f0*/  LOP3.LUT R9, R50.reuse, c[0x0][0x1f0], RZ, 0x3c, !PT ;  /* 0x00007c0032097a12 */ /* 0x040fe200078e3cff */
[----:B------:R-:W-:Y:S01]  /*0400*/  CS2R R48, SRZ ;  /* 0x0000000000307805 */ /* 0x000fe2000001ff00 */
[----:B------:R-:W-:Y:S02]  /*0410*/  ISETP.GE.AND P3, PT, R50, RZ, PT ;  /* 0x000000ff3200720c */ /* 0x000fe40003f66270 */
[----:B------:R-:W-:Y:S02]  /*0420*/  ISETP.GT.U32.AND P2, PT, R11, R8, PT ;  /* 0x000000080b00720c */ /* 0x000fe40003f44070 */
[----:B------:R-:W-:Y:S02]  /*0430*/  ISETP.GE.AND P4, PT, R9, RZ, PT ;  /* 0x000000ff0900720c */ /* 0x000fe40003f86270 */
[----:B------:R-:W-:-:S09]  /*0440*/  SHF.R.U32.HI R10, RZ, 0x4, R54 ;  /* 0x00000004ff0a7819 */ /* 0x000fd20000011636 */
[-C--:B------:R-:W-:Y:S02]  /*0450*/  @!P2 IADD3 R8, R8, -R11.reuse, RZ ;  /* 0x8000000b0808a210 */ /* 0x080fe40007ffe0ff */
[----:B------:R-:W-:Y:S02]  /*0460*/  @!P2 IADD3 R5, R5, 0x1, RZ ;  /* 0x000000010505a810 */ /* 0x000fe40007ffe0ff */
[CC--:B------:R-:W-:Y:S02]  /*0470*/  ISETP.GE.U32.AND P0, PT, R8.reuse, R11.reuse, PT ;  /* 0x0000000b0800720c */ /* 0x0c0fe40003f06070 */
[----:B------:R-:W-:Y:S02]  /*0480*/  ISETP.GT.U32.AND P2, PT, R11, R8, PT ;  /* 0x000000080b00720c */ /* 0x000fe40003f44070 */
[----:B------:R-:W-:Y:S01]  /*0490*/  IADD3 R9, R8, -R11, RZ ;  /* 0x8000000b08097210 */ /* 0x000fe20007ffe0ff */
[----:B------:R-:W-:-:S03]  /*04a0*/  IMAD R11, R45, c[0x0][0x1fc], R10 ;  /* 0x00007f002d0b7a24 */ /* 0x000fc600078e020a */
[----:B------:R-:W-:Y:S02]  /*04b0*/  SEL R8, R9, R8, !P2 ;  /* 0x0000000809087207 */ /* 0x000fe40005000000 */
[----:B------:R-:W-:Y:S02]  /*04c0*/  LOP3.LUT R9, RZ, c[0x0][0x1f0], RZ, 0x33, !PT ;  /* 0x00007c00ff097a12 */ /* 0x000fe400078e33ff */
[----:B------:R-:W-:Y:S02]  /*04d0*/  @!P3 IADD3 R8, -R8, RZ, RZ ;  /* 0x000000ff0808b210 */ /* 0x000fe40007ffe1ff */
[----:B------:R-:W-:Y:S02]  /*04e0*/  @P0 IADD3 R5, R5, 0x1, RZ ;  /* 0x0000000105050810 */ /* 0x000fe40007ffe0ff */
[----:B------:R-:W-:Y:S02]  /*04f0*/  ISETP.NE.AND P0, PT, RZ, c[0x0][0x1f0], PT ;  /* 0x00007c00ff007a0c */ /* 0x000fe40003f05270 */
[----:B------:R-:W-:-:S02]  /*0500*/  MOV R10, R5 ;  /* 0x00000005000a7202 */ /* 0x000fc40000000f00 */
[----:B------:R-:W-:Y:S02]  /*0510*/  IADD3 R11, R11, 0x20, RZ ;  /* 0x000000200b0b7810 */ /* 0x000fe40007ffe0ff */
[----:B------:R-:W-:Y:S02]  /*0520*/  @!P4 IADD3 R10, -R10, RZ, RZ ;  /* 0x000000ff0a0ac210 */ /* 0x000fe40007ffe1ff */
[C---:B------:R-:W-:Y:S02]  /*0530*/  SEL R5, R9.reuse, R8, !P0 ;  /* 0x0000000809057207 */ /* 0x040fe40004000000 */
[----:B------:R-:W-:Y:S02]  /*0540*/  SEL R9, R9, R10, !P0 ;  /* 0x0000000a09097207 */ /* 0x000fe40004000000 */
[----:B------:R-:W-:Y:S02]  /*0550*/  ISETP.GE.U32.AND P0, PT, R11, c[0x0][0x1e0], PT ;  /* 0x000078000b007a0c */ /* 0x000fe40003f06070 */
[----:B------:R-:W-:-:S02]  /*0560*/  SHF.R.S32.HI R11, RZ, 0x1f, R11 ;  /* 0x0000001fff0b7819 */ /* 0x000fc4000001140b */
[----:B------:R-:W-:Y:S02]  /*0570*/  LEA R10, R5, R0, 0x5 ;  /* 0x00000000050a7211 */ /* 0x000fe400078e28ff */
[----:B------:R-:W-:Y:S02]  /*0580*/  ISETP.GE.AND.EX P0, PT, R11, c[0x0][0x1e4], PT, P0 ;  /* 0x000079000b007a0c */ /* 0x000fe40003f06300 */
[----:B------:R-:W-:Y:S02]  /*0590*/  SHF.R.S32.HI R8, RZ, 0x1f, R9 ;  /* 0x0000001fff087819 */ /* 0x000fe40000011409 */
[----:B------:R-:W-:Y:S02]  /*05a0*/  ISETP.LT.U32.AND P0, PT, R54, 0x200, !P0 ;  /* 0x000002003600780c */ /* 0x000fe40004701070 */
[----:B------:R-:W-:Y:S01]  /*05b0*/  SHF.R.S32.HI R11, RZ, 0x1f, R10 ;  /* 0x0000001fff0b7819 */ /* 0x000fe2000001140a */
[----:B------:R-:W-:-:S04]  /*05c0*/  IMAD R8, R8, c[0x0][0x1e8], RZ ;  /* 0x00007a0008087a24 */ /* 0x000fc800078e02ff */
[C---:B------:R-:W-:Y:S02]  /*05d0*/  IMAD R59, R9.reuse, c[0x0][0x1ec], R8 ;  /* 0x00007b00093b7a24 */ /* 0x040fe400078e0208 */
[----:B------:R-:W-:-:S04]  /*05e0*/  IMAD.WIDE.U32 R56, R9, c[0x0][0x1e8], R10 ;  /* 0x00007a0009387a25 */ /* 0x000fc800078e000a */
[----:B------:R-:W-:Y:S01]  /*05f0*/  @P1 IMAD R8, R40, c[0x0][0x1d8], RZ ;  /* 0x0000760028081a24 */ /* 0x000fe200078e02ff */
[----:B------:R-:W-:Y:S01]  /*0600*/  IADD3 R59, R57, R59, RZ ;  /* 0x0000003b393b7210 */ /* 0x000fe20007ffe0ff */
[----:B------:R-:W-:Y:S01]  /*0610*/  @P0 IMAD R13, R3, c[0x0][0x1d8], RZ ;  /* 0x00007600030d0a24 */ /* 0x000fe200078e02ff */
[-C--:B------:R-:W-:Y:S01]  /*0620*/  @P1 MOV R58, R56.reuse ;  /* 0x00000038003a1202 */ /* 0x080fe20000000f00 */
[C---:B------:R-:W-:Y:S01]  /*0630*/  @P1 IMAD R15, R41.reuse, c[0x0][0x1dc], R8 ;  /* 0x00007700290f1a24 */ /* 0x040fe200078e0208 */
[----:B------:R-:W-:Y:S01]  /*0640*/  @P0 MOV R12, R56 ;  /* 0x00000038000c0202 */ /* 0x000fe20000000f00 */
[----:B------:R-:W-:Y:S01]  /*0650*/  @P0 IMAD R17, R4, c[0x0][0x1dc], R13 ;  /* 0x0000770004110a24 */ /* 0x000fe200078e020d */
[----:B------:R-:W-:Y:S01]  /*0660*/  @P0 MOV R13, R59 ;  /* 0x0000003b000d0202 */ /* 0x000fe20000000f00 */
[----:B------:R-:W-:-:S04]  /*0670*/  @P1 IMAD.WIDE.U32 R8, R41, c[0x0][0x1d8], R58 ;  /* 0x0000760029081a25 */ /* 0x000fc800078e003a */
[----:B------:R-:W-:Y:S01]  /*0680*/  @P0 IMAD.WIDE.U32 R12, R4, c[0x0][0x1d8], R12 ;  /* 0x00007600040c0a25 */ /* 0x000fe200078e000c */
[----:B------:R-:W-:Y:S02]  /*0690*/  @P1 IADD3 R15, R9, R15, RZ ;  /* 0x0000000f090f1210 */ /* 0x000fe40007ffe0ff */
[C---:B------:R-:W-:Y:S02]  /*06a0*/  @P1 SHF.L.U32 R14, R8.reuse, 0x1, RZ ;  /* 0x00000001080e1819 */ /* 0x040fe400000006ff */
[----:B------:R-:W-:Y:S02]  /*06b0*/  @P1 SHF.L.U64.HI R15, R8, 0x1, R15 ;  /* 0x00000001080f1819 */ /* 0x000fe4000001020f */
[----:B------:R-:W-:Y:S02]  /*06c0*/  @P1 IADD3 R8, P2, R14, c[0x0][0x180], RZ ;  /* 0x000060000e081a10 */ /* 0x000fe40007f5e0ff */
[----:B------:R-:W-:Y:S02]  /*06d0*/  @P0 IADD3 R17, R13, R17, RZ ;  /* 0x000000110d110210 */ /* 0x000fe40007ffe0ff */
[----:B------:R-:W-:-:S02]  /*06e0*/  @P1 IADD3.X R9, R15, c[0x0][0x184], RZ, P2, !PT ;  /* 0x000061000f091a10 */ /* 0x000fc400017fe4ff */
[C---:B------:R-:W-:Y:S02]  /*06f0*/  @P0 SHF.L.U32 R16, R12.reuse, 0x1, RZ ;  /* 0x000000010c100819 */ /* 0x040fe400000006ff */
[----:B------:R-:W-:Y:S01]  /*0700*/  @P0 SHF.L.U64.HI R17, R12, 0x1, R17 ;  /* 0x000000010c110819 */ /* 0x000fe20000010211 */
[----:B------:R-:W-:Y:S01]  /*0710*/  CS2R R46, SRZ ;  /* 0x00000000002e7805 */ /* 0x000fe2000001ff00 */
[----:B------:R-:W-:Y:S01]  /*0720*/  @P1 IADD3 R12, P2, R14, c[0x0][0x178], RZ ;  /* 0x00005e000e0c1a10 */ /* 0x000fe20007f5e0ff */
[----:B------:R0:W5:Y:S01]  /*0730*/  @P1 LDG.E R48, [R8.64] ;  /* 0x0000000c08301981 */ /* 0x000162000c1e1900 */
[C---:B------:R-:W-:Y:S02]  /*0740*/  @P0 IADD3 R14, P3, R16.reuse, c[0x0][0x180], RZ ;  /* 0x00006000100e0a10 */ /* 0x040fe40007f7e0ff */
[----:B------:R-:W-:Y:S02]  /*0750*/  @P1 IADD3.X R13, R15, c[0x0][0x17c], RZ, P2, !PT ;  /* 0x00005f000f0d1a10 */ /* 0x000fe400017fe4ff */
[----:B------:R-:W-:-:S02]  /*0760*/  @P0 IADD3 R16, P4, R16, c[0x0][0x178], RZ ;  /* 0x00005e0010100a10 */ /* 0x000fc40007f9e0ff */
[C---:B------:R-:W-:Y:S01]  /*0770*/  @P0 IADD3.X R15, R17.reuse, c[0x0][0x184], RZ, P3, !PT ;  /* 0x00006100110f0a10 */ /* 0x040fe20001ffe4ff */
[----:B------:R1:W5:Y:S01]  /*0780*/  @P1 LDG.E R47, [R12.64] ;  /* 0x0000000c0c2f1981 */ /* 0x000362000c1e1900 */
[----:B------:R-:W-:-:S03]  /*0790*/  @P0 IADD3.X R17, R17, c[0x0][0x17c], RZ, P4, !PT ;  /* 0x00005f0011110a10 */ /* 0x000fc600027fe4ff */
[----:B------:R1:W5:Y:S04]  /*07a0*/  @P0 LDG.E R49, [R14.64] ;  /* 0x0000000c0e310981 */ /* 0x000368000c1e1900 */
[----:B------:R1:W5:Y:S01]  /*07b0*/  @P0 LDG.E R46, [R16.64] ;  /* 0x0000000c102e0981 */ /* 0x000362000c1e1900 */
[----:B------:R-:W-:Y:S01]  /*07c0*/  UMOV UR14, 0x3f800000 ;  /* 0x3f800000000e7882 */ /* 0x000fe20000000000 */
[----:B------:R-:W-:Y:S01]  /*07d0*/  BSSY B0, `(.L_x_2) ;  /* 0x0000018000007945 */ /* 0x000fe20003800000 */
[----:B--2---:R-:W0:Y:S02]  /*07e0*/  R2UR UR17, R6 ;  /* 0x00000000061173c2 */ /* 0x004e2400000e0000 */
[----:B0-----:R-:W-:-:S05]  /*07f0*/  MOV R8, UR17 ;  /* 0x0000001100087c02 */ /* 0x001fca0008000f00 */
[----:B------:R-:W-:-:S05]  /*0800*/  FFMA.FTZ R7, -R8, UR17, R7 ;  /* 0x0000001108077c23 */ /* 0x000fca0008010107 */
[----:B------:R-:W-:-:S13]  /*0810*/  FSETP.GTU.FTZ.AND P0, PT, R7, RZ, PT ;  /* 0x000000ff0700720b */ /* 0x000fda0003f1c000 */
[----:B------:R-:W-:Y:S01]  /*0820*/  VOTEU.ANY UP0, P0 ;  /* 0x00000000003f7886 */ /* 0x000fe20000000100 */
[----:B------:R-:W-:-:S13]  /*0830*/  PLOP3.LUT P0, PT, PT, PT, UP0, 0x80, 0x0 ;  /* 0x000000000000781c */ /* 0x000fda0003f0f008 */
[----:B------:R-:W-:-:S06]  /*0840*/  @P0 FADD.FTZ R18, R7, c[0x0][0x1a0] ;  /* 0x0000680007120621 */ /* 0x000fcc0000010000 */
[----:B------:R-:W0:Y:S02]  /*0850*/  @P0 MUFU.RSQ R18, R18 ;  /* 0x0000001200120308 */ /* 0x000e240000001400 */
[----:B0-----:R-:W0:Y:S01]  /*0860*/  @P0 R2UR UR4, R18 ;  /* 0x00000000120403c2 */ /* 0x001e2200000e0000 */
[----:B------:R-:W-:Y:S01]  /*0870*/  ISETP.GT.U32.AND P0, PT, R54, 0x1ff, PT ;  /* 0x000001ff3600780c */ /* 0x000fe20003f04070 */
[----:B------:R-:W-:Y:S01]  /*0880*/  CS2R R6, SRZ ;  /* 0x0000000000067805 */ /* 0x000fe2000001ff00 */
[----:B------:R-:W-:Y:S01]  /*0890*/  CS2R R8, SRZ ;  /* 0x0000000000087805 */ /* 0x000fe2000001ff00 */
[----:B0-----:R-:W-:-:S10]  /*08a0*/  @UP0 UMOV UR14, UR4 ;  /* 0x00000004000e0c82 */ /* 0x001fd40008000000 */
[----:B------:R-:W-:Y:S05]  /*08b0*/  @P0 BRA `(.L_x_3) ;  /* 0x0000009000000947 */ /* 0x000fea0003800000 */
[----:B-1----:R-:W-:Y:S02]  /*08c0*/  ISETP.NE.AND P0, PT, RZ, UR16, PT ;  /* 0x00000010ff007c0c */ /* 0x002fe4000bf05270 */
[C---:B------:R-:W-:Y:S02]  /*08d0*/  SHF.L.U32 R7, R10.reuse, 0x2, RZ ;  /* 0x000000020a077819 */ /* 0x040fe400000006ff */
[----:B------:R-:W-:Y:S02]  /*08e0*/  SHF.L.U64.HI R11, R10, 0x2, R11 ;  /* 0x000000020a0b7819 */ /* 0x000fe4000001020b */
[----:B------:R-:W-:-:S07]  /*08f0*/  IADD3 R6, P2, R7, c[0x0][0x188], RZ ;  /* 0x0000620007067a10 */ /* 0x000fce0007f5e0ff */
[----:B------:R-:W-:Y:S02]  /*0900*/  @P0 IADD3 R10, P3, R7, c[0x0][0x190], RZ ;  /* 0x00006400070a0a10 */ /* 0x000fe40007f7e0ff */
[C---:B------:R-:W-:Y:S02]  /*0910*/  IADD3.X R7, R11.reuse, c[0x0][0x18c], RZ, P2, !PT ;  /* 0x000063000b077a10 */ /* 0x040fe400017fe4ff */
[----:B------:R-:W-:-:S04]  /*0920*/  @P0 IADD3.X R11, R11, c[0x0][0x194], RZ, P3, !PT ;  /* 0x000065000b0b0a10 */ /* 0x000fc80001ffe4ff */
[----:B------:R-:W5:Y:S04]  /*0930*/  LDG.E.64 R6, [R6.64] ;  /* 0x0000000c06067981 */ /* 0x000f68000c1e1b00 */
[----:B------:R0:W5:Y:S02]  /*0940*/  @P0 LDG.E.64 R8, [R10.64] ;  /* 0x0000000c0a080981 */ /* 0x000164000c1e1b00 */
.L_x_3:
[----:B-1----:R-:W-:Y:S05]  /*0950*/  BSYNC B0 ;  /* 0x0000000000007941 */ /* 0x002fea0003800000 */
.L_x_2:
[----:B------:R-:W-:Y:S02]  /*0960*/  ISETP.NE.AND P2, PT, RZ, UR16, PT ;  /* 0x00000010ff007c0c */ /* 0x000fe4000bf45270 */
[--C-:B0----5:R-:W-:Y:S02]  /*0970*/  PRMT R10, RZ, 0x5410, R48.reuse ;  /* 0x00005410ff0a7816 */ /* 0x121fe40000000030 */
[----:B------:R-:W-:Y:S02]  /*0980*/  PRMT R14, RZ, 0x7610, R48 ;  /* 0x00007610ff0e7816 */ /* 0x000fe40000000030 */
[----:B------:R-:W-:Y:S01]  /*0990*/  PRMT R16, RZ, 0x5410, R49 ;  /* 0x00005410ff107816 */ /* 0x000fe20000000031 */
[----:B------:R-:W-:Y:S01]  /*09a0*/  FADD.FTZ R15, R10, -UR17 ;  /* 0x800000110a0f7e21 */ /* 0x000fe20008010000 */
[--C-:B------:R-:W-:Y:S01]  /*09b0*/  PRMT R13, RZ, 0x5410, R47.reuse ;  /* 0x00005410ff0d7816 */ /* 0x100fe2000000002f */
[----:B------:R-:W-:Y:S01]  /*09c0*/  FADD.FTZ R14, R14, -UR17 ;  /* 0x800000110e0e7e21 */ /* 0x000fe20008010000 */
[----:B------:R-:W-:Y:S01]  /*09d0*/  PRMT R12, RZ, 0x7610, R47 ;  /* 0x00007610ff0c7816 */ /* 0x000fe2000000002f */
[----:B------:R-:W-:Y:S01]  /*09e0*/  FADD.FTZ R27, R16, -UR17 ;  /* 0x80000011101b7e21 */ /* 0x000fe20008010000 */
[----:B------:R-:W-:Y:S01]  /*09f0*/  PRMT R26, RZ, 0x7610, R49 ;  /* 0x00007610ff1a7816 */ /* 0x000fe20000000031 */
[----:B------:R-:W-:Y:S01]  /*0a00*/  FMUL.FTZ R15, R15, UR14 ;  /* 0x0000000e0f0f7c20 */ /* 0x000fe20008410000 */
[--C-:B------:R-:W-:Y:S01]  /*0a10*/  PRMT R11, RZ, 0x5410, R46.reuse ;  /* 0x00005410ff0b7816 */ /* 0x100fe2000000002e */
[----:B------:R-:W-:Y:S01]  /*0a20*/  FMUL.FTZ R14, R14, UR14 ;  /* 0x0000000e0e0e7c20 */ /* 0x000fe20008410000 */
[----:B------:R-:W-:Y:S01]  /*0a30*/  PRMT R10, RZ, 0x7610, R46 ;  /* 0x00007610ff0a7816 */ /* 0x000fe2000000002e */
[----:B------:R-:W-:Y:S05]  /*0a40*/  @!P2 BRA `(.L_x_4) ;  /* 0x000001200000a947 */ /* 0x000fea0003800000 */
[----:B------:R-:W-:Y:S02]  /*0a50*/  FFMA.FTZ R16, R15, R6, R8 ;  /* 0x000000060f107223 */ /* 0x000fe40000010008 */
[----:B------:R-:W-:-:S02]  /*0a60*/  FFMA.FTZ R17, R14, R7, R9 ;  /* 0x000000070e117223 */ /* 0x000fc40000010009 */
[----:B------:R-:W-:Y:S02]  /*0a70*/  FMUL.FTZ R18, R16, -1.4426950216293334961 ;  /* 0xbfb8aa3b10127820 */ /* 0x000fe40000410000 */
[----:B------:R-:W-:-:S04]  /*0a80*/  FMUL.FTZ R21, R17, -1.4426950216293334961 ;  /* 0xbfb8aa3b11157820 */ /* 0x000fc80000410000 */
[----:B------:R-:W0:Y:S08]  /*0a90*/  MUFU.EX2 R18, R18 ;  /* 0x0000001200127308 */ /* 0x000e300000000800 */
[----:B------:R-:W1:Y:S01]  /*0aa0*/  MUFU.EX2 R21, R21 ;  /* 0x0000001500157308 */ /* 0x000e620000000800 */
[----:B0-----:R-:W-:-:S07]  /*0ab0*/  FADD.FTZ R19, R18, 1 ;  /* 0x3f80000012137421 */ /* 0x001fce0000010000 */
[----:B------:R-:W0:Y:S01]  /*0ac0*/  MUFU.RCP R20, R19 ;  /* 0x0000001300147308 */ /* 0x000e220000001000 */
[----:B-1----:R-:W-:-:S07]  /*0ad0*/  FADD.FTZ R22, R21, 1 ;  /* 0x3f80000015167421 */ /* 0x002fce0000010000 */
[----:B------:R-:W1:Y:S01]  /*0ae0*/  MUFU.RCP R23, R22 ;  /* 0x0000001600177308 */ /* 0x000e620000001000 */
[----:B0-----:R-:W-:Y:S02]  /*0af0*/  FADD.FTZ R25, -R20, 1 ;  /* 0x3f80000014197421 */ /* 0x001fe40000010100 */
[----:B------:R-:W-:Y:S02]  /*0b00*/  FMUL.FTZ R13, R13, R20 ;  /* 0x000000140d0d7220 */ /* 0x000fe40000410000 */
[----:B------:R-:W-:Y:S02]  /*0b10*/  FFMA.FTZ R16, R16, R25, 1 ;  /* 0x3f80000010107423 */ /* 0x000fe40000010019 */
[----:B-1----:R-:W-:Y:S02]  /*0b20*/  FADD.FTZ R24, -R23, 1 ;  /* 0x3f80000017187421 */ /* 0x002fe40000010100 */
[----:B------:R-:W-:Y:S02]  /*0b30*/  FMUL.FTZ R12, R12, R23 ;  /* 0x000000170c0c7220 */ /* 0x000fe40000410000 */
[----:B------:R-:W-:-:S02]  /*0b40*/  FFMA.FTZ R17, R17, R24, 1 ;  /* 0x3f80000011117423 */ /* 0x000fc40000010018 */
[----:B------:R-:W-:Y:S02]  /*0b50*/  FMUL.FTZ R13, R13, R16 ;  /* 0x000000100d0d7220 */ /* 0x000fe40000410000 */
[----:B------:R-:W-:Y:S02]  /*0b60*/  FMUL.FTZ R12, R12, R17 ;  /* 0x000000110c0c7220 */ /* 0x000fe40000410000 */
.L_x_4:
[----:B------:R-:W-:Y:S02]  /*0b70*/  FMUL.FTZ R16, R13, R6 ;  /* 0x000000060d107220 */ /* 0x000fe40000410000 */
[----:B------:R-:W-:Y:S02]  /*0b80*/  FADD.FTZ R26, R26, -UR17 ;  /* 0x800000111a1a7e21 */ /* 0x000fe40008010000 */
[----:B------:R-:W-:Y:S02]  /*0b90*/  FFMA.FTZ R19, R15, R16, RZ ;  /* 0x000000100f137223 */ /* 0x000fe400000100ff */
[----:B------:R-:W-:Y:S02]  /*0ba0*/  FADD.FTZ R21, RZ, R16 ;  /* 0x00000010ff157221 */ /* 0x000fe40000010000 */
[----:B------:R-:W-:-:S02]  /*0bb0*/  FMUL.FTZ R17, R27, UR14 ;  /* 0x0000000e1b117c20 */ /* 0x000fc40008410000 */
[----:B------:R-:W-:Y:S02]  /*0bc0*/  FMUL.FTZ R18, R12, R7 ;  /* 0x000000070c127220 */ /* 0x000fe40000410000 */
[----:B------:R-:W-:Y:S01]  /*0bd0*/  FMUL.FTZ R16, R26, UR14 ;  /* 0x0000000e1a107c20 */ /* 0x000fe20008410000 */
[----:B------:R-:W-:Y:S05]  /*0be0*/  @!P2 BRA `(.L_x_5) ;  /* 0x000001200000a947 */ /* 0x000fea0003800000 */
[----:B------:R-:W-:Y:S02]  /*0bf0*/  FFMA.FTZ R20, R17, R6, R8 ;  /* 0x0000000611147223 */ /* 0x000fe40000010008 */
[----:B------:R-:W-:Y:S02]  /*0c00*/  FFMA.FTZ R22, R16, R7, R9 ;  /* 0x0000000710167223 */ /* 0x000fe40000010009 */
        /* <DEDUP_REMOVED lines=16> */
.L_x_5:
[----:B------:R-:W-:Y:S01]  /*0d10*/  FFMA.FTZ R19, R14, R18, R19 ;  /* 0x000000120e137223 */ /* 0x000fe20000010013 */
[----:B------:R-:W-:Y:S01]  /*0d20*/  ISETP.GT.AND P0, PT, R43, 0x1e, PT ;  /* 0x0000001e2b00780c */ /* 0x000fe20003f04270 */
[----:B------:R-:W-:Y:S01]  /*0d30*/  FMUL.FTZ R20, R11, R6 ;  /* 0x000000060b147220 */ /* 0x000fe20000410000 */
[----:B------:R-:W-:Y:S01]  /*0d40*/  ISETP.NE.AND P4, PT, R43, RZ, PT ;  /* 0x000000ff2b00720c */ /* 0x000fe20003f85270 */
[----:B------:R-:W-:Y:S01]  /*0d50*/  FADD.FTZ R21, R18, R21 ;  /* 0x0000001512157221 */ /* 0x000fe20000010000 */
[----:B------:R-:W-:Y:S01]  /*0d60*/  ISETP.NE.AND P3, PT, R54, RZ, PT ;  /* 0x000000ff3600720c */ /* 0x000fe20003f65270 */
[----:B------:R-:W-:Y:S01]  /*0d70*/  FMUL.FTZ R18, R10, R7 ;  /* 0x000000070a127220 */ /* 0x000fe20000410000 */
[----:B------:R-:W-:Y:S01]  /*0d80*/  MOV R42, c[0x0][0xc] ;  /* 0x00000300002a7a02 */ /* 0x000fe20000000f00 */
[----:B------:R-:W-:Y:S01]  /*0d90*/  FFMA.FTZ R19, R17, R20, R19 ;  /* 0x0000001411137223 */ /* 0x000fe20000010013 */
[----:B------:R-:W-:Y:S01]  /*0da0*/  BSSY B0, `(.L_x_6) ;  /* 0x0000052000007945 */ /* 0x000fe20003800000 */
[----:B------:R-:W-:Y:S01]  /*0db0*/  FADD.FTZ R21, R21, R20 ;  /* 0x0000001415157221 */ /* 0x000fe20000010000 */
[----:B------:R-:W-:Y:S01]  /*0dc0*/  ISETP.GT.U32.AND P5, PT, R54, 0xf, PT ;  /* 0x0000000f3600780c */ /* 0x000fe20003fa4070 */
[----:B------:R-:W-:-:S02]  /*0dd0*/  FFMA.FTZ R19, R16, R18, R19 ;  /* 0x0000001210137223 */ /* 0x000fc40000010013 */
[----:B------:R-:W-:Y:S02]  /*0de0*/  FADD.FTZ R18, R18, R21 ;  /* 0x0000001512127221 */ /* 0x000fe40000010000 */
[----:B------:R-:W-:Y:S01]  /*0df0*/  FFMA.FTZ R32, R15, R13, RZ ;  /* 0x0000000d0f207223 */ /* 0x000fe200000100ff */
[----:B------:R-:W0:Y:S01]  /*0e00*/  SHFL.DOWN PT, R20, R19, 0x1, 0x1f ;  /* 0x08201f0013147f89 */ /* 0x000e2200000e0000 */
[----:B------:R-:W-:Y:S02]  /*0e10*/  FFMA.FTZ R33, R14, R12, RZ ;  /* 0x0000000c0e217223 */ /* 0x000fe400000100ff */
[----:B------:R-:W-:Y:S01]  /*0e20*/  FADD.FTZ R34, RZ, R13 ;  /* 0x0000000dff227221 */ /* 0x000fe20000010000 */
[----:B------:R-:W1:Y:S01]  /*0e30*/  SHFL.DOWN PT, R21, R18, 0x1, 0x1f ;  /* 0x08201f0012157f89 */ /* 0x000e6200000e0000 */
[----:B------:R-:W-:Y:S02]  /*0e40*/  FADD.FTZ R35, RZ, R12 ;  /* 0x0000000cff237221 */ /* 0x000fe40000010000 */
[----:B------:R-:W-:-:S02]  /*0e50*/  FFMA.FTZ R32, R17, R11, R32 ;  /* 0x0000000b11207223 */ /* 0x000fc40000010020 */
[----:B------:R-:W-:Y:S02]  /*0e60*/  FFMA.FTZ R33, R16, R10, R33 ;  /* 0x0000000a10217223 */ /* 0x000fe40000010021 */
[----:B------:R-:W-:Y:S02]  /*0e70*/  FADD.FTZ R34, R34, R11 ;  /* 0x0000000b22227221 */ /* 0x000fe40000010000 */
[----:B------:R-:W-:-:S05]  /*0e80*/  FADD.FTZ R35, R35, R10 ;  /* 0x0000000a23237221 */ /* 0x000fca0000010000 */
[----:B------:R-:W-:Y:S01]  /*0e90*/  STS.128 [R54.X16+0xa0], R32 ;  /* 0x0000a02036007388 */ /* 0x000fe2000000cc00 */
[----:B0-----:R-:W-:Y:S02]  /*0ea0*/  @!P0 FADD.FTZ R19, R19, R20 ;  /* 0x0000001413138221 */ /* 0x001fe40000010000 */
[----:B-1----:R-:W-:-:S03]  /*0eb0*/  @!P0 FADD.FTZ R18, R18, R21 ;  /* 0x0000001512128221 */ /* 0x002fc60000010000 */
[----:B------:R-:W0:Y:S01]  /*0ec0*/  SHFL.DOWN PT, R20, R19, 0x2, 0x1f ;  /* 0x08401f0013147f89 */ /* 0x000e2200000e0000 */
[----:B------:R-:W-:-:S03]  /*0ed0*/  ISETP.GT.AND P0, PT, R43, 0x1d, PT ;  /* 0x0000001d2b00780c */ /* 0x000fc60003f04270 */
[----:B------:R-:W1:Y:S10]  /*0ee0*/  SHFL.DOWN PT, R21, R18, 0x2, 0x1f ;  /* 0x08401f0012157f89 */ /* 0x000e7400000e0000 */
[----:B0-----:R-:W-:-:S02]  /*0ef0*/  @!P0 FADD.FTZ R19, R19, R20 ;  /* 0x0000001413138221 */ /* 0x001fc40000010000 */
        /* <DEDUP_REMOVED lines=16> */
[----:B------:R-:W-:Y:S02]  /*1000*/  MOV R10, R19 ;  /* 0x00000013000a7202 */ /* 0x000fe40000000f00 */
[----:B------:R-:W-:Y:S02]  /*1010*/  ISETP.GE.U32.AND P0, PT, R42, 0x2, PT ;  /* 0x000000022a00780c */ /* 0x000fe40003f06070 */
[----:B------:R-:W-:-:S05]  /*1020*/  MOV R11, R18 ;  /* 0x00000012000b7202 */ /* 0x000fca0000000f00 */
[----:B------:R0:W-:Y:S04]  /*1030*/  @!P4 STS.64 [R2.X8+0x10], R10 ;  /* 0x0000100a0200c388 */ /* 0x0001e80000008a00 */
[----:B------:R-:W-:Y:S06]  /*1040*/  BAR.SYNC.DEFER_BLOCKING 0x0 ;  /* 0x0000000000007b1d */ /* 0x000fec0000010000 */
[----:B------:R-:W-:Y:S05]  /*1050*/  @P3 BRA `(.L_x_7) ;  /* 0x0000026000003947 */ /* 0x000fea0003800000 */
[----:B------:R-:W1:Y:S04]  /*1060*/  LDS.64 R36, [0x18] ;  /* 0x00001800ff247984 */ /* 0x000e680000000a00 */
[----:B------:R-:W2:Y:S04]  /*1070*/  LDS.128 R12, [0x20] ;  /* 0x00002000ff0c7984 */ /* 0x000ea80000000c00 */
[----:B------:R-:W3:Y:S04]  /*1080*/  LDS.128 R28, [0x30] ;  /* 0x00003000ff1c7984 */ /* 0x000ee80000000c00 */
[----:B------:R-:W4:Y:S04]  /*1090*/  LDS.128 R16, [0x40] ;  /* 0x00004000ff107984 */ /* 0x000f280000000c00 */
[----:B------:R-:W5:Y:S04]  /*10a0*/  LDS.128 R24, [0x50] ;  /* 0x00005000ff187984 */ /* 0x000f680000000c00 */
[----:B------:R-:W0:Y:S01]  /*10b0*/  LDS.128 R20, [0x60] ;  /* 0x00006000ff147984 */ /* 0x000e220000000c00 */
[----:B-1----:R-:W-:-:S02]  /*10c0*/  FADD.FTZ R39, R10, R36 ;  /* 0x000000240a277221 */ /* 0x002fc40000010000 */
[----:B0-----:R-:W-:Y:S02]  /*10d0*/  FADD.FTZ R10, R11, R37 ;  /* 0x000000250b0a7221 */ /* 0x001fe40000010000 */
[----:B--2---:R-:W-:Y:S02]  /*10e0*/  FADD.FTZ R11, R39, R12 ;  /* 0x0000000c270b7221 */ /* 0x004fe40000010000 */
[----:B------:R-:W0:Y:S01]  /*10f0*/  LDS.128 R36, [0x70] ;  /* 0x00007000ff247984 */ /* 0x000e220000000c00 */
[----:B------:R-:W-:Y:S02]  /*1100*/  FADD.FTZ R10, R10, R13 ;  /* 0x0000000d0a0a7221 */ /* 0x000fe40000010000 */
[----:B------:R-:W-:Y:S02]  /*1110*/  FADD.FTZ R11, R11, R14 ;  /* 0x0000000e0b0b7221 */ /* 0x000fe40000010000 */
[----:B------:R-:W-:Y:S02]  /*1120*/  FADD.FTZ R10, R10, R15 ;  /* 0x0000000f0a0a7221 */ /* 0x000fe40000010000 */
[----:B---3--:R-:W-:Y:S01]  /*1130*/  FADD.FTZ R11, R11, R28 ;  /* 0x0000001c0b0b7221 */ /* 0x008fe20000010000 */
[----:B------:R-:W1:Y:S01]  /*1140*/  LDS.128 R12, [0x80] ;  /* 0x00008000ff0c7984 */ /* 0x000e620000000c00 */
[----:B------:R-:W-:-:S02]  /*1150*/  FADD.FTZ R10, R10, R29 ;  /* 0x0000001d0a0a7221 */ /* 0x000fc40000010000 */
[----:B------:R-:W-:Y:S02]  /*1160*/  FADD.FTZ R11, R11, R30 ;  /* 0x0000001e0b0b7221 */ /* 0x000fe40000010000 */
[----:B------:R-:W-:Y:S02]  /*1170*/  FADD.FTZ R10, R10, R31 ;  /* 0x0000001f0a0a7221 */ /* 0x000fe40000010000 */
[----:B----4-:R-:W-:Y:S02]  /*1180*/  FADD.FTZ R11, R11, R16 ;  /* 0x000000100b0b7221 */ /* 0x010fe40000010000 */
[----:B------:R-:W-:Y:S02]  /*1190*/  FADD.FTZ R10, R10, R17 ;  /* 0x000000110a0a7221 */ /* 0x000fe40000010000 */
[----:B------:R-:W-:Y:S02]  /*11a0*/  FADD.FTZ R11, R11, R18 ;  /* 0x000000120b0b7221 */ /* 0x000fe40000010000 */
[----:B------:R-:W-:-:S02]  /*11b0*/  FADD.FTZ R10, R10, R19 ;  /* 0x000000130a0a7221 */ /* 0x000fc40000010000 */
[----:B-----5:R-:W-:Y:S02]  /*11c0*/  FADD.FTZ R11, R11, R24 ;  /* 0x000000180b0b7221 */ /* 0x020fe40000010000 */
[----:B------:R-:W-:Y:S02]  /*11d0*/  FADD.FTZ R10, R10, R25 ;  /* 0x000000190a0a7221 */ /* 0x000fe40000010000 */
[----:B------:R-:W-:Y:S02]  /*11e0*/  FADD.FTZ R11, R11, R26 ;  /* 0x0000001a0b0b7221 */ /* 0x000fe40000010000 */
[----:B------:R-:W-:Y:S02]  /*11f0*/  FADD.FTZ R10, R10, R27 ;  /* 0x0000001b0a0a7221 */ /* 0x000fe40000010000 */
[----:B------:R-:W-:Y:S02]  /*1200*/  FADD.FTZ R11, R11, R20 ;  /* 0x000000140b0b7221 */ /* 0x000fe40000010000 */
[----:B------:R-:W-:-:S02]  /*1210*/  FADD.FTZ R10, R10, R21 ;  /* 0x000000150a0a7221 */ /* 0x000fc40000010000 */
[----:B------:R-:W-:Y:S02]  /*1220*/  FADD.FTZ R11, R11, R22 ;  /* 0x000000160b0b7221 */ /* 0x000fe40000010000 */
[----:B------:R-:W-:Y:S02]  /*1230*/  FADD.FTZ R10, R10, R23 ;  /* 0x000000170a0a7221 */ /* 0x000fe40000010000 */
[----:B0-----:R-:W-:Y:S02]  /*1240*/  FADD.FTZ R11, R11, R36 ;  /* 0x000000240b0b7221 */ /* 0x001fe40000010000 */
[----:B------:R-:W-:Y:S02]  /*1250*/  FADD.FTZ R10, R10, R37 ;  /* 0x000000250a0a7221 */ /* 0x000fe40000010000 */
[----:B------:R-:W-:Y:S02]  /*1260*/  FADD.FTZ R11, R11, R38 ;  /* 0x000000260b0b7221 */ /* 0x000fe40000010000 */
[----:B------:R-:W-:-:S02]  /*1270*/  FADD.FTZ R10, R10, R39 ;  /* 0x000000270a0a7221 */ /* 0x000fc40000010000 */
[----:B-1----:R-:W-:Y:S02]  /*1280*/  FADD.FTZ R11, R11, R12 ;  /* 0x0000000c0b0b7221 */ /* 0x002fe40000010000 */
[----:B------:R-:W-:Y:S02]  /*1290*/  FADD.FTZ R12, R10, R13 ;  /* 0x0000000d0a0c7221 */ /* 0x000fe40000010000 */
[----:B------:R-:W-:Y:S02]  /*12a0*/  FADD.FTZ R10, R11, R14 ;  /* 0x0000000e0b0a7221 */ /* 0x000fe40000010000 */
[----:B------:R-:W-:Y:S02]  /*12b0*/  FADD.FTZ R11, R12, R15 ;  /* 0x0000000f0c0b7221 */ /* 0x000fe40000010000 */
.L_x_7:
[----:B------:R-:W-:Y:S05]  /*12c0*/  BSYNC B0 ;  /* 0x0000000000007941 */ /* 0x000fea0003800000 */
.L_x_6:
[----:B------:R-:W-:Y:S01]  /*12d0*/  BAR.SYNC.DEFER_BLOCKING 0x0 ;  /* 0x0000000000007b1d */ /* 0x000fe20000010000 */
[----:B------:R-:W-:Y:S01]  /*12e0*/  HFMA2.MMA R53, -RZ, RZ, 0, 2.384185791015625e-07 ;  /* 0x00000004ff357435 */ /* 0x000fe200000001ff */
[----:B------:R-:W-:-:S04]  /*12f0*/  SHF.L.U32 R55, R54, 0x4, RZ ;  /* 0x0000000436377819 */ /* 0x000fc800000006ff */
[----:B------:R-:W-:Y:S01]  /*1300*/  BSSY B0, `(.L_x_8) ;  /* 0x000009d000007945 */ /* 0x000fe20003800000 */
[----:B------:R-:W-:Y:S05]  /*1310*/  @P5 BRA `(.L_x_9) ;  /* 0x000009b000005947 */ /* 0x000fea0003800000 */
[----:B------:R-:W1:Y:S04]  /*1320*/  LDS.128 R36, [R55+0x1a0] ;  /* 0x0001a00037247984 */ /* 0x000e680000000c00 */
[----:B------:R-:W2:Y:S04]  /*1330*/  LDS.128 R28, [R55+0x2a0] ;  /* 0x0002a000371c7984 */ /* 0x000ea80000000c00 */
[----:B------:R-:W3:Y:S04]  /*1340*/  LDS.128 R24, [R55+0x3a0] ;  /* 0x0003a00037187984 */ /* 0x000ee80000000c00 */
[----:B------:R-:W4:Y:S04]  /*1350*/  LDS.128 R12, [R55+0x4a0] ;  /* 0x0004a000370c7984 */ /* 0x000f280000000c00 */
[----:B------:R-:W5:Y:S04]  /*1360*/  LDS.128 R20, [R55+0x5a0] ;  /* 0x0005a00037147984 */ /* 0x000f680000000c00 */
[----:B------:R-:W0:Y:S01]  /*1370*/  LDS.128 R16, [R55+0x6a0] ;  /* 0x0006a00037107984 */ /* 0x000e220000000c00 */
[----:B-1----:R-:W-:-:S02]  /*1380*/  FADD.FTZ R61, R32, R36 ;  /* 0x00000024203d7221 */ /* 0x002fc40000010000 */
[----:B------:R-:W-:Y:S02]  /*1390*/  FADD.FTZ R36, R33, R37 ;  /* 0x0000002521247221 */ /* 0x000fe40000010000 */
[----:B------:R-:W-:Y:S02]  /*13a0*/  FADD.FTZ R37, R34, R38 ;  /* 0x0000002622257221 */ /* 0x000fe40000010000 */
[----:B------:R-:W-:Y:S02]  /*13b0*/  FADD.FTZ R38, R35, R39 ;  /* 0x0000002723267221 */ /* 0x000fe40000010000 */
[----:B------:R-:W1:Y:S01]  /*13c0*/  LDS.128 R32, [R55+0x7a0] ;  /* 0x0007a00037207984 */ /* 0x000e620000000c00 */
[----:B--2---:R-:W-:Y:S02]  /*13d0*/  FADD.FTZ R61, R61, R28 ;  /* 0x0000001c3d3d7221 */ /* 0x004fe40000010000 */
[----:B------:R-:W-:Y:S02]  /*13e0*/  FADD.FTZ R36, R36, R29 ;  /* 0x0000001d24247221 */ /* 0x000fe40000010000 */
[----:B------:R-:W-:-:S02]  /*13f0*/  FADD.FTZ R37, R37, R30 ;  /* 0x0000001e25257221 */ /* 0x000fc40000010000 */
[----:B------:R-:W-:Y:S02]  /*1400*/  FADD.FTZ R38, R38, R31 ;  /* 0x0000001f26267221 */ /* 0x000fe40000010000 */
[----:B---3--:R-:W-:Y:S01]  /*1410*/  FADD.FTZ R61, R61, R24 ;  /* 0x000000183d3d7221 */ /* 0x008fe20000010000 */
[----:B------:R-:W-:Y:S01]  /*1420*/  LDS.128 R28, [R55+0xaa0] ;  /* 0x000aa000371c7984 */ /* 0x000fe20000000c00 */
[----:B------:R-:W-:Y:S02]  /*1430*/  FADD.FTZ R36, R36, R25 ;  /* 0x0000001924247221 */ /* 0x000fe40000010000 */
[----:B------:R-:W-:Y:S02]  /*1440*/  FADD.FTZ R37, R37, R26 ;  /* 0x0000001a25257221 */ /* 0x000fe40000010000 */
[----:B------:R-:W-:Y:S02]  /*1450*/  FADD.FTZ R38, R38, R27 ;  /* 0x0000001b26267221 */ /* 0x000fe40000010000 */
[----:B------:R-:W2:Y:S01]  /*1460*/  LDS.128 R24, [R55+0x8a0] ;  /* 0x0008a00037187984 */ /* 0x000ea20000000c00 */
[----:B----4-:R-:W-:-:S02]  /*1470*/  FADD.FTZ R61, R61, R12 ;  /* 0x0000000c3d3d7221 */ /* 0x010fc40000010000 */
[----:B------:R-:W-:Y:S02]  /*1480*/  FADD.FTZ R36, R36, R13 ;  /* 0x0000000d24247221 */ /* 0x000fe40000010000 */
[----:B------:R-:W-:Y:S02]  /*1490*/  FADD.FTZ R37, R37, R14 ;  /* 0x0000000e25257221 */ /* 0x000fe40000010000 */
[----:B------:R-:W-:Y:S02]  /*14a0*/  FADD.FTZ R38, R38, R15 ;  /* 0x0000000f26267221 */ /* 0x000fe40000010000 */
[----:B------:R-:W3:Y:S01]  /*14b0*/  LDS.128 R12, [R55+0x9a0] ;  /* 0x0009a000370c7984 */ /* 0x000ee20000000c00 */
[----:B-----5:R-:W-:Y:S02]  /*14c0*/  FADD.FTZ R61, R61, R20 ;  /* 0x000000143d3d7221 */ /* 0x020fe40000010000 */
[----:B------:R-:W-:Y:S02]  /*14d0*/  FADD.FTZ R20, R36, R21 ;  /* 0x0000001524147221 */ /* 0x000fe40000010000 */
[----:B0-----:R-:W-:-:S02]  /*14e0*/  FADD.FTZ R61, R61, R16 ;  /* 0x000000103d3d7221 */ /* 0x001fc40000010000 */
[----:B------:R-:W-:Y:S02]  /*14f0*/  FADD.FTZ R36, R38, R23 ;  /* 0x0000001726247221 */ /* 0x000fe40000010000 */
[----:B------:R-:W-:Y:S02]  /*1500*/  FADD.FTZ R16, R20, R17 ;  /* 0x0000001114107221 */ /* 0x000fe40000010000 */
[----:B------:R-:W-:Y:S02]  /*1510*/  FADD.FTZ R37, R37, R22 ;  /* 0x0000001625257221 */ /* 0x000fe40000010000 */
[----:B------:R-:W0:Y:S01]  /*1520*/  LDS.128 R20, [R55+0xba0] ;  /* 0x000ba00037147984 */ /* 0x000e220000000c00 */
[----:B------:R-:W-:Y:S02]  /*1530*/  FADD.FTZ R38, R36, R19 ;  /* 0x0000001324267221 */ /* 0x000fe40000010000 */
[----:B------:R-:W-:Y:S02]  /*1540*/  FADD.FTZ R39, R37, R18 ;  /* 0x0000001225277221 */ /* 0x000fe40000010000 */
[----:B-1----:R-:W-:-:S02]  /*1550*/  FADD.FTZ R36, R16, R33 ;  /* 0x0000002110247221 */ /* 0x002fc40000010000 */
[----:B------:R-:W1:Y:S01]  /*1560*/  LDS.128 R16, [R55+0xca0] ;  /* 0x000ca00037107984 */ /* 0x000e620000000c00 */
[----:B------:R-:W-:Y:S02]  /*1570*/  FADD.FTZ R37, R61, R32 ;  /* 0x000000203d257221 */ /* 0x000fe40000010000 */
[----:B------:R-:W-:Y:S02]  /*1580*/  FADD.FTZ R39, R39, R34 ;  /* 0x0000002227277221 */ /* 0x000fe40000010000 */
[----:B------:R-:W-:Y:S02]  /*1590*/  FADD.FTZ R38, R38, R35 ;  /* 0x0000002326267221 */ /* 0x000fe40000010000 */
[----:B------:R-:W4:Y:S01]  /*15a0*/  LDS.128 R32, [R55+0xda0] ;  /* 0x000da00037207984 */ /* 0x000f220000000c00 */
[----:B--2---:R-:W-:Y:S02]  /*15b0*/  FADD.FTZ R37, R37, R24 ;  /* 0x0000001825257221 */ /* 0x004fe40000010000 */
[----:B------:R-:W-:-:S02]  /*15c0*/  FADD.FTZ R36, R36, R25 ;  /* 0x0000001924247221 */ /* 0x000fc40000010000 */
[----:B------:R-:W-:Y:S02]  /*15d0*/  FADD.FTZ R39, R39, R26 ;  /* 0x0000001a27277221 */ /* 0x000fe40000010000 */
[----:B------:R-:W-:Y:S02]  /*15e0*/  FADD.FTZ R38, R38, R27 ;  /* 0x0000001b26267221 */ /* 0x000fe40000010000 */
[----:B------:R-:W-:Y:S01]  /*15f0*/  LDS.128 R24, [R55+0xfa0] ;  /* 0x000fa00037187984 */ /* 0x000fe20000000c00 */
[----:B---3--:R-:W-:Y:S02]  /*1600*/  FADD.FTZ R37, R37, R12 ;  /* 0x0000000c25257221 */ /* 0x008fe40000010000 */
[----:B------:R-:W-:Y:S02]  /*1610*/  FADD.FTZ R36, R36, R13 ;  /* 0x0000000d24247221 */ /* 0x000fe40000010000 */
[----:B------:R-:W-:Y:S02]  /*1620*/  FADD.FTZ R39, R39, R14 ;  /* 0x0000000e27277221 */ /* 0x000fe40000010000 */
[----:B------:R-:W-:-:S02]  /*1630*/  FADD.FTZ R38, R38, R15 ;  /* 0x0000000f26267221 */ /* 0x000fc40000010000 */
[----:B------:R-:W2:Y:S01]  /*1640*/  LDS.128 R12, [R55+0xea0] ;  /* 0x000ea000370c7984 */ /* 0x000ea20000000c00 */
[----:B------:R-:W-:Y:S02]  /*1650*/  FADD.FTZ R37, R37, R28 ;  /* 0x0000001c25257221 */ /* 0x000fe40000010000 */
[----:B------:R-:W-:Y:S02]  /*1660*/  FADD.FTZ R36, R36, R29 ;  /* 0x0000001d24247221 */ /* 0x000fe40000010000 */
[----:B------:R-:W-:Y:S02]  /*1670*/  FADD.FTZ R39, R39, R30 ;  /* 0x0000001e27277221 */ /* 0x000fe40000010000 */
[----:B------:R-:W-:Y:S02]  /*1680*/  FADD.FTZ R38, R38, R31 ;  /* 0x0000001f26267221 */ /* 0x000fe40000010000 */
[----:B0-----:R-:W-:Y:S02]  /*1690*/  FADD.FTZ R37, R37, R20 ;  /* 0x0000001425257221 */ /* 0x001fe40000010000 */
[----:B------:R-:W-:-:S02]  /*16a0*/  FADD.FTZ R28, R36, R21 ;  /* 0x00000015241c7221 */ /* 0x000fc40000010000 */
[----:B------:R-:W-:Y:S02]  /*16b0*/  FADD.FTZ R39, R39, R22 ;  /* 0x0000001627277221 */ /* 0x000fe40000010000 */
[----:B------:R-:W-:Y:S02]  /*16c0*/  FADD.FTZ R36, R38, R23 ;  /* 0x0000001726247221 */ /* 0x000fe40000010000 */
[----:B------:R-:W0:Y:S01]  /*16d0*/  LDS.128 R20, [R55+0x10a0] ;  /* 0x0010a00037147984 */ /* 0x000e220000000c00 */
[----:B-1----:R-:W-:Y:S02]  /*16e0*/  FADD.FTZ R37, R37, R16 ;  /* 0x0000001025257221 */ /* 0x002fe40000010000 */
[----:B------:R-:W-:Y:S02]  /*16f0*/  FADD.FTZ R16, R28, R17 ;  /* 0x000000111c107221 */ /* 0x000fe40000010000 */
[----:B------:R-:W1:Y:S01]  /*1700*/  LDS.128 R28, [R55+0x11a0] ;  /* 0x0011a000371c7984 */ /* 0x000e620000000c00 */
[----:B------:R-:W-:-:S02]  /*1710*/  FADD.FTZ R38, R36, R19 ;  /* 0x0000001324267221 */ /* 0x000fc40000010000 */
[----:B------:R-:W-:Y:S02]  /*1720*/  FADD.FTZ R39, R39, R18 ;  /* 0x0000001227277221 */ /* 0x000fe40000010000 */
[----:B----4-:R-:W-:Y:S02]  /*1730*/  FADD.FTZ R36, R16, R33 ;  /* 0x0000002110247221 */ /* 0x010fe40000010000 */
[----:B------:R-:W3:Y:S01]  /*1740*/  LDS.128 R16, [R55+0x12a0] ;  /* 0x0012a00037107984 */ /* 0x000ee20000000c00 */
[----:B------:R-:W-:Y:S02]  /*1750*/  FADD.FTZ R37, R37, R32 ;  /* 0x0000002025257221 */ /* 0x000fe40000010000 */
[----:B------:R-:W-:Y:S02]  /*1760*/  FADD.FTZ R39, R39, R34 ;  /* 0x0000002227277221 */ /* 0x000fe40000010000 */
[----:B------:R-:W-:Y:S02]  /*1770*/  FADD.FTZ R38, R38, R35 ;  /* 0x0000002326267221 */ /* 0x000fe40000010000 */
[----:B------:R-:W4:Y:S01]  /*1780*/  LDS.128 R32, [R55+0x13a0] ;  /* 0x0013a00037207984 */ /* 0x000f220000000c00 */
[----:B--2---:R-:W-:-:S02]  /*1790*/  FADD.FTZ R37, R37, R12 ;  /* 0x0000000c25257221 */ /* 0x004fc40000010000 */
[----:B------:R-:W-:Y:S02]  /*17a0*/  FADD.FTZ R36, R36, R13 ;  /* 0x0000000d24247221 */ /* 0x000fe40000010000 */
[----:B------:R-:W-:Y:S02]  /*17b0*/  FADD.FTZ R39, R39, R14 ;  /* 0x0000000e27277221 */ /* 0x000fe40000010000 */
[----:B------:R-:W-:Y:S02]  /*17c0*/  FADD.FTZ R38, R38, R15 ;  /* 0x0000000f26267221 */ /* 0x000fe40000010000 */
[----:B------:R-:W-:Y:S01]  /*17d0*/  FADD.FTZ R37, R37, R24 ;  /* 0x0000001825257221 */ /* 0x000fe20000010000 */
[----:B------:R-:W2:Y:S01]  /*17e0*/  LDS.128 R12, [R55+0x14a0] ;  /* 0x0014a000370c7984 */ /* 0x000ea20000000c00 */
[----:B------:R-:W-:Y:S02]  /*17f0*/  FADD.FTZ R36, R36, R25 ;  /* 0x0000001924247221 */ /* 0x000fe40000010000 */
[----:B------:R-:W-:-:S02]  /*1800*/  FADD.FTZ R39, R39, R26 ;  /* 0x0000001a27277221 */ /* 0x000fc40000010000 */
[----:B------:R-:W-:Y:S02]  /*1810*/  FADD.FTZ R38, R38, R27 ;  /* 0x0000001b26267221 */ /* 0x000fe40000010000 */
[----:B------:R-:W-:Y:S01]  /*1820*/  LDS.128 R24, [R55+0x16a0] ;  /* 0x0016a00037187984 */ /* 0x000fe20000000c00 */
[----:B0-----:R-:W-:Y:S02]  /*1830*/  FADD.FTZ R37, R37, R20 ;  /* 0x0000001425257221 */ /* 0x001fe40000010000 */
[----:B------:R-:W-:Y:S02]  /*1840*/  FADD.FTZ R36, R36, R21 ;  /* 0x0000001524247221 */ /* 0x000fe40000010000 */
[----:B------:R-:W-:Y:S02]  /*1850*/  FADD.FTZ R39, R39, R22 ;  /* 0x0000001627277221 */ /* 0x000fe40000010000 */
[----:B------:R-:W-:Y:S02]  /*1860*/  FADD.FTZ R38, R38, R23 ;  /* 0x0000001726267221 */ /* 0x000fe40000010000 */
[----:B------:R-:W0:Y:S01]  /*1870*/  LDS.128 R20, [R55+0x15a0] ;  /* 0x0015a00037147984 */ /* 0x000e220000000c00 */
[----:B-1----:R-:W-:-:S02]  /*1880*/  FADD.FTZ R37, R37, R28 ;  /* 0x0000001c25257221 */ /* 0x002fc40000010000 */
[----:B------:R-:W-:Y:S02]  /*1890*/  FADD.FTZ R28, R36, R29 ;  /* 0x0000001d241c7221 */ /* 0x000fe40000010000 */
[----:B---3--:R-:W-:Y:S02]  /*18a0*/  FADD.FTZ R37, R37, R16 ;  /* 0x0000001025257221 */ /* 0x008fe40000010000 */
[----:B------:R-:W-:Y:S02]  /*18b0*/  FADD.FTZ R36, R38, R31 ;  /* 0x0000001f26247221 */ /* 0x000fe40000010000 */
[----:B------:R-:W-:Y:S02]  /*18c0*/  FADD.FTZ R16, R28, R17 ;  /* 0x000000111c107221 */ /* 0x000fe40000010000 */
        /* <DEDUP_REMOVED lines=14> */
[----:B------:R-:W2:Y:S01]  /*19b0*/  LDS.128 R12, [R55+0x1aa0] ;  /* 0x001aa000370c7984 */ /* 0x000ea20000000c00 */
[----:B0-----:R-:W-:Y:S02]  /*19c0*/  FADD.FTZ R37, R37, R20 ;  /* 0x0000001425257221 */ /* 0x001fe40000010000 */
[----:B------:R-:W-:Y:S02]  /*19d0*/  FADD.FTZ R36, R36, R21 ;  /* 0x0000001524247221 */ /* 0x000fe40000010000 */
[----:B------:R-:W-:-:S02]  /*19e0*/  FADD.FTZ R39, R39, R22 ;  /* 0x0000001627277221 */ /* 0x000fc40000010000 */
[----:B------:R-:W-:Y:S02]  /*19f0*/  FADD.FTZ R38, R38, R23 ;  /* 0x0000001726267221 */ /* 0x000fe40000010000 */
[----:B------:R-:W-:Y:S01]  /*1a00*/  FADD.FTZ R37, R37, R24 ;  /* 0x0000001825257221 */ /* 0x000fe20000010000 */
[----:B------:R-:W0:Y:S01]  /*1a10*/  LDS.128 R20, [R55+0x1ba0] ;  /* 0x001ba00037147984 */ /* 0x000e220000000c00 */
[----:B------:R-:W-:Y:S02]  /*1a20*/  FADD.FTZ R36, R36, R25 ;  /* 0x0000001924247221 */ /* 0x000fe40000010000 */
[----:B------:R-:W-:Y:S02]  /*1a30*/  FADD.FTZ R39, R39, R26 ;  /* 0x0000001a27277221 */ /* 0x000fe40000010000 */
[----:B------:R-:W-:Y:S02]  /*1a40*/  FADD.FTZ R38, R38, R27 ;  /* 0x0000001b26267221 */ /* 0x000fe40000010000 */
[----:B-1----:R-:W-:Y:S01]  /*1a50*/  FADD.FTZ R37, R37, R28 ;  /* 0x0000001c25257221 */ /* 0x002fe20000010000 */
[----:B------:R-:W1:Y:S01]  /*1a60*/  LDS.128 R24, [R55+0x1ca0] ;  /* 0x001ca00037187984 */ /* 0x000e620000000c00 */
[----:B------:R-:W-:-:S02]  /*1a70*/  FADD.FTZ R36, R36, R29 ;  /* 0x0000001d24247221 */ /* 0x000fc40000010000 */
[----:B------:R-:W-:Y:S02]  /*1a80*/  FADD.FTZ R39, R39, R30 ;  /* 0x0000001e27277221 */ /* 0x000fe40000010000 */
[----:B------:R-:W-:Y:S02]  /*1a90*/  FADD.FTZ R38, R38, R31 ;  /* 0x0000001f26267221 */ /* 0x000fe40000010000 */
[----:B---3--:R-:W-:Y:S01]  /*1aa0*/  FADD.FTZ R37, R37, R16 ;  /* 0x0000001025257221 */ /* 0x008fe20000010000 */
[----:B------:R-:W-:Y:S01]  /*1ab0*/  LDS.128 R28, [R55+0x1ea0] ;  /* 0x001ea000371c7984 */ /* 0x000fe20000000c00 */
[----:B------:R-:W-:Y:S02]  /*1ac0*/  FADD.FTZ R36, R36, R17 ;  /* 0x0000001124247221 */ /* 0x000fe40000010000 */
[----:B------:R-:W-:Y:S02]  /*1ad0*/  FADD.FTZ R39, R39, R18 ;  /* 0x0000001227277221 */ /* 0x000fe40000010000 */
[----:B------:R-:W-:-:S02]  /*1ae0*/  FADD.FTZ R60, R38, R19 ;  /* 0x00000013263c7221 */ /* 0x000fc40000010000 */
[----:B------:R-:W3:Y:S01]  /*1af0*/  LDS.128 R16, [R55+0x1da0] ;  /* 0x001da00037107984 */ /* 0x000ee20000000c00 */
[----:B----4-:R-:W-:Y:S02]  /*1b00*/  FADD.FTZ R61, R37, R32 ;  /* 0x00000020253d7221 */ /* 0x010fe40000010000 */
[----:B------:R-:W-:Y:S02]  /*1b10*/  FADD.FTZ R32, R36, R33 ;  /* 0x0000002124207221 */ /* 0x000fe40000010000 */
[----:B------:R-:W-:Y:S02]  /*1b20*/  FADD.FTZ R33, R39, R34 ;  /* 0x0000002227217221 */ /* 0x000fe40000010000 */
[----:B------:R-:W4:Y:S01]  /*1b30*/  LDS.128 R36, [R55+0x1fa0] ;  /* 0x001fa00037247984 */ /* 0x000f220000000c00 */
[----:B------:R-:W-:Y:S02]  /*1b40*/  FADD.FTZ R60, R60, R35 ;  /* 0x000000233c3c7221 */ /* 0x000fe40000010000 */
[----:B--2---:R-:W-:-:S02]  /*1b50*/  FADD.FTZ R61, R61, R12 ;  /* 0x0000000c3d3d7221 */ /* 0x004fc40000010000 */
[----:B------:R-:W-:Y:S02]  /*1b60*/  FADD.FTZ R32, R32, R13 ;  /* 0x0000000d20207221 */ /* 0x000fe40000010000 */
[----:B------:R-:W-:Y:S02]  /*1b70*/  FADD.FTZ R33, R33, R14 ;  /* 0x0000000e21217221 */ /* 0x000fe40000010000 */
[----:B------:R-:W-:Y:S02]  /*1b80*/  FADD.FTZ R60, R60, R15 ;  /* 0x0000000f3c3c7221 */ /* 0x000fe40000010000 */
[----:B0-----:R-:W-:Y:S02]  /*1b90*/  FADD.FTZ R61, R61, R20 ;  /* 0x000000143d3d7221 */ /* 0x001fe40000010000 */
[----:B------:R-:W-:Y:S02]  /*1ba0*/  FADD.FTZ R32, R32, R21 ;  /* 0x0000001520207221 */ /* 0x000fe40000010000 */
[----:B------:R-:W-:-:S02]  /*1bb0*/  FADD.FTZ R33, R33, R22 ;  /* 0x0000001621217221 */ /* 0x000fc40000010000 */
[----:B------:R-:W-:Y:S02]  /*1bc0*/  FADD.FTZ R60, R60, R23 ;  /* 0x000000173c3c7221 */ /* 0x000fe40000010000 */
[----:B-1----:R-:W-:Y:S02]  /*1bd0*/  FADD.FTZ R61, R61, R24 ;  /* 0x000000183d3d7221 */ /* 0x002fe40000010000 */
[----:B------:R-:W-:Y:S02]  /*1be0*/  FADD.FTZ R32, R32, R25 ;  /* 0x0000001920207221 */ /* 0x000fe40000010000 */
[----:B------:R-:W-:Y:S02]  /*1bf0*/  FADD.FTZ R33, R33, R26 ;  /* 0x0000001a21217221 */ /* 0x000fe40000010000 */
[----:B------:R-:W-:Y:S02]  /*1c00*/  FADD.FTZ R60, R60, R27 ;  /* 0x0000001b3c3c7221 */ /* 0x000fe40000010000 */
[----:B---3--:R-:W-:-:S02]  /*1c10*/  FADD.FTZ R61, R61, R16 ;  /* 0x000000103d3d7221 */ /* 0x008fc40000010000 */
[----:B------:R-:W-:Y:S02]  /*1c20*/  FADD.FTZ R32, R32, R17 ;  /* 0x0000001120207221 */ /* 0x000fe40000010000 */
[----:B------:R-:W-:Y:S02]  /*1c30*/  FADD.FTZ R33, R33, R18 ;  /* 0x0000001221217221 */ /* 0x000fe40000010000 */
[----:B------:R-:W-:Y:S02]  /*1c40*/  FADD.FTZ R60, R60, R19 ;  /* 0x000000133c3c7221 */ /* 0x000fe40000010000 */
[----:B------:R-:W-:Y:S02]  /*1c50*/  FADD.FTZ R61, R61, R28 ;  /* 0x0000001c3d3d7221 */ /* 0x000fe40000010000 */
[----:B------:R-:W-:Y:S02]  /*1c60*/  FADD.FTZ R12, R32, R29 ;  /* 0x0000001d200c7221 */ /* 0x000fe40000010000 */
[----:B------:R-:W-:-:S02]  /*1c70*/  FADD.FTZ R13, R33, R30 ;  /* 0x0000001e210d7221 */ /* 0x000fc40000010000 */
[----:B------:R-:W-:Y:S02]  /*1c80*/  FADD.FTZ R60, R60, R31 ;  /* 0x0000001f3c3c7221 */ /* 0x000fe40000010000 */
[----:B----4-:R-:W-:Y:S02]  /*1c90*/  FADD.FTZ R32, R61, R36 ;  /* 0x000000243d207221 */ /* 0x010fe40000010000 */
[----:B------:R-:W-:Y:S02]  /*1ca0*/  FADD.FTZ R33, R12, R37 ;  /* 0x000000250c217221 */ /* 0x000fe40000010000 */
[----:B------:R-:W-:Y:S02]  /*1cb0*/  FADD.FTZ R34, R13, R38 ;  /* 0x000000260d227221 */ /* 0x000fe40000010000 */
[----:B------:R-:W-:Y:S02]  /*1cc0*/  FADD.FTZ R35, R60, R39 ;  /* 0x000000273c237221 */ /* 0x000fe40000010000 */
.L_x_9:
[----:B------:R-:W-:Y:S05]  /*1cd0*/  BSYNC B0 ;  /* 0x0000000000007941 */ /* 0x000fea0003800000 */
.L_x_8:
[----:B------:R-:W-:Y:S01]  /*1ce0*/  BSSY B0, `(.L_x_10) ;  /* 0x0000012000007945 */ /* 0x000fe20003800000 */
[----:B------:R-:W-:Y:S01]  /*1cf0*/  LEA R12, R5, R54, 0x4 ;  /* 0x00000036050c7211 */ /* 0x000fe200078e20ff */
[----:B------:R-:W-:Y:S05]  /*1d00*/  @P5 BRA `(.L_x_11) ;  /* 0x000000f000005947 */ /* 0x000fea0003800000 */
[----:B------:R-:W-:Y:S01]  /*1d10*/  IMAD.WIDE R12, R12, R53, c[0x0][0x1b8] ;  /* 0x00006e000c0c7625 */ /* 0x000fe200078e0235 */
[----:B------:R-:W-:-:S02]  /*1d20*/  MOV R15, UR11 ;  /* 0x0000000b000f7c02 */ /* 0x000fc40008000f00 */
[----:B------:R-:W-:Y:S02]  /*1d30*/  MOV R5, c[0x0][0x1d8] ;  /* 0x0000760000057a02 */ /* 0x000fe40000000f00 */
[----:B------:R-:W-:Y:S01]  /*1d40*/  MOV R19, UR10 ;  /* 0x0000000a00137c02 */ /* 0x000fe20008000f00 */
[----:B------:R1:W-:Y:S01]  /*1d50*/  RED.E.ADD.F32.FTZ.RN.STRONG.GPU [R12.64], R32 ;  /* 0x000000200c00798e */ /* 0x0003e2000c10e78c */
[-C--:B------:R-:W-:Y:S02]  /*1d60*/  LEA R14, P4, R15, R12.reuse, 0x2 ;  /* 0x0000000c0f0e7211 */ /* 0x080fe400078810ff */
[----:B------:R-:W-:Y:S02]  /*1d70*/  MOV R17, c[0x0][0x1dc] ;  /* 0x0000770000117a02 */ /* 0x000fe40000000f00 */
[-C--:B------:R-:W-:Y:S02]  /*1d80*/  LEA R16, P5, R5, R12.reuse, 0x2 ;  /* 0x0000000c05107211 */ /* 0x080fe400078a10ff */
[----:B------:R-:W-:-:S02]  /*1d90*/  LEA R18, P6, R19, R12, 0x2 ;  /* 0x0000000c13127211 */ /* 0x000fc400078c10ff */
[----:B------:R-:W-:Y:S02]  /*1da0*/  IADD3.X R15, R13, UR9, RZ, P4, !PT ;  /* 0x000000090d0f7c10 */ /* 0x000fe4000a7fe4ff */
[----:B------:R-:W-:Y:S02]  /*1db0*/  LEA.HI.X R17, R5, R13, R17, 0x2, P5 ;  /* 0x0000000d05117211 */ /* 0x000fe400028f1411 */
[----:B------:R-:W-:Y:S01]  /*1dc0*/  IADD3.X R19, R13, UR8, RZ, P6, !PT ;  /* 0x000000080d137c10 */ /* 0x000fe2000b7fe4ff */
[----:B------:R1:W-:Y:S04]  /*1dd0*/  RED.E.ADD.F32.FTZ.RN.STRONG.GPU [R14.64], R33 ;  /* 0x000000210e00798e */ /* 0x0003e8000c10e78c */
[----:B------:R1:W-:Y:S04]  /*1de0*/  RED.E.ADD.F32.FTZ.RN.STRONG.GPU [R16.64], R34 ;  /* 0x000000221000798e */ /* 0x0003e8000c10e78c */
[----:B------:R1:W-:Y:S02]  /*1df0*/  RED.E.ADD.F32.FTZ.RN.STRONG.GPU [R18.64], R35 ;  /* 0x000000231200798e */ /* 0x0003e4000c10e78c */
.L_x_11:
[----:B------:R-:W-:Y:S05]  /*1e00*/  BSYNC B0 ;  /* 0x0000000000007941 */ /* 0x000fea0003800000 */
.L_x_10:
[----:B------:R-:W-:Y:S05]  /*1e10*/  @!P0 BRA `(.L_x_12) ;  /* 0x0000121000008947 */ /* 0x000fea0003800000 */
[----:B------:R-:W-:-:S05]  /*1e20*/  LOP3.LUT R5, R51, 0x1, RZ, 0xc0, !PT ;  /* 0x0000000133057812 */ /* 0x000fca00078ec0ff */
[----:B------:R-:W-:-:S04]  /*1e30*/  IMAD R5, R5, c[0x0][0x10], RZ ;  /* 0x0000040005057a24 */ /* 0x000fc800078e02ff */
[C---:B-1----:R-:W-:Y:S01]  /*1e40*/  IMAD R12, R5.reuse, c[0x0][0xc], RZ ;  /* 0x00000300050c7a24 */ /* 0x042fe200078e02ff */
[----:B------:R-:W-:-:S04]  /*1e50*/  IADD3 R14, R5, R44, RZ ;  /* 0x0000002c050e7210 */ /* 0x000fc80007ffe0ff */
[----:B------:R-:W-:Y:S01]  /*1e60*/  SHF.L.U32 R12, R12, 0x1, RZ ;  /* 0x000000010c0c7819 */ /* 0x000fe200000006ff */
[----:B------:R-:W-:-:S04]  /*1e70*/  IMAD.WIDE.U32 R14, R14, R53, c[0x0][0x1a8] ;  /* 0x00006a000e0e7625 */ /* 0x000fc800078e0035 */
[----:B------:R-:W-:Y:S01]  /*1e80*/  IMAD.WIDE R12, R12, R53, c[0x0][0x1b0] ;  /* 0x00006c000c0c7625 */ /* 0x000fe200078e0235 */
[----:B------:R-:W-:Y:S05]  /*1e90*/  @P3 BRA `(.L_x_13) ;  /* 0x0000017000003947 */ /* 0x000fea0003800000 */
[C---:B------:R-:W-:Y:S01]  /*1ea0*/  LEA R16, P0, R52.reuse, R12, 0x3 ;  /* 0x0000000c34107211 */ /* 0x040fe200078018ff */
[----:B------:R-:W1:Y:S03]  /*1eb0*/  S2R R43, SR_LANEID ;  /* 0x00000000002b7919 */ /* 0x000e660000000000 */
[----:B------:R-:W-:-:S05]  /*1ec0*/  LEA.HI.X R17, R52, R13, RZ, 0x3, P0 ;  /* 0x0000000d34117211 */ /* 0x000fca00000f1cff */
[----:B------:R2:W-:Y:S01]  /*1ed0*/  STG.E.64 [R16.64], R10 ;  /* 0x0000000a10007986 */ /* 0x0005e2000c101b0c */
[----:B------:R-:W-:Y:S06]  /*1ee0*/  MEMBAR.ALL.GPU ;  /* 0x0000000000007992 */ /* 0x000fec000000a000 */
[----:B------:R-:W-:Y:S01]  /*1ef0*/  HFMA2.MMA R5, -RZ, RZ, 0, 5.9604644775390625e-08 ;  /* 0x00000001ff057435 */ /* 0x000fe200000001ff */
[----:B------:R-:W-:Y:S01]  /*1f00*/  VOTEU.ANY UR4, UPT, PT ;  /* 0x0000000000047886 */ /* 0x000fe200038e0100 */
[----:B------:R-:W-:Y:S01]  /*1f10*/  LOP3.LUT P0, RZ, R51, 0x2, RZ, 0xc0, !PT ;  /* 0x0000000233ff7812 */ /* 0x000fe2000780c0ff */
[----:B------:R-:W-:Y:S01]  /*1f20*/  UFLO.U32 UR15, UR4 ;  /* 0x00000004000f72bd */ /* 0x000fe200080e0000 */
[----:B------:R-:W-:-:S00]  /*1f30*/  ERRBAR ;  /* 0x00000000000079ab */ /* 0x000fc00000000000 */
[----:B------:R-:W-:Y:S01]  /*1f40*/  UPOPC UR4, UR4 ;  /* 0x00000004000472bf */ /* 0x000fe20008000000 */
[----:B--2---:R-:W-:-:S03]  /*1f50*/  SEL R16, RZ, c[0x0][0xc], P0 ;  /* 0x00000300ff107a07 */ /* 0x004fc60000000000 */
[----:B-1----:R-:W-:Y:S02]  /*1f60*/  ISETP.EQ.U32.AND P4, PT, R43, UR15, PT ;  /* 0x0000000f2b007c0c */ /* 0x002fe4000bf82070 */
[----:B------:R-:W-:Y:S02]  /*1f70*/  SEL R5, R5, 0xffffffff, !P0 ;  /* 0xffffffff05057807 */ /* 0x000fe40004000000 */
[----:B------:R-:W-:-:S03]  /*1f80*/  ISETP.NE.AND P0, PT, R16, -0x1, PT ;  /* 0xffffffff1000780c */ /* 0x000fc60003f05270 */
[----:B------:R-:W-:-:S06]  /*1f90*/  IMAD R5, R5, UR4, RZ ;  /* 0x0000000405057c24 */ /* 0x000fcc000f8e02ff */
[----:B------:R1:W-:Y:S04]  /*1fa0*/  @P4 RED.E.ADD.S32.STRONG.GPU [R14.64], R5 ;  /* 0x000000050e00498e */ /* 0x0003e8000c10e38c */
[----:B------:R-:W-:Y:S05]  /*1fb0*/  @!P0 BRA `(.L_x_13) ;  /* 0x0000005000008947 */ /* 0x000fea0003800000 */
.L_x_14:
[----:B-1----:R-:W2:Y:S01]  /*1fc0*/  LDG.E.STRONG.GPU R5, [R14.64] ;  /* 0x0000000c0e057981 */ /* 0x002ea2000c1ef900 */
[----:B------:R-:W-:Y:S01]  /*1fd0*/  YIELD ;  /* 0x0000000000007946 */ /* 0x000fe20003800000 */
[----:B--2---:R-:W-:Y:S01]  /*1fe0*/  ISETP.NE.AND P0, PT, R5, R16, PT ;  /* 0x000000100500720c */ /* 0x004fe20003f05270 */
[----:B------:R-:W-:-:S12]  /*1ff0*/  CCTL.IVALL ;  /* 0x00000000ff00798f */ /* 0x000fd80002000000 */
[----:B------:R-:W-:Y:S05]  /*2000*/  @P0 BRA `(.L_x_14) ;  /* 0xffffffb000000947 */ /* 0x000fea000383ffff */
.L_x_13:
[----:B------:R-:W-:Y:S01]  /*2010*/  ISETP.NE.AND P0, PT, RZ, c[0x0][0xc], PT ;  /* 0x00000300ff007a0c */ /* 0x000fe20003f05270 */
[----:B------:R-:W-:Y:S01]  /*2020*/  WARPSYNC 0xffffffff ;  /* 0xffffffff00007948 */ /* 0x000fe20003800000 */
[----:B------:R-:W-:Y:S11]  /*2030*/  BAR.SYNC.DEFER_BLOCKING 0x0 ;  /* 0x0000000000007b1d */ /* 0x000ff60000010000 */
[----:B------:R-:W-:Y:S05]  /*2040*/  @!P0 BRA `(.L_x_12) ;  /* 0x00000fe000008947 */ /* 0x000fea0003800000 */
[----:B------:R-:W-:Y:S02]  /*2050*/  IADD3 R42, R42, -0x1, RZ ;  /* 0xffffffff2a2a7810 */ /* 0x000fe40007ffe0ff */
[----:B-1----:R-:W-:-:S02]  /*2060*/  MOV R5, RZ ;  /* 0x000000ff00057202 */ /* 0x002fc40000000f00 */
[----:B------:R-:W-:-:S13]  /*2070*/  ISETP.GE.U32.AND P0, PT, R42, 0x3, PT ;  /* 0x000000032a00780c */ /* 0x000fda0003f06070 */
[----:B------:R-:W-:Y:S05]  /*2080*/  @!P0 BRA `(.L_x_15) ;  /* 0x00000dc000008947 */ /* 0x000fea0003800000 */
[----:B------:R-:W-:Y:S01]  /*2090*/  ISETP.LT.AND P0, PT, RZ, UR5, PT ;  /* 0x00000005ff007c0c */ /* 0x000fe2000bf01270 */
[----:B------:R-:W-:Y:S01]  /*20a0*/  UMOV UR4, UR5 ;  /* 0x0000000500047c82 */ /* 0x000fe20008000000 */
[----:B------:R-:W-:-:S11]  /*20b0*/  HFMA2.MMA R5, -RZ, RZ, 0, 0 ;  /* 0x00000000ff057435 */ /* 0x000fd600000001ff */
[----:B------:R-:W-:Y:S05]  /*20c0*/  @!P0 BRA `(.L_x_16) ;  /* 0x00000b9000008947 */ /* 0x000fea0003800000 */
[----:B------:R-:W-:Y:S01]  /*20d0*/  UISETP.GT.AND UP0, UPT, UR4, 0xc, UPT ;  /* 0x0000000c0400788c */ /* 0x000fe2000bf04270 */
[----:B------:R-:W-:-:S05]  /*20e0*/  PLOP3.LUT P0, PT, PT, PT, PT, 0x80, 0x0 ;  /* 0x000000000000781c */ /* 0x000fca0003f0f070 */
[----:B------:R-:W-:-:S13]  /*20f0*/  PLOP3.LUT P4, PT, PT, PT, UP0, 0x80, 0x0 ;  /* 0x000000000000781c */ /* 0x000fda0003f8f008 */
[----:B------:R-:W-:Y:S05]  /*2100*/  @!P4 BRA `(.L_x_17) ;  /* 0x000007500000c947 */ /* 0x000fea0003800000 */
[----:B------:R-:W-:Y:S02]  /*2110*/  PLOP3.LUT P0, PT, PT, PT, PT, 0x8, 0x0 ;  /* 0x000000000000781c */ /* 0x000fe40003f0e170 */
.L_x_18:
[----:B------:R-:W-:-:S13]  /*2120*/  ISETP.EQ.OR P6, PT, R5, R45, P3 ;  /* 0x0000002d0500720c */ /* 0x000fda0001fc2670 */
[----:B------:R-:W-:-:S04]  /*2130*/  @!P6 IMAD R15, R5, c[0x0][0x10], R44 ;  /* 0x00000400050fea24 */ /* 0x000fc800078e022c */
[----:B------:R-:W-:-:S06]  /*2140*/  @!P6 IMAD.WIDE.U32 R14, R15, 0x8, R12 ;  /* 0x000000080f0ee825 */ /* 0x000fcc00078e000c */
[----:B------:R-:W2:Y:S01]  /*2150*/  @!P6 LDG.E.64 R14, [R14.64] ;  /* 0x0000000c0e0ee981 */ /* 0x000ea2000c1e1b00 */
[C---:B------:R-:W-:Y:S02]  /*2160*/  IADD3 R17, R5.reuse, 0x1, RZ ;  /* 0x0000000105117810 */ /* 0x040fe40007ffe0ff */
[----:B------:R-:W-:Y:S02]  /*2170*/  IADD3 R19, R5, 0x2, RZ ;  /* 0x0000000205137810 */ /* 0x000fe40007ffe0ff */
[-C--:B------:R-:W-:Y:S02]  /*2180*/  ISETP.EQ.OR P4, PT, R17, R45.reuse, P3 ;  /* 0x0000002d1100720c */ /* 0x080fe40001f82670 */
[----:B------:R-:W-:Y:S02]  /*2190*/  ISETP.EQ.OR P5, PT, R19, R45, P3 ;  /* 0x0000002d1300720c */ /* 0x000fe40001fa2670 */
[----:B------:R-:W-:-:S09]  /*21a0*/  IADD3 R18, R5, 0x3, RZ ;  /* 0x0000000305127810 */ /* 0x000fd20007ffe0ff */
[--C-:B------:R-:W-:Y:S02]  /*21b0*/  @!P4 IMAD R17, R17, c[0x0][0x10], R44.reuse ;  /* 0x000004001111ca24 */ /* 0x100fe400078e022c */
[----:B------:R-:W-:Y:S02]  /*21c0*/  @!P5 IMAD R19, R19, c[0x0][0x10], R44 ;  /* 0x000004001313da24 */ /* 0x000fe400078e022c */
[----:B0-2---:R-:W-:Y:S02]  /*21d0*/  @!P6 FADD.FTZ R10, R10, R14 ;  /* 0x0000000e0a0ae221 */ /* 0x005fe40000010000 */
[----:B------:R-:W-:Y:S01]  /*21e0*/  @!P6 FADD.FTZ R11, R11, R15 ;  /* 0x0000000f0b0be221 */ /* 0x000fe20000010000 */
[----:B------:R-:W-:Y:S01]  /*21f0*/  ISETP.EQ.OR P6, PT, R18, R45, P3 ;  /* 0x0000002d1200720c */ /* 0x000fe20001fc2670 */
[----:B------:R-:W-:-:S04]  /*2200*/  @!P4 IMAD.WIDE.U32 R14, R17, 0x8, R12 ;  /* 0x00000008110ec825 */ /* 0x000fc800078e000c */
[----:B------:R-:W-:Y:S02]  /*2210*/  @!P5 IMAD.WIDE.U32 R16, R19, 0x8, R12 ;  /* 0x000000081310d825 */ /* 0x000fe400078e000c */
[----:B------:R-:W2:Y:S04]  /*2220*/  @!P4 LDG.E.64 R14, [R14.64] ;  /* 0x0000000c0e0ec981 */ /* 0x000ea8000c1e1b00 */
[----:B------:R-:W3:Y:S02]  /*2230*/  @!P5 LDG.E.64 R16, [R16.64] ;  /* 0x0000000c1010d981 */ /* 0x000ee4000c1e1b00 */
[----:B------:R-:W-:-:S04]  /*2240*/  @!P6 IMAD R19, R18, c[0x0][0x10], R44 ;  /* 0x000004001213ea24 */ /* 0x000fc800078e022c */
[----:B------:R-:W-:-:S06]  /*2250*/  @!P6 IMAD.WIDE.U32 R18, R19, 0x8, R12 ;  /* 0x000000081312e825 */ /* 0x000fcc00078e000c */
[----:B------:R-:W4:Y:S01]  /*2260*/  @!P6 LDG.E.64 R18, [R18.64] ;  /* 0x0000000c1212e981 */ /* 0x000f22000c1e1b00 */
[C---:B------:R-:W-:Y:S02]  /*2270*/  IADD3 R20, R5.reuse, 0x4, RZ ;  /* 0x0000000405147810 */ /* 0x040fe40007ffe0ff */
[C---:B------:R-:W-:Y:S02]  /*2280*/  IADD3 R21, R5.reuse, 0x5, RZ ;  /* 0x0000000505157810 */ /* 0x040fe40007ffe0ff */
[----:B------:R-:W-:Y:S01]  /*2290*/  IADD3 R22, R5, 0x6, RZ ;  /* 0x0000000605167810 */ /* 0x000fe20007ffe0ff */
[----:B--2---:R-:W-:Y:S02]  /*22a0*/  @!P4 FADD.FTZ R10, R10, R14 ;  /* 0x0000000e0a0ac221 */ /* 0x004fe40000010000 */
[----:B------:R-:W-:Y:S01]  /*22b0*/  @!P4 FADD.FTZ R11, R11, R15 ;  /* 0x0000000f0b0bc221 */ /* 0x000fe20000010000 */
[----:B------:R-:W-:Y:S01]  /*22c0*/  ISETP.EQ.OR P4, PT, R20, R45, P3 ;  /* 0x0000002d1400720c */ /* 0x000fe20001f82670 */
[----:B---3--:R-:W-:-:S02]  /*22d0*/  @!P5 FADD.FTZ R10, R10, R16 ;  /* 0x000000100a0ad221 */ /* 0x008fc40000010000 */
[----:B------:R-:W-:Y:S01]  /*22e0*/  @!P5 FADD.FTZ R11, R11, R17 ;  /* 0x000000110b0bd221 */ /* 0x000fe20000010000 */
[----:B------:R-:W-:-:S09]  /*22f0*/  ISETP.EQ.OR P5, PT, R21, R45, P3 ;  /* 0x0000002d1500720c */ /* 0x000fd20001fa2670 */
[----:B------:R-:W-:Y:S02]  /*2300*/  @!P4 IMAD R15, R20, c[0x0][0x10], R44 ;  /* 0x00000400140fca24 */ /* 0x000fe400078e022c */
[----:B----4-:R-:W-:Y:S02]  /*2310*/  @!P6 FADD.FTZ R10, R10, R18 ;  /* 0x000000120a0ae221 */ /* 0x010fe40000010000 */
[----:B------:R-:W-:Y:S01]  /*2320*/  @!P6 FADD.FTZ R11, R11, R19 ;  /* 0x000000130b0be221 */ /* 0x000fe20000010000 */
[----:B------:R-:W-:Y:S01]  /*2330*/  ISETP.EQ.OR P6, PT, R22, R45, P3 ;  /* 0x0000002d1600720c */ /* 0x000fe20001fc2670 */
[----:B------:R-:W-:-:S04]  /*2340*/  @!P4 IMAD.WIDE.U32 R14, R15, 0x8, R12 ;  /* 0x000000080f0ec825 */ /* 0x000fc800078e000c */
[----:B------:R-:W-:Y:S02]  /*2350*/  @!P5 IMAD R17, R21, c[0x0][0x10], R44 ;  /* 0x000004001511da24 */ /* 0x000fe400078e022c */
[----:B------:R-:W2:Y:S02]  /*2360*/  @!P4 LDG.E.64 R14, [R14.64] ;  /* 0x0000000c0e0ec981 */ /* 0x000ea4000c1e1b00 */
[----:B------:R-:W-:-:S04]  /*2370*/  @!P5 IMAD.WIDE.U32 R16, R17, 0x8, R12 ;  /* 0x000000081110d825 */ /* 0x000fc800078e000c */
[----:B------:R-:W-:Y:S02]  /*2380*/  @!P6 IMAD R19, R22, c[0x0][0x10], R44 ;  /* 0x000004001613ea24 */ /* 0x000fe400078e022c */
[----:B------:R-:W3:Y:S02]  /*2390*/  @!P5 LDG.E.64 R16, [R16.64] ;  /* 0x0000000c1010d981 */ /* 0x000ee4000c1e1b00 */
        /* <DEDUP_REMOVED lines=65> */
[----:B------:R-:W-:-:S04]  /*27b0*/  UIADD3 UR4, UR4, -0x10, URZ ;  /* 0xfffffff004047890 */ /* 0x000fc8000fffe03f */
[----:B------:R-:W-:Y:S01]  /*27c0*/  UISETP.GT.AND UP0, UPT, UR4, 0xc, UPT ;  /* 0x0000000c0400788c */ /* 0x000fe2000bf04270 */
[----:B------:R-:W-:Y:S01]  /*27d0*/  IADD3 R5, R5, 0x10, RZ ;  /* 0x0000001005057810 */ /* 0x000fe20007ffe0ff */
[----:B--2---:R-:W-:Y:S02]  /*27e0*/  @!P4 FADD.FTZ R10, R10, R14 ;  /* 0x0000000e0a0ac221 */ /* 0x004fe40000010000 */
[----:B------:R-:W-:Y:S02]  /*27f0*/  @!P4 FADD.FTZ R11, R11, R15 ;  /* 0x0000000f0b0bc221 */ /* 0x000fe40000010000 */
[----:B------:R-:W-:Y:S01]  /*2800*/  PLOP3.LUT P4, PT, PT, PT, UP0, 0x80, 0x0 ;  /* 0x000000000000781c */ /* 0x000fe20003f8f008 */
[----:B---3--:R-:W-:Y:S02]  /*2810*/  @!P5 FADD.FTZ R10, R10, R16 ;  /* 0x000000100a0ad221 */ /* 0x008fe40000010000 */
[----:B------:R-:W-:Y:S02]  /*2820*/  @!P5 FADD.FTZ R11, R11, R17 ;  /* 0x000000110b0bd221 */ /* 0x000fe40000010000 */
[----:B----4-:R-:W-:-:S02]  /*2830*/  @!P6 FADD.FTZ R10, R10, R18 ;  /* 0x000000120a0ae221 */ /* 0x010fc40000010000 */
[----:B------:R-:W-:-:S06]  /*2840*/  @!P6 FADD.FTZ R11, R11, R19 ;  /* 0x000000130b0be221 */ /* 0x000fcc0000010000 */
[----:B------:R-:W-:Y:S05]  /*2850*/  @P4 BRA `(.L_x_18) ;  /* 0xfffff8c000004947 */ /* 0x000fea000383ffff */
.L_x_17:
[----:B------:R-:W-:-:S06]  /*2860*/  UISETP.GT.AND UP0, UPT, UR4, 0x4, UPT ;  /* 0x000000040400788c */ /* 0x000fcc000bf04270 */
[----:B------:R-:W-:-:S13]  /*2870*/  PLOP3.LUT P4, PT, PT, PT, UP0, 0x80, 0x0 ;  /* 0x000000000000781c */ /* 0x000fda0003f8f008 */
[----:B------:R-:W-:Y:S05]  /*2880*/  @!P4 BRA `(.L_x_19) ;  /* 0x000003b00000c947 */ /* 0x000fea0003800000 */
[C---:B------:R-:W-:Y:S02]  /*2890*/  IADD3 R17, R5.reuse, 0x1, RZ ;  /* 0x0000000105117810 */ /* 0x040fe40007ffe0ff */
[-C--:B------:R-:W-:Y:S02]  /*28a0*/  ISETP.EQ.OR P0, PT, R5, R45.reuse, P3 ;  /* 0x0000002d0500720c */ /* 0x080fe40001f02670 */
[-C--:B------:R-:W-:Y:S02]  /*28b0*/  ISETP.EQ.OR P5, PT, R17, R45.reuse, P3 ;  /* 0x0000002d1100720c */ /* 0x080fe40001fa2670 */
[C---:B------:R-:W-:Y:S02]  /*28c0*/  IADD3 R19, R5.reuse, 0x2, RZ ;  /* 0x0000000205137810 */ /* 0x040fe40007ffe0ff */
[----:B------:R-:W-:Y:S02]  /*28d0*/  IADD3 R21, R5, 0x3, RZ ;  /* 0x0000000305157810 */ /* 0x000fe40007ffe0ff */
[----:B------:R-:W-:-:S02]  /*28e0*/  ISETP.EQ.OR P6, PT, R19, R45, P3 ;  /* 0x0000002d1300720c */ /* 0x000fc40001fc2670 */
[----:B------:R-:W-:-:S03]  /*28f0*/  ISETP.EQ.OR P4, PT, R21, R45, P3 ;  /* 0x0000002d1500720c */ /* 0x000fc60001f82670 */
[--C-:B------:R-:W-:Y:S02]  /*2900*/  @!P0 IMAD R15, R5, c[0x0][0x10], R44.reuse ;  /* 0x00000400050f8a24 */ /* 0x100fe400078e022c */
[----:B------:R-:W-:Y:S02]  /*2910*/  @!P5 IMAD R17, R17, c[0x0][0x10], R44 ;  /* 0x000004001111da24 */ /* 0x000fe400078e022c */
[----:B------:R-:W-:-:S04]  /*2920*/  @!P0 IMAD.WIDE.U32 R14, R15, 0x8, R12 ;  /* 0x000000080f0e8825 */ /* 0x000fc800078e000c */
[----:B------:R-:W-:Y:S02]  /*2930*/  @!P5 IMAD.WIDE.U32 R16, R17, 0x8, R12 ;  /* 0x000000081110d825 */ /* 0x000fe400078e000c */
[----:B------:R-:W2:Y:S02]  /*2940*/  @!P0 LDG.E.64 R14, [R14.64] ;  /* 0x0000000c0e0e8981 */ /* 0x000ea4000c1e1b00 */
[--C-:B------:R-:W-:Y:S02]  /*2950*/  @!P6 IMAD R19, R19, c[0x0][0x10], R44.reuse ;  /* 0x000004001313ea24 */ /* 0x100fe400078e022c */
[----:B------:R-:W-:Y:S01]  /*2960*/  @!P4 IMAD R21, R21, c[0x0][0x10], R44 ;  /* 0x000004001515ca24 */ /* 0x000fe200078e022c */
[----:B------:R-:W3:Y:S01]  /*2970*/  @!P5 LDG.E.64 R16, [R16.64] ;  /* 0x0000000c1010d981 */ /* 0x000ee2000c1e1b00 */
[----:B------:R-:W-:-:S04]  /*2980*/  @!P6 IMAD.WIDE.U32 R18, R19, 0x8, R12 ;  /* 0x000000081312e825 */ /* 0x000fc800078e000c */
[----:B------:R-:W-:Y:S02]  /*2990*/  @!P4 IMAD.WIDE.U32 R20, R21, 0x8, R12 ;  /* 0x000000081514c825 */ /* 0x000fe400078e000c */
[----:B------:R-:W4:Y:S04]  /*29a0*/  @!P6 LDG.E.64 R18, [R18.64] ;  /* 0x0000000c1212e981 */ /* 0x000f28000c1e1b00 */
[----:B------:R-:W5:Y:S01]  /*29b0*/  @!P4 LDG.E.64 R20, [R20.64] ;  /* 0x0000000c1414c981 */ /* 0x000f62000c1e1b00 */
[----:B------:R-:W-:-:S04]  /*29c0*/  IADD3 R5, R5, 0x4, RZ ;  /* 0x0000000405057810 */ /* 0x000fc80007ffe0ff */
[C---:B------:R-:W-:Y:S01]  /*29d0*/  IADD3 R22, R5.reuse, 0x3, RZ ;  /* 0x0000000305167810 */ /* 0x040fe20007ffe0ff */
[----:B0-2---:R-:W-:Y:S01]  /*29e0*/  @!P0 FADD.FTZ R10, R10, R14 ;  /* 0x0000000e0a0a8221 */ /* 0x005fe20000010000 */
[----:B------:R-:W-:Y:S01]  /*29f0*/  IADD3 R14, R5, 0x1, RZ ;  /* 0x00000001050e7810 */ /* 0x000fe20007ffe0ff */
[----:B------:R-:W-:Y:S01]  /*2a00*/  @!P0 FADD.FTZ R11, R11, R15 ;  /* 0x0000000f0b0b8221 */ /* 0x000fe20000010000 */
[CC--:B------:R-:W-:Y:S01]  /*2a10*/  ISETP.EQ.OR P0, PT, R5.reuse, R45.reuse, P3 ;  /* 0x0000002d0500720c */ /* 0x0c0fe20001f02670 */
[----:B---3--:R-:W-:Y:S01]  /*2a20*/  @!P5 FADD.FTZ R10, R10, R16 ;  /* 0x000000100a0ad221 */ /* 0x008fe20000010000 */
[----:B------:R-:W-:Y:S01]  /*2a30*/  IADD3 R16, R5, 0x2, RZ ;  /* 0x0000000205107810 */ /* 0x000fe20007ffe0ff */
[----:B------:R-:W-:Y:S01]  /*2a40*/  @!P5 FADD.FTZ R11, R11, R17 ;  /* 0x000000110b0bd221 */ /* 0x000fe20000010000 */
[-C--:B------:R-:W-:Y:S01]  /*2a50*/  ISETP.EQ.OR P5, PT, R14, R45.reuse, P3 ;  /* 0x0000002d0e00720c */ /* 0x080fe20001fa2670 */
[----:B----4-:R-:W-:Y:S02]  /*2a60*/  @!P6 FADD.FTZ R10, R10, R18 ;  /* 0x000000120a0ae221 */ /* 0x010fe40000010000 */
[----:B------:R-:W-:Y:S01]  /*2a70*/  @!P6 FADD.FTZ R11, R11, R19 ;  /* 0x000000130b0be221 */ /* 0x000fe20000010000 */
[----:B------:R-:W-:Y:S01]  /*2a80*/  ISETP.EQ.OR P6, PT, R16, R45, P3 ;  /* 0x0000002d1000720c */ /* 0x000fe20001fc2670 */
[----:B-----5:R-:W-:-:S02]  /*2a90*/  @!P4 FADD.FTZ R10, R10, R20 ;  /* 0x000000140a0ac221 */ /* 0x020fc40000010000 */
[----:B------:R-:W-:Y:S01]  /*2aa0*/  @!P4 FADD.FTZ R11, R11, R21 ;  /* 0x000000150b0bc221 */ /* 0x000fe20000010000 */
[----:B------:R-:W-:Y:S01]  /*2ab0*/  ISETP.EQ.OR P4, PT, R22, R45, P3 ;  /* 0x0000002d1600720c */ /* 0x000fe20001f82670 */
[----:B------:R-:W-:-:S04]  /*2ac0*/  @!P0 IMAD R15, R5, c[0x0][0x10], R44 ;  /* 0x00000400050f8a24 */ /* 0x000fc800078e022c */
[----:B------:R-:W-:Y:S02]  /*2ad0*/  @!P5 IMAD R17, R14, c[0x0][0x10], R44 ;  /* 0x000004000e11da24 */ /* 0x000fe400078e022c */
[----:B------:R-:W-:-:S04]  /*2ae0*/  @!P0 IMAD.WIDE.U32 R14, R15, 0x8, R12 ;  /* 0x000000080f0e8825 */ /* 0x000fc800078e000c */
[----:B------:R-:W-:Y:S02]  /*2af0*/  @!P6 IMAD R19, R16, c[0x0][0x10], R44 ;  /* 0x000004001013ea24 */ /* 0x000fe400078e022c */
[--C-:B------:R-:W-:Y:S01]  /*2b00*/  @!P5 IMAD.WIDE.U32 R16, R17, 0x8, R12.reuse ;  /* 0x000000081110d825 */ /* 0x100fe200078e000c */
[----:B------:R-:W2:Y:S03]  /*2b10*/  @!P0 LDG.E.64 R14, [R14.64] ;  /* 0x0000000c0e0e8981 */ /* 0x000ea6000c1e1b00 */
[----:B------:R-:W-:Y:S02]  /*2b20*/  @!P6 IMAD.WIDE.U32 R18, R19, 0x8, R12 ;  /* 0x000000081312e825 */ /* 0x000fe400078e000c */
[----:B------:R-:W3:Y:S02]  /*2b30*/  @!P5 LDG.E.64 R16, [R16.64] ;  /* 0x0000000c1010d981 */ /* 0x000ee4000c1e1b00 */
[----:B------:R-:W-:-:S02]  /*2b40*/  @!P4 IMAD R21, R22, c[0x0][0x10], R44 ;  /* 0x000004001615ca24 */ /* 0x000fc400078e022c */
[----:B------:R-:W4:Y:S02]  /*2b50*/  @!P6 LDG.E.64 R18, [R18.64] ;  /* 0x0000000c1212e981 */ /* 0x000f24000c1e1b00 */
[----:B------:R-:W-:-:S06]  /*2b60*/  @!P4 IMAD.WIDE.U32 R20, R21, 0x8, R12 ;  /* 0x000000081514c825 */ /* 0x000fcc00078e000c */
[----:B------:R-:W5:Y:S01]  /*2b70*/  @!P4 LDG.E.64 R20, [R20.64] ;  /* 0x0000000c1414c981 */ /* 0x000f62000c1e1b00 */
[----:B------:R-:W-:Y:S01]  /*2b80*/  UIADD3 UR4, UR4, -0x4, URZ ;  /* 0xfffffffc04047890 */ /* 0x000fe2000fffe03f */
[----:B------:R-:W-:-:S03]  /*2b90*/  IADD3 R5, R5, 0x4, RZ ;  /* 0x0000000405057810 */ /* 0x000fc60007ffe0ff */
[----:B------:R-:W-:Y:S01]  /*2ba0*/  UIADD3 UR4, UR4, -0x4, URZ ;  /* 0xfffffffc04047890 */ /* 0x000fe2000fffe03f */
[----:B--2---:R-:W-:Y:S02]  /*2bb0*/  @!P0 FADD.FTZ R10, R10, R14 ;  /* 0x0000000e0a0a8221 */ /* 0x004fe40000010000 */
[----:B------:R-:W-:Y:S01]  /*2bc0*/  @!P0 FADD.FTZ R11, R11, R15 ;  /* 0x0000000f0b0b8221 */ /* 0x000fe20000010000 */
[----:B------:R-:W-:Y:S01]  /*2bd0*/  PLOP3.LUT P0, PT, PT, PT, PT, 0x8, 0x0 ;  /* 0x000000000000781c */ /* 0x000fe20003f0e170 */
[----:B---3--:R-:W-:Y:S02]  /*2be0*/  @!P5 FADD.FTZ R10, R10, R16 ;  /* 0x000000100a0ad221 */ /* 0x008fe40000010000 */
[----:B------:R-:W-:Y:S02]  /*2bf0*/  @!P5 FADD.FTZ R11, R11, R17 ;  /* 0x000000110b0bd221 */ /* 0x000fe40000010000 */
[----:B----4-:R-:W-:Y:S02]  /*2c00*/  @!P6 FADD.FTZ R10, R10, R18 ;  /* 0x000000120a0ae221 */ /* 0x010fe40000010000 */
[----:B------:R-:W-:-:S02]  /*2c10*/  @!P6 FADD.FTZ R11, R11, R19 ;  /* 0x000000130b0be221 */ /* 0x000fc40000010000 */
[----:B-----5:R-:W-:Y:S02]  /*2c20*/  @!P4 FADD.FTZ R10, R10, R20 ;  /* 0x000000140a0ac221 */ /* 0x020fe40000010000 */
[----:B------:R-:W-:Y:S02]  /*2c30*/  @!P4 FADD.FTZ R11, R11, R21 ;  /* 0x000000150b0bc221 */ /* 0x000fe40000010000 */
.L_x_19:
[----:B------:R-:W-:-:S13]  /*2c40*/  ISETP.NE.OR P0, PT, RZ, UR4, P0 ;  /* 0x00000004ff007c0c */ /* 0x000fda0008705670 */
[----:B------:R-:W-:Y:S05]  /*2c50*/  @!P0 BRA `(.L_x_15) ;  /* 0x000001f000008947 */ /* 0x000fea0003800000 */
.L_x_16:
[CC--:B------:R-:W-:Y:S02]  /*2c60*/  ISETP.EQ.OR P5, PT, R5.reuse, R45.reuse, P3 ;  /* 0x0000002d0500720c */ /* 0x0c0fe40001fa2670 */
[C---:B------:R-:W-:Y:S02]  /*2c70*/  IADD3 R17, R5.reuse, 0x1, RZ ;  /* 0x0000000105117810 */ /* 0x040fe40007ffe0ff */
[----:B------:R-:W-:Y:S02]  /*2c80*/  IADD3 R19, R5, 0x2, RZ ;  /* 0x0000000205137810 */ /* 0x000fe40007ffe0ff */
[-C--:B------:R-:W-:Y:S02]  /*2c90*/  ISETP.EQ.OR P6, PT, R17, R45.reuse, P3 ;  /* 0x0000002d1100720c */ /* 0x080fe40001fc2670 */
[----:B------:R-:W-:Y:S02]  /*2ca0*/  IADD3 R21, R5, 0x3, RZ ;  /* 0x0000000305157810 */ /* 0x000fe40007ffe0ff */
[----:B------:R-:W-:-:S02]  /*2cb0*/  ISETP.EQ.OR P4, PT, R19, R45, P3 ;  /* 0x0000002d1300720c */ /* 0x000fc40001f82670 */
[----:B------:R-:W-:Y:S01]  /*2cc0*/  ISETP.EQ.OR P0, PT, R21, R45, P3 ;  /* 0x0000002d1500720c */ /* 0x000fe20001f02670 */
[----:B------:R-:W-:-:S04]  /*2cd0*/  @!P5 IMAD R15, R5, c[0x0][0x10], R44 ;  /* 0x00000400050fda24 */ /* 0x000fc800078e022c */
[----:B------:R-:W-:-:S04]  /*2ce0*/  @!P5 IMAD.WIDE.U32 R14, R15, 0x8, R12 ;  /* 0x000000080f0ed825 */ /* 0x000fc800078e000c */
[--C-:B------:R-:W-:Y:S02]  /*2cf0*/  @!P6 IMAD R17, R17, c[0x0][0x10], R44.reuse ;  /* 0x000004001111ea24 */ /* 0x100fe400078e022c */
[----:B------:R-:W2:Y:S01]  /*2d00*/  @!P5 LDG.E.64 R14, [R14.64] ;  /* 0x0000000c0e0ed981 */ /* 0x000ea2000c1e1b00 */
[----:B------:R-:W-:Y:S02]  /*2d10*/  @!P4 IMAD R19, R19, c[0x0][0x10], R44 ;  /* 0x000004001313ca24 */ /* 0x000fe400078e022c */
[----:B------:R-:W-:-:S04]  /*2d20*/  @!P6 IMAD.WIDE.U32 R16, R17, 0x8, R12 ;  /* 0x000000081110e825 */ /* 0x000fc800078e000c */
[----:B------:R-:W-:Y:S02]  /*2d30*/  @!P0 IMAD R21, R21, c[0x0][0x10], R44 ;  /* 0x0000040015158a24 */ /* 0x000fe400078e022c */
[--C-:B------:R-:W-:Y:S01]  /*2d40*/  @!P4 IMAD.WIDE.U32 R18, R19, 0x8, R12.reuse ;  /* 0x000000081312c825 */ /* 0x100fe200078e000c */
[----:B------:R-:W3:Y:S03]  /*2d50*/  @!P6 LDG.E.64 R16, [R16.64] ;  /* 0x0000000c1010e981 */ /* 0x000ee6000c1e1b00 */
[----:B------:R-:W-:Y:S02]  /*2d60*/  @!P0 IMAD.WIDE.U32 R20, R21, 0x8, R12 ;  /* 0x0000000815148825 */ /* 0x000fe400078e000c */
[----:B------:R-:W4:Y:S04]  /*2d70*/  @!P4 LDG.E.64 R18, [R18.64] ;  /* 0x0000000c1212c981 */ /* 0x000f28000c1e1b00 */
[----:B------:R-:W5:Y:S01]  /*2d80*/  @!P0 LDG.E.64 R20, [R20.64] ;  /* 0x0000000c14148981 */ /* 0x000f62000c1e1b00 */
[----:B------:R-:W-:Y:S01]  /*2d90*/  UIADD3 UR4, UR4, -0x4, URZ ;  /* 0xfffffffc04047890 */ /* 0x000fe2000fffe03f */
[----:B------:R-:W-:Y:S01]  /*2da0*/  IADD3 R5, R5, 0x4, RZ ;  /* 0x0000000405057810 */ /* 0x000fe20007ffe0ff */
[----:B0-2---:R-:W-:-:S02]  /*2db0*/  @!P5 FADD.FTZ R10, R10, R14 ;  /* 0x0000000e0a0ad221 */ /* 0x005fc40000010000 */
[----:B------:R-:W-:Y:S02]  /*2dc0*/  @!P5 FADD.FTZ R11, R11, R15 ;  /* 0x0000000f0b0bd221 */ /* 0x000fe40000010000 */
[----:B------:R-:W-:Y:S01]  /*2dd0*/  ISETP.NE.AND P5, PT, RZ, UR4, PT ;  /* 0x00000004ff007c0c */ /* 0x000fe2000bfa5270 */
[----:B---3--:R-:W-:Y:S02]  /*2de0*/  @!P6 FADD.FTZ R10, R10, R16 ;  /* 0x000000100a0ae221 */ /* 0x008fe40000010000 */
[----:B------:R-:W-:Y:S02]  /*2df0*/  @!P6 FADD.FTZ R11, R11, R17 ;  /* 0x000000110b0be221 */ /* 0x000fe40000010000 */
[----:B----4-:R-:W-:Y:S02]  /*2e00*/  @!P4 FADD.FTZ R10, R10, R18 ;  /* 0x000000120a0ac221 */ /* 0x010fe40000010000 */
[----:B------:R-:W-:Y:S02]  /*2e10*/  @!P4 FADD.FTZ R11, R11, R19 ;  /* 0x000000130b0bc221 */ /* 0x000fe40000010000 */
[----:B-----5:R-:W-:-:S02]  /*2e20*/  @!P0 FADD.FTZ R10, R10, R20 ;  /* 0x000000140a0a8221 */ /* 0x020fc40000010000 */
[----:B------:R-:W-:Y:S02]  /*2e30*/  @!P0 FADD.FTZ R11, R11, R21 ;  /* 0x000000150b0b8221 */ /* 0x000fe40000010000 */
[----:B------:R-:W-:Y:S05]  /*2e40*/  @P5 BRA `(.L_x_16) ;  /* 0xfffffe1000005947 */ /* 0x000fea000383ffff */
.L_x_15:
[----:B------:R-:W-:-:S13]  /*2e50*/  ISETP.NE.AND P0, PT, RZ, UR7, PT ;  /* 0x00000007ff007c0c */ /* 0x000fda000bf05270 */
[----:B------:R-:W-:Y:S05]  /*2e60*/  @!P0 BRA `(.L_x_12) ;  /* 0x000001c000008947 */ /* 0x000fea0003800000 */
[----:B------:R-:W-:Y:S01]  /*2e70*/  ISETP.EQ.OR P0, PT, R5, R45, P3 ;  /* 0x0000002d0500720c */ /* 0x000fe20001f02670 */
[----:B------:R-:W-:-:S12]  /*2e80*/  BSSY B0, `(.L_x_20) ;  /* 0x0000007000007945 */ /* 0x000fd80003800000 */
[----:B------:R-:W-:Y:S05]  /*2e90*/  @P0 BRA `(.L_x_21) ;  /* 0x0000005000000947 */ /* 0x000fea0003800000 */
[----:B------:R-:W-:-:S04]  /*2ea0*/  IMAD R15, R5, c[0x0][0x10], R44 ;  /* 0x00000400050f7a24 */ /* 0x000fc800078e022c */
[----:B------:R-:W-:-:S06]  /*2eb0*/  IMAD.WIDE.U32 R14, R15, 0x8, R12 ;  /* 0x000000080f0e7825 */ /* 0x000fcc00078e000c */
[----:B------:R-:W2:Y:S02]  /*2ec0*/  LDG.E.64 R14, [R14.64] ;  /* 0x0000000c0e0e7981 */ /* 0x000ea4000c1e1b00 */
[----:B0-2---:R-:W-:Y:S02]  /*2ed0*/  FADD.FTZ R10, R10, R14 ;  /* 0x0000000e0a0a7221 */ /* 0x005fe40000010000 */
[----:B------:R-:W-:Y:S02]  /*2ee0*/  FADD.FTZ R11, R11, R15 ;  /* 0x0000000f0b0b7221 */ /* 0x000fe40000010000 */
.L_x_21:
[----:B------:R-:W-:Y:S05]  /*2ef0*/  BSYNC B0 ;  /* 0x0000000000007941 */ /* 0x000fea0003800000 */
.L_x_20:
[----:B------:R-:W-:-:S06]  /*2f00*/  UISETP.NE.AND UP0, UPT, UR7, 0x1, UPT ;  /* 0x000000010700788c */ /* 0x000fcc000bf05270 */
[----:B------:R-:W-:-:S13]  /*2f10*/  PLOP3.LUT P0, PT, PT, PT, UP0, 0x80, 0x0 ;  /* 0x000000000000781c */ /* 0x000fda0003f0f008 */
[----:B------:R-:W-:Y:S05]  /*2f20*/  @!P0 BRA `(.L_x_12) ;  /* 0x0000010000008947 */ /* 0x000fea0003800000 */
[C---:B------:R-:W-:Y:S02]  /*2f30*/  IADD3 R14, R5.reuse, 0x2, RZ ;  /* 0x00000002050e7810 */ /* 0x040fe40007ffe0ff */
[----:B------:R-:W-:Y:S02]  /*2f40*/  IADD3 R5, R5, 0x1, RZ ;  /* 0x0000000105057810 */ /* 0x000fe40007ffe0ff */
[----:B------:R-:W-:Y:S02]  /*2f50*/  MOV R15, UR7 ;  /* 0x00000007000f7c02 */ /* 0x000fe40008000f00 */
[-C--:B------:R-:W-:Y:S02]  /*2f60*/  ISETP.EQ.OR P0, PT, R14, R45.reuse, P3 ;  /* 0x0000002d0e00720c */ /* 0x080fe40001f02670 */
[----:B------:R-:W-:Y:S02]  /*2f70*/  ISETP.EQ.OR P4, PT, R5, R45, P3 ;  /* 0x0000002d0500720c */ /* 0x000fe40001f82670 */
[----:B------:R-:W-:-:S11]  /*2f80*/  ISETP.EQ.OR P0, PT, R15, 0x2, P0 ;  /* 0x000000020f00780c */ /* 0x000fd60000702670 */
[--C-:B------:R-:W-:Y:S02]  /*2f90*/  @!P4 IMAD R15, R5, c[0x0][0x10], R44.reuse ;  /* 0x00000400050fca24 */ /* 0x100fe400078e022c */
[----:B------:R-:W-:Y:S02]  /*2fa0*/  @!P0 IMAD R5, R14, c[0x0][0x10], R44 ;  /* 0x000004000e058a24 */ /* 0x000fe400078e022c */
[----:B------:R-:W-:-:S04]  /*2fb0*/  @!P4 IMAD.WIDE.U32 R14, R15, 0x8, R12 ;  /* 0x000000080f0ec825 */ /* 0x000fc800078e000c */
[----:B------:R-:W-:Y:S02]  /*2fc0*/  @!P0 IMAD.WIDE.U32 R12, R5, 0x8, R12 ;  /* 0x00000008050c8825 */ /* 0x000fe400078e000c */
[----:B------:R-:W2:Y:S04]  /*2fd0*/  @!P4 LDG.E.64 R14, [R14.64] ;  /* 0x0000000c0e0ec981 */ /* 0x000ea8000c1e1b00 */
[----:B------:R-:W3:Y:S01]  /*2fe0*/  @!P0 LDG.E.64 R12, [R12.64] ;  /* 0x0000000c0c0c8981 */ /* 0x000ee2000c1e1b00 */
[----:B0-2---:R-:W-:Y:S02]  /*2ff0*/  @!P4 FADD.FTZ R10, R10, R14 ;  /* 0x0000000e0a0ac221 */ /* 0x005fe40000010000 */
[----:B------:R-:W-:Y:S02]  /*3000*/  @!P4 FADD.FTZ R11, R11, R15 ;  /* 0x0000000f0b0bc221 */ /* 0x000fe40000010000 */
[----:B---3--:R-:W-:-:S02]  /*3010*/  @!P0 FADD.FTZ R10, R10, R12 ;  /* 0x0000000c0a0a8221 */ /* 0x008fc40000010000 */
[----:B------:R-:W-:-:S05]  /*3020*/  @!P0 FADD.FTZ R11, R11, R13 ;  /* 0x0000000d0b0b8221 */ /* 0x000fca0000010000 */
.L_x_12:
[----:B------:R2:W-:Y:S01]  /*3030*/  @!P3 STS.64 [0x98], R10 ;  /* 0x0000980aff00b388 */ /* 0x0005e20000000a00 */
[----:B-1----:R-:W-:-:S03]  /*3040*/  SHF.R.U32.HI R14, RZ, 0x4, R54 ;  /* 0x00000004ff0e7819 */ /* 0x002fc60000011636 */
[----:B------:R-:W-:Y:S02]  /*3050*/  BAR.SYNC.DEFER_BLOCKING 0x0 ;  /* 0x0000000000007b1d */ /* 0x000fe40000010000 */
[----:B------:R-:W-:Y:S01]  /*3060*/  IMAD R14, R45, c[0x0][0x1fc], R14 ;  /* 0x00007f002d0e7a24 */ /* 0x000fe200078e020e */
[----:B0-2---:R-:W-:-:S04]  /*3070*/  PRMT R10, RZ, 0x5410, R48 ;  /* 0x00005410ff0a7816 */ /* 0x005fc80000000030 */
[----:B------:R-:W-:Y:S02]  /*3080*/  IADD3 R14, R14, 0x20, RZ ;  /* 0x000000200e0e7810 */ /* 0x000fe40007ffe0ff */
[----:B------:R-:W-:Y:S02]  /*3090*/  PRMT R48, RZ, 0x7610, R48 ;  /* 0x00007610ff307816 */ /* 0x000fe40000000030 */
[----:B------:R-:W-:Y:S02]  /*30a0*/  ISETP.GE.U32.AND P0, PT, R14, c[0x0][0x1e0], PT ;  /* 0x000078000e007a0c */ /* 0x000fe40003f06070 */
[----:B------:R-:W-:Y:S01]  /*30b0*/  SHF.R.S32.HI R14, RZ, 0x1f, R14 ;  /* 0x0000001fff0e7819 */ /* 0x000fe2000001140e */
[----:B------:R-:W-:Y:S01]  /*30c0*/  FADD.FTZ R48, R48, -UR17 ;  /* 0x8000001130307e21 */ /* 0x000fe20008010000 */
[--C-:B------:R-:W-:Y:S02]  /*30d0*/  PRMT R11, RZ, 0x5410, R47.reuse ;  /* 0x00005410ff0b7816 */ /* 0x100fe4000000002f */
[----:B------:R-:W-:Y:S01]  /*30e0*/  ISETP.GE.AND.EX P0, PT, R14, c[0x0][0x1e4], PT, P0 ;  /* 0x000079000e007a0c */ /* 0x000fe20003f06300 */
[----:B------:R-:W-:Y:S01]  /*30f0*/  FMUL.FTZ R48, R48, UR14 ;  /* 0x0000000e30307c20 */ /* 0x000fe20008410000 */
[----:B------:R-:W-:-:S02]  /*3100*/  PRMT R14, RZ, 0x7610, R47 ;  /* 0x00007610ff0e7816 */ /* 0x000fc4000000002f */
[----:B------:R-:W-:Y:S01]  /*3110*/  ISETP.LT.U32.AND P0, PT, R54, 0x200, !P0 ;  /* 0x000002003600780c */ /* 0x000fe20004701070 */
[----:B------:R-:W0:Y:S02]  /*3120*/  LDS.64 R12, [0x98] ;  /* 0x00009800ff0c7984 */ /* 0x000e240000000a00 */
[----:B0-----:R-:W-:Y:S02]  /*3130*/  FMUL.FTZ R5, R12, c[0x0][0x20c] ;  /* 0x000083000c057a20 */ /* 0x001fe40000410000 */
[----:B------:R-:W-:Y:S02]  /*3140*/  FMUL.FTZ R12, R13, c[0x0][0x20c] ;  /* 0x000083000d0c7a20 */ /* 0x000fe40000410000 */
[----:B------:R-:W-:Y:S01]  /*3150*/  FADD.FTZ R13, R10, -UR17 ;  /* 0x800000110a0d7e21 */ /* 0x000fe20008010000 */
[----:B------:R-:W-:-:S03]  /*3160*/  PRMT R10, RZ, 0x5410, R49 ;  /* 0x00005410ff0a7816 */ /* 0x000fc60000000031 */
        /* <DEDUP_REMOVED lines=20> */
.L_x_22:
[----:B------:R-:W-:Y:S01]  /*32b0*/  BSSY B0, `(.L_x_23) ;  /* 0x0000012000007945 */ /* 0x000fe20003800000 */
[----:B------:R-:W-:Y:S05]  /*32c0*/  @!P1 BRA `(.L_x_24) ;  /* 0x0000010000009947 */ /* 0x000fea0003800000 */
[C-C-:B------:R-:W-:Y:S02]  /*32d0*/  FFMA.FTZ R13, R5.reuse, R23, R12.reuse ;  /* 0x00000017050d7223 */ /* 0x140fe4000001000c */
[----:B------:R-:W-:Y:S02]  /*32e0*/  FFMA.FTZ R15, R5, R48, R12 ;  /* 0x00000030050f7223 */ /* 0x000fe4000001000c */
[----:B------:R-:W-:Y:S02]  /*32f0*/  FFMA.FTZ R13, R11, R6, -R13 ;  /* 0x000000060b0d7223 */ /* 0x000fe4000001080d */
[----:B------:R-:W-:Y:S01]  /*3300*/  FFMA.FTZ R11, R14, R7, -R15 ;  /* 0x000000070e0b7223 */ /* 0x000fe2000001080f */
[----:B------:R-:W-:Y:S01]  /*3310*/  MOV R14, R56 ;  /* 0x00000038000e7202 */ /* 0x000fe20000000f00 */
[----:B------:R-:W-:Y:S01]  /*3320*/  IMAD R16, R40, c[0x0][0x1d8], RZ ;  /* 0x0000760028107a24 */ /* 0x000fe200078e02ff */
[----:B------:R-:W-:Y:S01]  /*3330*/  MOV R15, R59 ;  /* 0x0000003b000f7202 */ /* 0x000fe20000000f00 */
[----:B------:R-:W-:-:S02]  /*3340*/  FMUL.FTZ R18, R13, UR14 ;  /* 0x0000000e0d127c20 */ /* 0x000fc40008410000 */
[C---:B------:R-:W-:Y:S02]  /*3350*/  IMAD R17, R41.reuse, c[0x0][0x1dc], R16 ;  /* 0x0000770029117a24 */ /* 0x040fe400078e0210 */
[----:B------:R-:W-:-:S04]  /*3360*/  IMAD.WIDE.U32 R14, R41, c[0x0][0x1d8], R14 ;  /* 0x00007600290e7a25 */ /* 0x000fc800078e000e */
[----:B------:R-:W-:Y:S01]  /*3370*/  FMUL.FTZ R11, R11, UR14 ;  /* 0x0000000e0b0b7c20 */ /* 0x000fe20008410000 */
[----:B------:R-:W-:Y:S02]  /*3380*/  IADD3 R17, R15, R17, RZ ;  /* 0x000000110f117210 */ /* 0x000fe40007ffe0ff */
[C---:B------:R-:W-:Y:S02]  /*3390*/  LEA R16, P3, R14.reuse, c[0x0][0x160], 0x1 ;  /* 0x000058000e107a11 */ /* 0x040fe400078608ff */
[----:B------:R-:W-:Y:S02]  /*33a0*/  F2FP.BF16.PACK_AB R11, R11, R18 ;  /* 0x000000120b0b723e */ /* 0x000fe400000010ff */
[----:B------:R-:W-:-:S05]  /*33b0*/  LEA.HI.X R17, R14, c[0x0][0x164], R17, 0x1, P3 ;  /* 0x000059000e117a11 */ /* 0x000fca00018f0c11 */
[----:B------:R0:W-:Y:S04]  /*33c0*/  STG.E [R16.64], R11 ;  /* 0x0000000b10007986 */ /* 0x0001e8000c10190c */
.L_x_24:
[----:B------:R-:W-:Y:S05]  /*33d0*/  BSYNC B0 ;  /* 0x0000000000007941 */ /* 0x000fea0003800000 */
.L_x_23:
[----:B------:R-:W-:Y:S01]  /*33e0*/  PRMT R49, RZ, 0x7610, R49 ;  /* 0x00007610ff317816 */ /* 0x000fe20000000031 */
[----:B------:R-:W-:Y:S01]  /*33f0*/  FADD.FTZ R10, R10, -UR17 ;  /* 0x800000110a0a7e21 */ /* 0x000fe20008010000 */
[--C-:B0-----:R-:W-:Y:S02]  /*3400*/  PRMT R11, RZ, 0x5410, R46.reuse ;  /* 0x00005410ff0b7816 */ /* 0x101fe4000000002e */
[----:B------:R-:W-:Y:S01]  /*3410*/  PRMT R46, RZ, 0x7610, R46 ;  /* 0x00007610ff2e7816 */ /* 0x000fe2000000002e */
[----:B------:R-:W-:Y:S02]  /*3420*/  FADD.FTZ R49, R49, -UR17 ;  /* 0x8000001131317e21 */ /* 0x000fe40008010000 */
[----:B------:R-:W-:Y:S02]  /*3430*/  FMUL.FTZ R21, R10, UR14 ;  /* 0x0000000e0a157c20 */ /* 0x000fe40008410000 */
[----:B------:R-:W-:Y:S01]  /*3440*/  FMUL.FTZ R20, R49, UR14 ;  /* 0x0000000e31147c20 */ /* 0x000fe20008410000 */
        /* <DEDUP_REMOVED lines=19> */
.L_x_25:
[----:B------:R-:W-:Y:S01]  /*3580*/  BSSY B0, `(.L_x_26) ;  /* 0x0000011000007945 */ /* 0x000fe20003800000 */
[----:B------:R-:W-:Y:S05]  /*3590*/  @!P0 BRA `(.L_x_27) ;  /* 0x000000f000008947 */ /* 0x000fea0003800000 */
[C-C-:B------:R-:W-:Y:S01]  /*35a0*/  FFMA.FTZ R8, R5.reuse, R21, R12.reuse ;  /* 0x0000001505087223 */ /* 0x140fe2000001000c */
[----:B------:R-:W-:Y:S01]  /*35b0*/  MOV R57, R59 ;  /* 0x0000003b00397202 */ /* 0x000fe20000000f00 */
[----:B------:R-:W-:Y:S02]  /*35c0*/  FFMA.FTZ R5, R5, R20, R12 ;  /* 0x0000001405057223 */ /* 0x000fe4000001000c */
[----:B------:R-:W-:Y:S02]  /*35d0*/  IMAD R9, R3, c[0x0][0x1d8], RZ ;  /* 0x0000760003097a24 */ /* 0x000fe400078e02ff */
[----:B------:R-:W-:Y:S02]  /*35e0*/  FFMA.FTZ R8, R11, R6, -R8 ;  /* 0x000000060b087223 */ /* 0x000fe40000010808 */
[----:B------:R-:W-:-:S02]  /*35f0*/  FFMA.FTZ R5, R46, R7, -R5 ;  /* 0x000000072e057223 */ /* 0x000fc40000010805 */
[----:B------:R-:W-:-:S04]  /*3600*/  IMAD.WIDE.U32 R56, R4, c[0x0][0x1d8], R56 ;  /* 0x0000760004387a25 */ /* 0x000fc800078e0038 */
[----:B------:R-:W-:Y:S01]  /*3610*/  IMAD R9, R4, c[0x0][0x1dc], R9 ;  /* 0x0000770004097a24 */ /* 0x000fe200078e0209 */
[----:B------:R-:W-:Y:S01]  /*3620*/  LEA R6, P0, R56, c[0x0][0x160], 0x1 ;  /* 0x0000580038067a11 */ /* 0x000fe200078008ff */
[----:B------:R-:W-:Y:S02]  /*3630*/  FMUL.FTZ R8, R8, UR14 ;  /* 0x0000000e08087c20 */ /* 0x000fe40008410000 */
[----:B------:R-:W-:Y:S01]  /*3640*/  FMUL.FTZ R5, R5, UR14 ;  /* 0x0000000e05057c20 */ /* 0x000fe20008410000 */
[----:B------:R-:W-:-:S04]  /*3650*/  IADD3 R9, R57, R9, RZ ;  /* 0x0000000939097210 */ /* 0x000fc80007ffe0ff */
[----:B------:R-:W-:Y:S02]  /*3660*/  LEA.HI.X R7, R56, c[0x0][0x164], R9, 0x1, P0 ;  /* 0x0000590038077a11 */ /* 0x000fe400000f0c09 */
[----:B------:R-:W-:-:S05]  /*3670*/  F2FP.BF16.PACK_AB R5, R5, R8 ;  /* 0x000000080505723e */ /* 0x000fca00000010ff */
[----:B------:R0:W-:Y:S02]  /*3680*/  STG.E [R6.64], R5 ;  /* 0x0000000506007986 */ /* 0x0001e4000c10190c */
.L_x_27:
[----:B------:R-:W-:Y:S05]  /*3690*/  BSYNC B0 ;  /* 0x0000000000007941 */ /* 0x000fea0003800000 */
.L_x_26:
[----:B------:R-:W-:Y:S02]  /*36a0*/  IADD3 R50, R50, c[0x0][0x10], RZ ;  /* 0x0000040032327a10 */ /* 0x000fe40007ffe0ff */
[----:B------:R-:W-:Y:S02]  /*36b0*/  IADD3 R51, R51, 0x1, RZ ;  /* 0x0000000133337810 */ /* 0x000fe40007ffe0ff */
[----:B------:R-:W-:-:S13]  /*36c0*/  ISETP.GE.AND P0, PT, R50, UR6, PT ;  /* 0x0000000632007c0c */ /* 0x000fda000bf06270 */
[----:B------:R-:W-:Y:S01]  /*36d0*/  @P0 CALL.REL.NOINC `(.L_x_1) ;  /* 0x0000001000000944 */ /* 0x000fe20003c00000 */
[----:B------:R-:W-:Y:S05]  /*36e0*/  BRA `(.L_x_28) ;  /* 0xffffcbf000007947 */ /* 0x000fea000383ffff */
.L_x_1:
[----:B-12---:R-:W-:Y:S01]  /*36f0*/  ISETP.NE.AND P2, PT, R54, RZ, PT ;  /* 0x000000ff3600720c */ /* 0x006fe20003f45270 */
[----:B------:R-:W-:Y:S01]  /*3700*/  HFMA2.MMA R25, -RZ, RZ, 0, 2.384185791015625e-07 ;  /* 0x00000004ff197435 */ /* 0x000fe200000001ff */
[----:B------:R-:W-:Y:S01]  /*3710*/  MOV R0, c[0x0][0x10] ;  /* 0x0000040000007a02 */ /* 0x000fe20000000f00 */
[----:B------:R-:W-:Y:S01]  /*3720*/  BSSY B0, `(.L_x_29) ;  /* 0x0000013000007945 */ /* 0x000fe20003800000 */
[----:B------:R-:W-:Y:S02]  /*3730*/  MOV R4, c[0x0][0xc] ;  /* 0x0000030000047a02 */ /* 0x000fe40000000f00 */
[----:B------:R-:W-:Y:S02]  /*3740*/  IADD3 R3, R0, -0x1, RZ ;  /* 0xffffffff00037810 */ /* 0x000fe40007ffe0ff */
[C---:B------:R-:W-:Y:S02]  /*3750*/  IADD3 R2, R4.reuse, -0x1, RZ ;  /* 0xffffffff04027810 */ /* 0x040fe40007ffe0ff */
[----:B------:R-:W-:-:S02]  /*3760*/  ISETP.NE.AND P1, PT, R4, 0x1, PT ;  /* 0x000000010400780c */ /* 0x000fc40003f25270 */
[----:B------:R-:W-:Y:S02]  /*3770*/  SHF.L.U32 R0, R0, 0x1, RZ ;  /* 0x0000000100007819 */ /* 0x000fe400000006ff */
[----:B------:R-:W-:Y:S02]  /*3780*/  ISETP.NE.AND P0, PT, R45, R2, PT ;  /* 0x000000022d00720c */ /* 0x000fe40003f05270 */
[----:B------:R-:W-:Y:S02]  /*3790*/  SEL R0, R0, RZ, P1 ;  /* 0x000000ff00007207 */ /* 0x000fe40000800000 */
[----:B------:R-:W-:-:S03]  /*37a0*/  ISETP.NE.OR P0, PT, R44, R3, P0 ;  /* 0x000000032c00720c */ /* 0x000fc60000705670 */
[----:B------:R-:W-:Y:S01]  /*37b0*/  IMAD.WIDE.U32 R2, R0, R25, c[0x0][0x1a8] ;  /* 0x00006a0000027625 */ /* 0x000fe200078e0019 */
[----:B------:R-:W-:Y:S05]  /*37c0*/  @P2 BRA `(.L_x_30) ;  /* 0x0000008000002947 */ /* 0x000fea0003800000 */
[----:B------:R-:W-:Y:S06]  /*37d0*/  MEMBAR.ALL.GPU ;  /* 0x0000000000007992 */ /* 0x000fec000000a000 */
[----:B------:R-:W1:Y:S01]  /*37e0*/  S2R R0, SR_LANEID ;  /* 0x0000000000007919 */ /* 0x000e620000000000 */
[----:B------:R-:W-:Y:S01]  /*37f0*/  VOTEU.ANY UR4, UPT, PT ;  /* 0x0000000000047886 */ /* 0x000fe200038e0100 */
[----:B------:R-:W-:-:S00]  /*3800*/  ERRBAR ;  /* 0x00000000000079ab */ /* 0x000fc00000000000 */
[----:B------:R-:W-:Y:S01]  /*3810*/  UFLO.U32 UR5, UR4 ;  /* 0x00000004000572bd */ /* 0x000fe200080e0000 */
[----:B0-----:R-:W0:Y:S05]  /*3820*/  POPC R5, UR4 ;  /* 0x0000000400057d09 */ /* 0x001e2a0008000000 */
[----:B-1----:R-:W-:-:S13]  /*3830*/  ISETP.EQ.U32.AND P1, PT, R0, UR5, PT ;  /* 0x0000000500007c0c */ /* 0x002fda000bf22070 */
[----:B0-----:R0:W-:Y:S02]  /*3840*/  @P1 RED.E.ADD.S32.STRONG.GPU [R2.64], R5 ;  /* 0x000000050200198e */ /* 0x0011e4000c10e38c */
.L_x_30:
[----:B------:R-:W-:Y:S05]  /*3850*/  BSYNC B0 ;  /* 0x0000000000007941 */ /* 0x000fea0003800000 */
.L_x_29:
[----:B------:R-:W-:Y:S05]  /*3860*/  @P0 EXIT ;  /* 0x000000000000094d */ /* 0x000fea0003800000 */
[----:B------:R-:W-:Y:S05]  /*3870*/  @P2 BRA `(.L_x_31) ;  /* 0x0000008000002947 */ /* 0x000fea0003800000 */
[----:B------:R-:W-:-:S05]  /*3880*/  IMAD R0, R4, c[0x0][0x10], RZ ;  /* 0x0000040004007a24 */ /* 0x000fca00078e02ff */
[----:B------:R-:W-:-:S13]  /*3890*/  ISETP.NE.AND P0, PT, R0, -0x1, PT ;  /* 0xffffffff0000780c */ /* 0x000fda0003f05270 */
[----:B------:R-:W-:Y:S05]  /*38a0*/  @!P0 BRA `(.L_x_31) ;  /* 0x0000005000008947 */ /* 0x000fea0003800000 */
.L_x_32:
[----:B0-----:R-:W2:Y:S01]  /*38b0*/  LDG.E.STRONG.GPU R5, [R2.64] ;  /* 0x0000000c02057981 */ /* 0x001ea2000c1ef900 */
[----:B------:R-:W-:Y:S01]  /*38c0*/  YIELD ;  /* 0x0000000000007946 */ /* 0x000fe20003800000 */
[----:B--2---:R-:W-:Y:S01]  /*38d0*/  ISETP.NE.AND P0, PT, R5, R0, PT ;  /* 0x000000000500720c */ /* 0x004fe20003f05270 */
[----:B------:R-:W-:-:S12]  /*38e0*/  CCTL.IVALL ;  /* 0x00000000ff00798f */ /* 0x000fd80002000000 */
[----:B------:R-:W-:Y:S05]  /*38f0*/  @P0 BRA `(.L_x_32) ;  /* 0xffffffb000000947 */ /* 0x000fea000383ffff */
.L_x_31:
[----:B------:R-:W-:Y:S02]  /*3900*/  WARPSYNC 0xffffffff ;  /* 0xffffffff00007948 */ /* 0x000fe40003800000 */
[----:B------:R-:W-:Y:S01]  /*3910*/  MOV R19, c[0x0][0x1dc] ;  /* 0x0000770000137a02 */ /* 0x000fe20000000f00 */
[----:B------:R-:W-:Y:S03]  /*3920*/  BAR.SYNC.DEFER_BLOCKING 0x0 ;  /* 0x0000000000007b1d */ /* 0x000fe60000010000 */
[----:B------:R-:W-:-:S04]  /*3930*/  LEA.HI R0, P0, R19, c[0x0][0x1d8], RZ, 0x1 ;  /* 0x0000760013007a11 */ /* 0x000fc800078108ff */
[----:B0-----:R-:W-:-:S04]  /*3940*/  IADD3.X R3, RZ, c[0x0][0x1dc], RZ, P0, !PT ;  /* 0x00007700ff037a10 */ /* 0x001fc800007fe4ff */
[--C-:B------:R-:W-:Y:S02]  /*3950*/  SHF.R.S64 R27, R0, 0x1, R3.reuse ;  /* 0x00000001001b7819 */ /* 0x100fe40000001003 */
[----:B------:R-:W-:Y:S02]  /*3960*/  SHF.R.S32.HI R0, RZ, 0x1f, R54 ;  /* 0x0000001fff007819 */ /* 0x000fe40000011436 */
[----:B------:R-:W-:Y:S02]  /*3970*/  SHF.R.S32.HI R18, RZ, 0x1, R3 ;  /* 0x00000001ff127819 */ /* 0x000fe40000011403 */
[----:B------:R-:W-:-:S04]  /*3980*/  ISETP.GT.U32.AND P0, PT, R27, R54, PT ;  /* 0x000000361b00720c */ /* 0x000fc80003f04070 */
[----:B------:R-:W-:-:S13]  /*3990*/  ISETP.GT.AND.EX P0, PT, R18, R0, PT, P0 ;  /* 0x000000001200720c */ /* 0x000fda0003f04300 */
[----:B------:R-:W-:Y:S05]  /*39a0*/  @!P0 EXIT ;  /* 0x000000000000894d */ /* 0x000fea0003800000 */
[----:B------:R-:W-:Y:S01]  /*39b0*/  UMOV UR4, 0x3 ;  /* 0x0000000300047882 */ /* 0x000fe20000000000 */
[----:B------:R-:W-:Y:S01]  /*39c0*/  LEA R2, R19, R19, 0x1 ;  /* 0x0000001313027211 */ /* 0x000fe200078e08ff */
[----:B------:R-:W-:Y:S01]  /*39d0*/  ULDC UR5, c[0x0][0x1d8] ;  /* 0x0000760000057ab9 */ /* 0x000fe20000000800 */
[----:B------:R-:W-:Y:S01]  /*39e0*/  MOV R7, R0 ;  /* 0x0000000000077202 */ /* 0x000fe20000000f00 */
[----:B------:R-:W-:Y:S01]  /*39f0*/  UIMAD.WIDE.U32 UR4, UR4, UR5, URZ ;  /* 0x00000005040472a5 */ /* 0x000fe2000f8e003f */
[----:B------:R-:W-:Y:S02]  /*3a00*/  MOV R20, c[0x0][0x1d8] ;  /* 0x0000760000147a02 */ /* 0x000fe40000000f00 */
[----:B------:R-:W-:Y:S02]  /*3a10*/  SHF.L.U64.HI R29, R27, 0x2, R18 ;  /* 0x000000021b1d7819 */ /* 0x000fe40000010212 */
[----:B------:R-:W-:Y:S02]  /*3a20*/  SHF.L.U64.HI R19, R20, 0x2, R19 ;  /* 0x0000000214137819 */ /* 0x000fe40000010213 */
[----:B------:R-:W-:-:S04]  /*3a30*/  IADD3 R2, R2, UR5, RZ ;  /* 0x0000000502027c10 */ /* 0x000fc8000fffe0ff */
[----:B------:R-:W-:-:S04]  /*3a40*/  LEA.HI R23, P0, R2, UR4, RZ, 0x1 ;  /* 0x0000000402177c11 */ /* 0x000fc8000f8108ff */
[----:B------:R-:W-:-:S04]  /*3a50*/  IADD3.X R2, RZ, R2, RZ, P0, !PT ;  /* 0x00000002ff027210 */ /* 0x000fc800007fe4ff */
[--C-:B------:R-:W-:Y:S02]  /*3a60*/  SHF.R.S64 R23, R23, 0x1, R2.reuse ;  /* 0x0000000117177819 */ /* 0x100fe40000001002 */
[----:B------:R-:W-:-:S04]  /*3a70*/  SHF.R.S32.HI R0, RZ, 0x1, R2 ;  /* 0x00000001ff007819 */ /* 0x000fc80000011402 */
[----:B------:R-:W-:Y:S02]  /*3a80*/  SHF.L.U64.HI R21, R23, 0x2, R0 ;  /* 0x0000000217157819 */ /* 0x000fe40000010200 */
.L_x_33:
[----:B------:R-:W-:-:S04]  /*3a90*/  LEA R6, P0, R54, c[0x0][0x1b8], 0x2 ;  /* 0x00006e0036067a11 */ /* 0x000fc800078010ff */
[----:B------:R-:W-:Y:S02]  /*3aa0*/  LEA.HI.X R7, R54, c[0x0][0x1bc], R7, 0x2, P0 ;  /* 0x00006f0036077a11 */ /* 0x000fe400000f1407 */
[-C--:B------:R-:W-:Y:S02]  /*3ab0*/  LEA R8, P0, R27, R6.reuse, 0x2 ;  /* 0x000000061b087211 */ /* 0x080fe400078010ff */
[-C--:B------:R-:W-:Y:S01]  /*3ac0*/  LEA R12, P1, R20, R6.reuse, 0x2 ;  /* 0x00000006140c7211 */ /* 0x080fe200078210ff */
[----:B0-----:R0:W2:Y:S01]  /*3ad0*/  LDG.E R14, [R6.64] ;  /* 0x0000000c060e7981 */ /* 0x0010a2000c1e1900 */
[----:B------:R-:W-:Y:S02]  /*3ae0*/  LEA R10, P2, R23, R6, 0x2 ;  /* 0x00000006170a7211 */ /* 0x000fe400078410ff */
[----:B------:R-:W-:Y:S02]  /*3af0*/  IADD3.X R9, R7, R29, RZ, P0, !PT ;  /* 0x0000001d07097210 */ /* 0x000fe400007fe4ff */
[----:B------:R-:W-:-:S02]  /*3b00*/  IADD3.X R13, R19, R7, RZ, P1, !PT ;  /* 0x00000007130d7210 */ /* 0x000fc40000ffe4ff */
[----:B------:R-:W-:Y:S01]  /*3b10*/  IADD3.X R11, R7, R21, RZ, P2, !PT ;  /* 0x00000015070b7210 */ /* 0x000fe200017fe4ff */
[----:B------:R-:W2:Y:S04]  /*3b20*/  LDG.E R15, [R8.64] ;  /* 0x0000000c080f7981 */ /* 0x000ea8000c1e1900 */
[----:B------:R-:W3:Y:S04]  /*3b30*/  LDG.E R16, [R12.64] ;  /* 0x0000000c0c107981 */ /* 0x000ee8000c1e1900 */
[----:B------:R-:W3:Y:S01]  /*3b40*/  LDG.E R17, [R10.64] ;  /* 0x0000000c0a117981 */ /* 0x000ee2000c1e1900 */
[----:B------:R-:W-:-:S02]  /*3b50*/  SHF.L.U32 R4, R54, 0x1, RZ ;  /* 0x0000000136047819 */ /* 0x000fc400000006ff */
[----:B------:R-:W-:-:S03]  /*3b60*/  IADD3 R54, R54, 0x200, RZ ;  /* 0x0000020036367810 */ /* 0x000fc60007ffe0ff */
[----:B------:R-:W-:-:S04]  /*3b70*/  IMAD.WIDE R2, R4, R25, c[0x0][0x168] ;  /* 0x00005a0004027625 */ /* 0x000fc800078e0219 */
[----:B------:R-:W-:Y:S01]  /*3b80*/  IMAD.WIDE R4, R4, R25, c[0x0][0x170] ;  /* 0x00005c0004047625 */ /* 0x000fe200078e0219 */
[----:B------:R-:W-:Y:S02]  /*3b90*/  ISETP.GT.U32.AND P0, PT, R27, R54, PT ;  /* 0x000000361b00720c */ /* 0x000fe40003f04070 */
[----:B0-----:R-:W-:-:S04]  /*3ba0*/  SHF.R.S32.HI R7, RZ, 0x1f, R54 ;  /* 0x0000001fff077819 */ /* 0x001fc80000011436 */
[----:B------:R-:W-:Y:S01]  /*3bb0*/  ISETP.GT.AND.EX P0, PT, R18, R7, PT, P0 ;  /* 0x000000071200720c */ /* 0x000fe20003f04300 */
[----:B--2---:R0:W-:Y:S04]  /*3bc0*/  STG.E.64 [R2.64], R14 ;  /* 0x0000000e02007986 */ /* 0x0041e8000c101b0c */
[----:B---3--:R0:W-:Y:S08]  /*3bd0*/  STG.E.64 [R4.64], R16 ;  /* 0x0000001004007986 */ /* 0x0081f0000c101b0c */
[----:B------:R-:W-:Y:S05]  /*3be0*/  @P0 BRA `(.L_x_33) ;  /* 0xfffffea000000947 */ /* 0x000fea000383ffff */
[----:B------:R-:W-:Y:S05]  /*3bf0*/  EXIT ;  /* 0x000000000000794d */ /* 0x000fea0003800000 */
.L_x_34:
        /* <DEDUP_REMOVED lines=16> */
.L_x_3332:


//--------------------- .text._Z35group_norm_nhwc_bwd_one_pass_kernelI11Bf16IOFp32WLi128ELi32ELi512EEv26Group_norm_nhwc_bwd_params --------------------------
	.section	.text._Z35group_norm_nhwc_bwd_one_pass_kernelI11Bf16IOFp32WLi128ELi32ELi512EEv26Group_norm_nhwc_bwd_params,"ax",@progbits
	.sectioninfo	@"SHI_REGISTERS=64"
	.align	128
        .global         _Z35group_norm_nhwc_bwd_one_pass_kernelI11Bf16IOFp32WLi128ELi32ELi512EEv26Group_norm_nhwc_bwd_params
        .type           _Z35group_norm_nhwc_bwd_one_pass_kernelI11Bf16IOFp32WLi128ELi32ELi512EEv26Group_norm_nhwc_bwd_params,@function
        .size           _Z35group_norm_nhwc_bwd_one_pass_kernelI11Bf16IOFp32WLi128ELi32ELi512EEv26Group_norm_nhwc_bwd_params,(.L_x_3333 - _Z35group_norm_nhwc_bwd_one_pass_kernelI11Bf16IOFp32WLi128ELi32ELi512EEv26Group_norm_nhwc_bwd_params)
        .other          _Z35group_norm_nhwc_bwd_one_pass_kernelI11Bf16IOFp32WLi128ELi32ELi512EEv26Group_norm_nhwc_bwd_params,@"STO_CUDA_ENTRY STV_DEFAULT"
_Z35group_norm_nhwc_bwd_one_pass_kernelI11Bf16IOFp32WLi128ELi32ELi512EEv26Group_norm_nhwc_bwd_params:
.text._Z35group_norm_nhwc_bwd_one_pass_kernelI11Bf16IOFp32WLi128ELi32ELi512EEv26Group_norm_nhwc_bwd_params:
[----:B------:R-:W-:Y:S02]  /*0000*/  MOV R1, c[0x0][0x28] ;  /* 0x00000a0000017a02 */ /* 0x000fe40000000f00 */
[----:B------:R-:W0:Y:S01]  /*0010*/  S2UR UR6, SR_CTAID.Y ;  /* 0x00000000000679c3 */ /* 0x000e220000002600 */
[----:B------:R-:W-:Y:S01]  /*0020*/  ULDC UR4, c[0x0][0x1f0] ;  /* 0x00007c0000047ab9 */ /* 0x000fe20000000800 */
[----:B------:R-:W1:Y:S01]  /*0030*/  S2R R44, SR_CTAID.X ;  /* 0x00000000002c7919 */ /* 0x000e620000002500 */
[----:B------:R-:W-:Y:S02]  /*0040*/  ULDC UR5, c[0x0][0x1c0] ;  /* 0x0000700000057ab9 */ /* 0x000fe40000000800 */
[----:B------:R-:W-:Y:S01]  /*0050*/  UIMAD UR4, UR4, UR5, URZ ;  /* 0x00000005040472a4 */ /* 0x000fe2000f8e023f */
[----:B------:R-:W2:Y:S01]  /*0060*/  S2R R55, SR_TID.X ;  /* 0x0000000000377919 */ /* 0x000ea20000002100 */
[----:B0-----:R-:W-:Y:S01]  /*0070*/  MOV R43, UR6 ;  /* 0x00000006002b7c02 */ /* 0x001fe20008000f00 */
[----:B------:R-:W-:-:S03]  /*0080*/  ULDC.64 UR6, c[0x0][0x118] ;  /* 0x0000460000067ab9 */ /* 0x000fc60000000a00 */
[----:B------:R-:W-:-:S13]  /*0090*/  ISETP.GE.AND P0, PT, R43, UR4, PT ;  /* 0x000000042b007c0c */ /* 0x000fda000bf06270 */
[----:B------:R-:W-:Y:S05]  /*00a0*/  @P0 BRA `(.L_x_35) ;  /* 0x000042c000000947 */ /* 0x000fea0003800000 */
[----:B-12---:R-:W-:Y:S01]  /*00b0*/  HFMA2.MMA R2, -RZ, RZ, 0, 1.78813934326171875e-07 ;  /* 0x00000003ff027435 */ /* 0x006fe200000001ff */
[----:B------:R-:W0:Y:S01]  /*00c0*/  S2R R42, SR_LANEID ;  /* 0x00000000002a7919 */ /* 0x000e220000000000 */
[--C-:B------:R-:W-:Y:S01]  /*00d0*/  SHF.R.U32.HI R37, RZ, 0x4, R55.reuse ;  /* 0x00000004ff257819 */ /* 0x100fe20000011637 */
[----:B------:R-:W-:Y:S01]  /*00e0*/  HFMA2.MMA R54, -RZ, RZ, 0, 0 ;  /* 0x00000000ff367435 */ /* 0x000fe200000001ff */
[----:B------:R-:W-:Y:S01]  /*00f0*/  MOV R38, c[0x0][0x1dc] ;  /* 0x0000770000267a02 */ /* 0x000fe20000000f00 */
[----:B------:R-:W-:Y:S01]  /*0100*/  ULDC.U8 UR9, c[0x0][0x1f4] ;  /* 0x00007d0000097ab9 */ /* 0x000fe20000000000 */
[----:B------:R-:W-:Y:S01]  /*0110*/  SHF.R.S32.HI R0, RZ, 0x1f, R55 ;  /* 0x0000001fff007819 */ /* 0x000fe20000011437 */
[----:B------:R-:W-:Y:S01]  /*0120*/  IMAD R37, R44, c[0x0][0x1fc], R37 ;  /* 0x00007f002c257a24 */ /* 0x000fe200078e0225 */
[----:B------:R-:W-:Y:S02]  /*0130*/  LEA.HI R38, P0, R38, c[0x0][0x1d8], RZ, 0x1 ;  /* 0x0000760026267a11 */ /* 0x000fe400078108ff */
[C---:B------:R-:W-:Y:S01]  /*0140*/  IMAD R5, R2.reuse, c[0x0][0x1dc], RZ ;  /* 0x0000770002057a24 */ /* 0x040fe200078e02ff */
[----:B------:R-:W-:Y:S01]  /*0150*/  ISETP.GE.U32.AND P2, PT, R55, 0x200, PT ;  /* 0x000002003700780c */ /* 0x000fe20003f46070 */
[----:B------:R-:W-:Y:S01]  /*0160*/  IMAD.WIDE.U32 R2, R2, c[0x0][0x1d8], RZ ;  /* 0x0000760002027a25 */ /* 0x000fe200078e00ff */
[----:B------:R-:W-:-:S02]  /*0170*/  IADD3.X R9, RZ, c[0x0][0x1dc], RZ, P0, !PT ;  /* 0x00007700ff097a10 */ /* 0x000fc400007fe4ff */
[----:B------:R-:W-:Y:S02]  /*0180*/  IADD3 R7, R37, 0x20, RZ ;  /* 0x0000002025077810 */ /* 0x000fe40007ffe0ff */
[----:B------:R-:W-:Y:S02]  /*0190*/  IADD3 R5, R3, R5, RZ ;  /* 0x0000000503057210 */ /* 0x000fe40007ffe0ff */
[----:B------:R-:W-:Y:S02]  /*01a0*/  ISETP.LT.U32.AND P1, PT, R37, c[0x0][0x1e0], PT ;  /* 0x0000780025007a0c */ /* 0x000fe40003f21070 */
[----:B------:R-:W-:Y:S02]  /*01b0*/  LEA.HI R39, P3, R5, R2, RZ, 0x1 ;  /* 0x0000000205277211 */ /* 0x000fe400078708ff */
[----:B------:R-:W-:Y:S02]  /*01c0*/  SHF.R.S32.HI R36, RZ, 0x1f, R37 ;  /* 0x0000001fff247819 */ /* 0x000fe40000011425 */
[----:B------:R-:W-:-:S02]  /*01d0*/  IADD3.X R8, RZ, R5, RZ, P3, !PT ;  /* 0x00000005ff087210 */ /* 0x000fc40001ffe4ff */
[----:B------:R-:W-:Y:S02]  /*01e0*/  SHF.R.S64 R38, R38, 0x1, R9 ;  /* 0x0000000126267819 */ /* 0x000fe40000001009 */
[----:B------:R-:W-:Y:S02]  /*01f0*/  SHF.R.S64 R39, R39, 0x1, R8 ;  /* 0x0000000127277819 */ /* 0x000fe40000001008 */
[----:B------:R-:W-:Y:S02]  /*0200*/  LEA.HI R0, R0, R55, RZ, 0x5 ;  /* 0x0000003700007211 */ /* 0x000fe400078f28ff */
[C---:B------:R-:W-:Y:S02]  /*0210*/  IADD3 R2, R37.reuse, 0x40, RZ ;  /* 0x0000004025027810 */ /* 0x040fe40007ffe0ff */
[----:B------:R-:W-:Y:S02]  /*0220*/  IADD3 R3, R37, 0x60, RZ ;  /* 0x0000006025037810 */ /* 0x000fe40007ffe0ff */
[----:B------:R-:W-:-:S02]  /*0230*/  ISETP.LT.U32.AND P0, PT, R7, c[0x0][0x1e0], PT ;  /* 0x0000780007007a0c */ /* 0x000fc40003f01070 */
[----:B------:R-:W-:Y:S02]  /*0240*/  SHF.R.S32.HI R4, RZ, 0x1f, R7 ;  /* 0x0000001fff047819 */ /* 0x000fe40000011407 */
[----:B------:R-:W-:Y:S02]  /*0250*/  SHF.R.S32.HI R9, RZ, 0x1, R9 ;  /* 0x00000001ff097819 */ /* 0x000fe40000011409 */
[----:B------:R-:W-:Y:S02]  /*0260*/  SHF.R.S32.HI R8, RZ, 0x1, R8 ;  /* 0x00000001ff087819 */ /* 0x000fe40000011408 */
[----:B------:R-:W-:Y:S02]  /*0270*/  ISETP.LT.AND.EX P1, PT, R36, c[0x0][0x1e4], !P2, P1 ;  /* 0x0000790024007a0c */ /* 0x000fe40005721310 */
[----:B------:R-:W-:Y:S02]  /*0280*/  MOV R53, R43 ;  /* 0x0000002b00357202 */ /* 0x000fe40000000f00 */
[----:B------:R-:W-:-:S02]  /*0290*/  SHF.R.S32.HI R0, RZ, 0x5, R0 ;  /* 0x00000005ff007819 */ /* 0x000fc40000011400 */
[----:B------:R-:W-:Y:S02]  /*02a0*/  ISETP.LT.AND.EX P2, PT, R4, c[0x0][0x1e4], !P2, P0 ;  /* 0x0000790004007a0c */ /* 0x000fe40005741300 */
[----:B------:R-:W-:Y:S02]  /*02b0*/  SHF.R.S32.HI R5, RZ, 0x1f, R2 ;  /* 0x0000001fff057819 */ /* 0x000fe40000011402 */
[----:B------:R-:W-:Y:S02]  /*02c0*/  SHF.R.S32.HI R6, RZ, 0x1f, R3 ;  /* 0x0000001fff067819 */ /* 0x000fe40000011403 */
[----:B------:R-:W-:Y:S02]  /*02d0*/  SHF.L.U64.HI R40, R38, 0x2, R9 ;  /* 0x0000000226287819 */ /* 0x000fe40000010209 */
[----:B0-----:R-:W-:Y:S02]  /*02e0*/  SHF.L.U64.HI R41, R39, 0x2, R8 ;  /* 0x0000000227297819 */ /* 0x001fe40000010208 */
.L_x_70:
[----:B-1----:R-:W-:Y:S01]  /*02f0*/  IABS R11, c[0x0][0x1f0] ;  /* 0x00007c00000b7a13 */ /* 0x002fe20000000000 */
[----:B------:R-:W-:Y:S01]  /*0300*/  CS2R R50, SRZ ;  /* 0x0000000000327805 */ /* 0x000fe2000001ff00 */
[----:B------:R-:W-:-:S02]  /*0310*/  ISETP.GE.AND P0, PT, R53, RZ, PT ;  /* 0x000000ff3500720c */ /* 0x000fc40003f06270 */
[----:B0-----:R-:W0:Y:S01]  /*0320*/  I2F.RP R10, R11 ;  /* 0x0000000b000a7306 */ /* 0x001e220000209400 */
[----:B------:R-:W-:-:S07]  /*0330*/  MOV R16, 0x8 ;  /* 0x0000000800107802 */ /* 0x000fce0000000f00 */
[----:B0-----:R-:W0:Y:S02]  /*0340*/  MUFU.RCP R10, R10 ;  /* 0x0000000a000a7308 */ /* 0x001e240000001000 */
[----:B0-----:R-:W-:-:S06]  /*0350*/  IADD3 R8, R10, 0xffffffe, RZ ;  /* 0x0ffffffe0a087810 */ /* 0x001fcc0007ffe0ff */
[----:B------:R0:W1:Y:S02]  /*0360*/  F2I.FTZ.U32.TRUNC.NTZ R9, R8 ;  /* 0x0000000800097305 */ /* 0x000064000021f000 */
[----:B0-----:R-:W-:Y:S02]  /*0370*/  MOV R8, RZ ;  /* 0x000000ff00087202 */ /* 0x001fe40000000f00 */
[----:B-1----:R-:W-:-:S05]  /*0380*/  IADD3 R12, RZ, -R9, RZ ;  /* 0x80000009ff0c7210 */ /* 0x002fca0007ffe0ff */
[----:B------:R-:W-:Y:S01]  /*0390*/  IMAD R13, R12, R11, RZ ;  /* 0x0000000b0c0d7224 */ /* 0x000fe200078e02ff */
[----:B------:R-:W-:-:S03]  /*03a0*/  IABS R12, R53 ;  /* 0x00000035000c7213 */ /* 0x000fc60000000000 */
[----:B------:R-:W-:Y:S01]  /*03b0*/  IMAD.HI.U32 R9, R9, R13, R8 ;  /* 0x0000000d09097227 */ /* 0x000fe200078e0008 */
[----:B------:R-:W-:Y:S02]  /*03c0*/  LOP3.LUT R8, R53, c[0x0][0x1f0], RZ, 0x3c, !PT ;  /* 0x00007c0035087a12 */ /* 0x000fe400078e3cff */
[----:B------:R-:W-:Y:S02]  /*03d0*/  SHF.R.U32.HI R13, RZ, 0x4, R55 ;  /* 0x00000004ff0d7819 */ /* 0x000fe40000011637 */
[----:B------:R-:W-:Y:S01]  /*03e0*/  ISETP.GE.AND P3, PT, R8, RZ, PT ;  /* 0x000000ff0800720c */ /* 0x000fe20003f66270 */
[----:B------:R-:W-:-:S04]  /*03f0*/  IMAD.HI.U32 R9, R9, R12, RZ ;  /* 0x0000000c09097227 */ /* 0x000fc800078e00ff */
[----:B------:R-:W-:Y:S01]  /*0400*/  IMAD R13, R44, c[0x0][0x1fc], R13 ;  /* 0x00007f002c0d7a24 */ /* 0x000fe200078e020d */
[----:B------:R-:W-:-:S05]  /*0410*/  IADD3 R10, -R9, RZ, RZ ;  /* 0x000000ff090a7210 */ /* 0x000fca0007ffe1ff */
[----:B------:R-:W-:Y:S01]  /*0420*/  IMAD R10, R11, R10, R12 ;  /* 0x0000000a0b0a7224 */ /* 0x000fe200078e020c */
[----:B------:R-:W-:-:S04]  /*0430*/  IADD3 R12, R13, 0x40, RZ ;  /* 0x000000400d0c7810 */ /* 0x000fc80007ffe0ff */
[----:B------:R-:W-:-:S13]  /*0440*/  ISETP.GT.U32.AND P5, PT, R11, R10, PT ;  /* 0x0000000a0b00720c */ /* 0x000fda0003fa4070 */
[-C--:B------:R-:W-:Y:S02]  /*0450*/  @!P5 IADD3 R10, R10, -R11.reuse, RZ ;  /* 0x8000000b0a0ad210 */ /* 0x080fe40007ffe0ff */
[----:B------:R-:W-:Y:S02]  /*0460*/  @!P5 IADD3 R9, R9, 0x1, RZ ;  /* 0x000000010909d810 */ /* 0x000fe40007ffe0ff */
[CC--:B------:R-:W-:Y:S02]  /*0470*/  ISETP.GE.U32.AND P4, PT, R10.reuse, R11.reuse, PT ;  /* 0x0000000b0a00720c */ /* 0x0c0fe40003f86070 */
[----:B------:R-:W-:Y:S02]  /*0480*/  ISETP.GT.U32.AND P5, PT, R11, R10, PT ;  /* 0x0000000a0b00720c */ /* 0x000fe40003fa4070 */
[----:B------:R-:W-:-:S04]  /*0490*/  IADD3 R11, R10, -R11, RZ ;  /* 0x8000000b0a0b7210 */ /* 0x000fc80007ffe0ff */
[----:B------:R-:W-:Y:S02]  /*04a0*/  SEL R10, R11, R10, !P5 ;  /* 0x0000000a0b0a7207 */ /* 0x000fe40006800000 */
[----:B------:R-:W-:Y:S02]  /*04b0*/  SHF.L.U32 R11, R55, 0x1, RZ ;  /* 0x00000001370b7819 */ /* 0x000fe400000006ff */
[----:B------:R-:W-:Y:S02]  /*04c0*/  @!P0 IADD3 R10, -R10, RZ, RZ ;  /* 0x000000ff0a0a8210 */ /* 0x000fe40007ffe1ff */
[----:B------:R-:W-:Y:S02]  /*04d0*/  @P4 IADD3 R9, R9, 0x1, RZ ;  /* 0x0000000109094810 */ /* 0x000fe40007ffe0ff */
[----:B------:R-:W-:Y:S02]  /*04e0*/  ISETP.NE.AND P4, PT, RZ, c[0x0][0x1f0], PT ;  /* 0x00007c00ff007a0c */ /* 0x000fe40003f85270 */
[----:B------:R-:W-:-:S02]  /*04f0*/  MOV R8, R9 ;  /* 0x0000000900087202 */ /* 0x000fc40000000f00 */
[----:B------:R-:W-:Y:S02]  /*0500*/  LOP3.LUT R9, RZ, c[0x0][0x1f0], RZ, 0x33, !PT ;  /* 0x00007c00ff097a12 */ /* 0x000fe400078e33ff */
[----:B------:R-:W-:Y:S02]  /*0510*/  ISETP.GE.U32.AND P0, PT, R12, c[0x0][0x1e0], PT ;  /* 0x000078000c007a0c */ /* 0x000fe40003f06070 */
[----:B------:R-:W-:Y:S02]  /*0520*/  @!P3 IADD3 R8, -R8, RZ, RZ ;  /* 0x000000ff0808b210 */ /* 0x000fe40007ffe1ff */
[----:B------:R-:W-:Y:S02]  /*0530*/  SHF.R.S32.HI R12, RZ, 0x1f, R12 ;  /* 0x0000001fff0c7819 */ /* 0x000fe4000001140c */
[----:B------:R-:W-:Y:S02]  /*0540*/  SEL R56, R9, R10, !P4 ;  /* 0x0000000a09387207 */ /* 0x000fe40006000000 */
[----:B------:R-:W-:-:S02]  /*0550*/  LOP3.LUT R11, R11, 0x1e, RZ, 0xc0, !PT ;  /* 0x0000001e0b0b7812 */ /* 0x000fc400078ec0ff */
[----:B------:R-:W-:Y:S02]  /*0560*/  SEL R9, R9, R8, !P4 ;  /* 0x0000000809097207 */ /* 0x000fe40006000000 */
[----:B------:R-:W-:Y:S01]  /*0570*/  ISETP.GE.AND.EX P0, PT, R12, c[0x0][0x1e4], PT, P0 ;  /* 0x000079000c007a0c */ /* 0x000fe20003f06300 */
[----:B------:R-:W-:Y:S01]  /*0580*/  @P2 IMAD R12, R4, c[0x0][0x1d8], RZ ;  /* 0x00007600040c2a24 */ /* 0x000fe200078e02ff */
[----:B------:R-:W-:Y:S02]  /*0590*/  LEA R14, R56, R11, 0x5 ;  /* 0x0000000b380e7211 */ /* 0x000fe400078e28ff */
[----:B------:R-:W-:Y:S01]  /*05a0*/  SHF.R.S32.HI R8, RZ, 0x1f, R9 ;  /* 0x0000001fff087819 */ /* 0x000fe20000011409 */
[----:B------:R-:W-:Y:S01]  /*05b0*/  @P2 IMAD R17, R7, c[0x0][0x1dc], R12 ;  /* 0x0000770007112a24 */ /* 0x000fe200078e020c */
[----:B------:R-:W-:Y:S02]  /*05c0*/  ISETP.LT.U32.AND P0, PT, R55, 0x200, !P0 ;  /* 0x000002003700780c */ /* 0x000fe40004701070 */
[----:B------:R-:W-:Y:S01]  /*05d0*/  SHF.R.S32.HI R15, RZ, 0x1f, R14 ;  /* 0x0000001fff0f7819 */ /* 0x000fe2000001140e */
[----:B------:R-:W-:Y:S01]  /*05e0*/  IMAD R10, R8, c[0x0][0x1e8], RZ ;  /* 0x00007a00080a7a24 */ /* 0x000fe200078e02ff */
[----:B------:R-:W-:-:S03]  /*05f0*/  IADD3 R8, R13, 0x60, RZ ;  /* 0x000000600d087810 */ /* 0x000fc60007ffe0ff */
[C---:B------:R-:W-:Y:S01]  /*0600*/  IMAD R61, R9.reuse, c[0x0][0x1ec], R10 ;  /* 0x00007b00093d7a24 */ /* 0x040fe200078e020a */
[----:B------:R-:W-:Y:S01]  /*0610*/  ISETP.GE.U32.AND P3, PT, R8, c[0x0][0x1e0], PT ;  /* 0x0000780008007a0c */ /* 0x000fe20003f66070 */
[----:B------:R-:W-:Y:S01]  /*0620*/  IMAD.WIDE.U32 R58, R9, c[0x0][0x1e8], R14 ;  /* 0x00007a00093a7a25 */ /* 0x000fe200078e000e */
[----:B------:R-:W-:-:S03]  /*0630*/  SHF.R.S32.HI R8, RZ, 0x1f, R8 ;  /* 0x0000001fff087819 */ /* 0x000fc60000011408 */
[----:B------:R-:W-:Y:S01]  /*0640*/  @P0 IMAD R9, R5, c[0x0][0x1d8], RZ ;  /* 0x0000760005090a24 */ /* 0x000fe200078e02ff */
[----:B------:R-:W-:Y:S01]  /*0650*/  IADD3 R61, R59, R61, RZ ;  /* 0x0000003d3b3d7210 */ /* 0x000fe20007ffe0ff */
[----:B------:R-:W-:Y:S01]  /*0660*/  @P1 IMAD R10, R36, c[0x0][0x1d8], RZ ;  /* 0x00007600240a1a24 */ /* 0x000fe200078e02ff */
[----:B------:R-:W-:Y:S01]  /*0670*/  ISETP.GE.AND.EX P3, PT, R8, c[0x0][0x1e4], PT, P3 ;  /* 0x0000790008007a0c */ /* 0x000fe20003f66330 */
[C---:B------:R-:W-:Y:S01]  /*0680*/  @P0 IMAD R21, R2.reuse, c[0x0][0x1dc], R9 ;  /* 0x0000770002150a24 */ /* 0x040fe200078e0209 */
[-C--:B------:R-:W-:Y:S01]  /*0690*/  @P0 MOV R8, R58.reuse ;  /* 0x0000003a00080202 */ /* 0x080fe20000000f00 */
[----:B------:R-:W-:Y:S01]  /*06a0*/  @P1 IMAD R19, R37, c[0x0][0x1dc], R10 ;  /* 0x0000770025131a24 */ /* 0x000fe200078e020a */
[-C--:B------:R-:W-:Y:S02]  /*06b0*/  @P0 MOV R9, R61.reuse ;  /* 0x0000003d00090202 */ /* 0x080fe40000000f00 */
[-C--:B------:R-:W-:Y:S02]  /*06c0*/  @P1 MOV R60, R58.reuse ;  /* 0x0000003a003c1202 */ /* 0x080fe40000000f00 */
[----:B------:R-:W-:Y:S01]  /*06d0*/  @P2 MOV R10, R58 ;  /* 0x0000003a000a2202 */ /* 0x000fe20000000f00 */
[----:B------:R-:W-:Y:S01]  /*06e0*/  @P0 IMAD.WIDE.U32 R8, R2, c[0x0][0x1d8], R8 ;  /* 0x0000760002080a25 */ /* 0x000fe200078e0008 */
[----:B------:R-:W-:-:S02]  /*06f0*/  @P2 MOV R11, R61 ;  /* 0x0000003d000b2202 */ /* 0x000fc40000000f00 */
[----:B------:R-:W-:Y:S01]  /*0700*/  ISETP.LT.U32.AND P3, PT, R55, 0x200, !P3 ;  /* 0x000002003700780c */ /* 0x000fe20005f61070 */
[----:B------:R-:W-:Y:S01]  /*0710*/  @P1 IMAD.WIDE.U32 R12, R37, c[0x0][0x1d8], R60 ;  /* 0x00007600250c1a25 */ /* 0x000fe200078e003c */
[----:B------:R-:W-:Y:S02]  /*0720*/  @P0 IADD3 R21, R9, R21, RZ ;  /* 0x0000001509150210 */ /* 0x000fe40007ffe0ff */
[C---:B------:R-:W-:Y:S01]  /*0730*/  @P0 SHF.L.U32 R20, R8.reuse, 0x1, RZ ;  /* 0x0000000108140819 */ /* 0x040fe200000006ff */
[----:B------:R-:W-:Y:S01]  /*0740*/  @P2 IMAD.WIDE.U32 R10, R7, c[0x0][0x1d8], R10 ;  /* 0x00007600070a2a25 */ /* 0x000fe200078e000a */
[----:B------:R-:W-:Y:S02]  /*0750*/  @P0 SHF.L.U64.HI R21, R8, 0x1, R21 ;  /* 0x0000000108150819 */ /* 0x000fe40000010215 */
[----:B------:R-:W-:Y:S01]  /*0760*/  @P1 IADD3 R19, R13, R19, RZ ;  /* 0x000000130d131210 */ /* 0x000fe20007ffe0ff */
[----:B------:R-:W-:Y:S01]  /*0770*/  IMAD.WIDE R8, R53, R16, c[0x0][0x198] ;  /* 0x0000660035087625 */ /* 0x000fe200078e0210 */
[----:B------:R-:W-:-:S02]  /*0780*/  @P2 IADD3 R13, R11, R17, RZ ;  /* 0x000000110b0d2210 */ /* 0x000fc40007ffe0ff */
[C---:B------:R-:W-:Y:S02]  /*0790*/  @P1 SHF.L.U32 R18, R12.reuse, 0x1, RZ ;  /* 0x000000010c121819 */ /* 0x040fe400000006ff */
[----:B------:R-:W-:Y:S01]  /*07a0*/  @P1 SHF.L.U64.HI R19, R12, 0x1, R19 ;  /* 0x000000010c131819 */ /* 0x000fe20000010213 */
[----:B------:R-:W2:Y:S01]  /*07b0*/  LDG.E.64 R8, [R8.64] ;  /* 0x0000000608087981 */ /* 0x000ea2000c1e1b00 */
[C---:B------:R-:W-:Y:S02]  /*07c0*/  @P2 SHF.L.U32 R12, R10.reuse, 0x1, RZ ;  /* 0x000000010a0c2819 */ /* 0x040fe400000006ff */
[----:B------:R-:W-:Y:S01]  /*07d0*/  @P2 SHF.L.U64.HI R13, R10, 0x1, R13 ;  /* 0x000000010a0d2819 */ /* 0x000fe2000001020d */
[----:B------:R-:W-:Y:S01]  /*07e0*/  @P3 IMAD R10, R6, c[0x0][0x1d8], RZ ;  /* 0x00007600060a3a24 */ /* 0x000fe200078e02ff */
[----:B------:R-:W-:Y:S02]  /*07f0*/  @P3 MOV R11, R61 ;  /* 0x0000003d000b3202 */ /* 0x000fe40000000f00 */
[----:B------:R-:W-:Y:S01]  /*0800*/  @P1 IADD3 R16, P4, R18, c[0x0][0x180], RZ ;  /* 0x0000600012101a10 */ /* 0x000fe20007f9e0ff */
[----:B------:R-:W-:Y:S01]  /*0810*/  @P3 IMAD R25, R3, c[0x0][0x1dc], R10 ;  /* 0x0000770003193a24 */ /* 0x000fe200078e020a */
[----:B------:R-:W-:-:S05]  /*0820*/  @P3 MOV R10, R58 ;  /* 0x0000003a000a3202 */ /* 0x000fca0000000f00 */
[----:B------:R-:W-:Y:S01]  /*0830*/  @P3 IMAD.WIDE.U32 R10, R3, c[0x0][0x1d8], R10 ;  /* 0x00007600030a3a25 */ /* 0x000fe200078e000a */
[----:B------:R-:W-:-:S04]  /*0840*/  @P1 IADD3 R18, P5, R18, c[0x0][0x178], RZ ;  /* 0x00005e0012121a10 */ /* 0x000fc80007fbe0ff */
[----:B------:R-:W-:Y:S02]  /*0850*/  @P3 IADD3 R25, R11, R25, RZ ;  /* 0x000000190b193210 */ /* 0x000fe40007ffe0ff */
[C---:B------:R-:W-:Y:S02]  /*0860*/  @P1 IADD3.X R17, R19.reuse, c[0x0][0x184], RZ, P4, !PT ;  /* 0x0000610013111a10 */ /* 0x040fe400027fe4ff */
[----:B------:R-:W-:Y:S02]  /*0870*/  @P1 IADD3.X R19, R19, c[0x0][0x17c], RZ, P5, !PT ;  /* 0x00005f0013131a10 */ /* 0x000fe40002ffe4ff */
[C---:B------:R-:W-:Y:S01]  /*0880*/  @P3 SHF.L.U32 R24, R10.reuse, 0x1, RZ ;  /* 0x000000010a183819 */ /* 0x040fe200000006ff */
[----:B------:R0:W5:Y:S01]  /*0890*/  @P1 LDG.E R51, [R16.64] ;  /* 0x0000000610331981 */ /* 0x000162000c1e1900 */
[----:B------:R-:W-:Y:S02]  /*08a0*/  @P3 SHF.L.U64.HI R25, R10, 0x1, R25 ;  /* 0x000000010a193819 */ /* 0x000fe40000010219 */
[C---:B------:R-:W-:Y:S01]  /*08b0*/  @P2 IADD3 R22, P4, R12.reuse, c[0x0][0x180], RZ ;  /* 0x000060000c162a10 */ /* 0x040fe20007f9e0ff */
[----:B------:R1:W5:Y:S01]  /*08c0*/  @P1 LDG.E R50, [R18.64] ;  /* 0x0000000612321981 */ /* 0x000362000c1e1900 */
[----:B------:R-:W-:-:S02]  /*08d0*/  @P2 IADD3 R12, P5, R12, c[0x0][0x178], RZ ;  /* 0x00005e000c0c2a10 */ /* 0x000fc40007fbe0ff */
[----:B------:R-:W-:Y:S02]  /*08e0*/  @P0 IADD3 R10, P6, R20, c[0x0][0x180], RZ ;  /* 0x00006000140a0a10 */ /* 0x000fe40007fde0ff */
[C---:B------:R-:W-:Y:S02]  /*08f0*/  @P2 IADD3.X R23, R13.reuse, c[0x0][0x184], RZ, P4, !PT ;  /* 0x000061000d172a10 */ /* 0x040fe400027fe4ff */
[----:B------:R-:W-:Y:S02]  /*0900*/  @P2 IADD3.X R13, R13, c[0x0][0x17c], RZ, P5, !PT ;  /* 0x00005f000d0d2a10 */ /* 0x000fe40002ffe4ff */
[----:B------:R-:W-:Y:S02]  /*0910*/  @P0 IADD3.X R11, R21, c[0x0][0x184], RZ, P6, !PT ;  /* 0x00006100150b0a10 */ /* 0x000fe400037fe4ff */
[C---:B-1----:R-:W-:Y:S02]  /*0920*/  @P3 IADD3 R18, P5, R24.reuse, c[0x0][0x180], RZ ;  /* 0x0000600018123a10 */ /* 0x042fe40007fbe0ff */
[----:B0-----:R-:W-:Y:S01]  /*0930*/  @P3 IADD3 R16, P6, R24, c[0x0][0x178], RZ ;  /* 0x00005e0018103a10 */ /* 0x001fe20007fde0ff */
[----:B------:R-:W-:Y:S01]  /*0940*/  CS2R R48, SRZ ;  /* 0x0000000000307805 */ /* 0x000fe2000001ff00 */
[----:B------:R-:W-:-:S02]  /*0950*/  MOV R45, RZ ;  /* 0x000000ff002d7202 */ /* 0x000fc40000000f00 */
[C---:B------:R-:W-:Y:S02]  /*0960*/  @P3 IADD3.X R19, R25.reuse, c[0x0][0x184], RZ, P5, !PT ;  /* 0x0000610019133a10 */ /* 0x040fe40002ffe4ff */
[----:B------:R-:W-:Y:S02]  /*0970*/  @P3 IADD3.X R17, R25, c[0x0][0x17c], RZ, P6, !PT ;  /* 0x00005f0019113a10 */ /* 0x000fe400037fe4ff */
[----:B------:R-:W-:Y:S01]  /*0980*/  MOV R52, RZ ;  /* 0x000000ff00347202 */ /* 0x000fe20000000f00 */
[----:B------:R0:W5:Y:S04]  /*0990*/  @P3 LDG.E R48, [R18.64] ;  /* 0x0000000612303981 */ /* 0x000168000c1e1900 */
[----:B------:R0:W5:Y:S01]  /*09a0*/  @P3 LDG.E R45, [R16.64] ;  /* 0x00000006102d3981 */ /* 0x000162000c1e1900 */
[----:B------:R-:W-:Y:S01]  /*09b0*/  @P0 IADD3 R20, P4, R20, c[0x0][0x178], RZ ;  /* 0x00005e0014140a10 */ /* 0x000fe20007f9e0ff */
[----:B------:R-:W-:-:S02]  /*09c0*/  CS2R R46, SRZ ;  /* 0x00000000002e7805 */ /* 0x000fc4000001ff00 */
[----:B------:R2:W5:Y:S01]  /*09d0*/  @P2 LDG.E R52, [R22.64] ;  /* 0x0000000616342981 */ /* 0x000562000c1e1900 */
[----:B------:R-:W-:-:S03]  /*09e0*/  @P0 IADD3.X R21, R21, c[0x0][0x17c], RZ, P4, !PT ;  /* 0x00005f0015150a10 */ /* 0x000fc600027fe4ff */
[----:B------:R1:W5:Y:S04]  /*09f0*/  @P0 LDG.E R47, [R10.64] ;  /* 0x000000060a2f0981 */ /* 0x000368000c1e1900 */
[----:B------:R0:W5:Y:S01]  /*0a00*/  @P0 LDG.E R46, [R20.64] ;  /* 0x00000006142e0981 */ /* 0x000162000c1e1900 */
[----:B------:R-:W-:Y:S03]  /*0a10*/  BSSY B0, `(.L_x_36) ;  /* 0x0000014000007945 */ /* 0x000fe60003800000 */
[----:B------:R3:W5:Y:S01]  /*0a20*/  @P2 LDG.E R49, [R12.64] ;  /* 0x000000060c312981 */ /* 0x000762000c1e1900 */
[----:B-1----:R-:W-:Y:S01]  /*0a30*/  CS2R R10, SRZ ;  /* 0x00000000000a7805 */ /* 0x002fe2000001ff00 */
[----:B---3--:R-:W-:Y:S01]  /*0a40*/  CS2R R12, SRZ ;  /* 0x00000000000c7805 */ /* 0x008fe2000001ff00 */
[----:B--2---:R-:W-:-:S05]  /*0a50*/  FFMA.FTZ R22, -R8, R8, R9 ;  /* 0x0000000808167223 */ /* 0x004fca0000010109 */
[----:B------:R-:W-:Y:S02]  /*0a60*/  FSETP.GTU.FTZ.AND P0, PT, R22, RZ, PT ;  /* 0x000000ff1600720b */ /* 0x000fe40003f1c000 */
[----:B------:R-:W-:-:S11]  /*0a70*/  MOV R9, 0x3f800000 ;  /* 0x3f80000000097802 */ /* 0x000fd60000000f00 */
[----:B------:R-:W-:-:S04]  /*0a80*/  @P0 FADD.FTZ R22, R22, c[0x0][0x1a0] ;  /* 0x0000680016160621 */ /* 0x000fc80000010000 */
[----:B------:R0:W1:Y:S01]  /*0a90*/  @P0 MUFU.RSQ R9, R22 ;  /* 0x0000001600090308 */ /* 0x0000620000001400 */
[----:B------:R-:W-:-:S13]  /*0aa0*/  ISETP.GT.U32.AND P0, PT, R55, 0x1ff, PT ;  /* 0x000001ff3700780c */ /* 0x000fda0003f04070 */
[----:B------:R-:W-:Y:S05]  /*0ab0*/  @P0 BRA `(.L_x_37) ;  /* 0x0000009000000947 */ /* 0x000fea0003800000 */
[----:B0-----:R-:W-:Y:S02]  /*0ac0*/  ISETP.NE.AND P0, PT, RZ, UR9, PT ;  /* 0x00000009ff007c0c */ /* 0x001fe4000bf05270 */
        /* <DEDUP_REMOVED lines=8> */
.L_x_37:
[----:B0-----:R-:W-:Y:S05]  /*0b50*/  BSYNC B0 ;  /* 0x0000000000007941 */ /* 0x001fea0003800000 */
.L_x_36:
[----:B------:R-:W-:Y:S02]  /*0b60*/  ISETP.NE.AND P4, PT, RZ, UR9, PT ;  /* 0x00000009ff007c0c */ /* 0x000fe4000bf85270 */
[--C-:B-----5:R-:W-:Y:S02]  /*0b70*/  PRMT R17, RZ, 0x5410, R51.reuse ;  /* 0x00005410ff117816 */ /* 0x120fe40000000033 */
[----:B------:R-:W-:Y:S02]  /*0b80*/  PRMT R23, RZ, 0x7610, R51 ;  /* 0x00007610ff177816 */ /* 0x000fe40000000033 */
[----:B------:R-:W-:Y:S01]  /*0b90*/  PRMT R25, RZ, 0x5410, R52 ;  /* 0x00005410ff197816 */ /* 0x000fe20000000034 */
[C---:B------:R-:W-:Y:S01]  /*0ba0*/  FADD.FTZ R16, -R8.reuse, R17 ;  /* 0x0000001108107221 */ /* 0x040fe20000010100 */
[--C-:B------:R-:W-:Y:S01]  /*0bb0*/  PRMT R15, RZ, 0x5410, R50.reuse ;  /* 0x00005410ff0f7816 */ /* 0x100fe20000000032 */
[----:B------:R-:W-:Y:S01]  /*0bc0*/  FADD.FTZ R22, -R8, R23 ;  /* 0x0000001708167221 */ /* 0x000fe20000010100 */
[----:B------:R-:W-:Y:S01]  /*0bd0*/  PRMT R14, RZ, 0x7610, R50 ;  /* 0x00007610ff0e7816 */ /* 0x000fe20000000032 */
[-C--:B-1----:R-:W-:Y:S01]  /*0be0*/  FMUL.FTZ R17, R16, R9.reuse ;  /* 0x0000000910117220 */ /* 0x082fe20000410000 */
[----:B------:R-:W-:Y:S01]  /*0bf0*/  PRMT R21, RZ, 0x7610, R52 ;  /* 0x00007610ff157816 */ /* 0x000fe20000000034 */
[----:B------:R-:W-:Y:S01]  /*0c00*/  FADD.FTZ R20, -R8, R25 ;  /* 0x0000001908147221 */ /* 0x000fe20000010100 */
[--C-:B------:R-:W-:Y:S01]  /*0c10*/  PRMT R19, RZ, 0x5410, R49.reuse ;  /* 0x00005410ff137816 */ /* 0x100fe20000000031 */
[----:B------:R-:W-:Y:S01]  /*0c20*/  FMUL.FTZ R16, R22, R9 ;  /* 0x0000000916107220 */ /* 0x000fe20000410000 */
        /* <DEDUP_REMOVED lines=20> */
.L_x_38:
[----:B------:R-:W-:Y:S02]  /*0d70*/  FMUL.FTZ R24, R15, R10 ;  /* 0x0000000a0f187220 */ /* 0x000fe40000410000 */
[----:B------:R-:W-:Y:S02]  /*0d80*/  FADD.FTZ R26, -R8, R21 ;  /* 0x00000015081a7221 */ /* 0x000fe40000010100 */
[----:B------:R-:W-:Y:S02]  /*0d90*/  FMUL.FTZ R21, R20, R9 ;  /* 0x0000000914157220 */ /* 0x000fe40000410000 */
[----:B------:R-:W-:Y:S02]  /*0da0*/  FFMA.FTZ R22, R17, R24, RZ ;  /* 0x0000001811167223 */ /* 0x000fe400000100ff */
[----:B------:R-:W-:-:S02]  /*0db0*/  FMUL.FTZ R23, R14, R11 ;  /* 0x0000000b0e177220 */ /* 0x000fc40000410000 */
[----:B------:R-:W-:Y:S02]  /*0dc0*/  FADD.FTZ R24, RZ, R24 ;  /* 0x00000018ff187221 */ /* 0x000fe40000010000 */
[----:B------:R-:W-:Y:S01]  /*0dd0*/  FMUL.FTZ R20, R26, R9 ;  /* 0x000000091a147220 */ /* 0x000fe20000410000 */
        /* <DEDUP_REMOVED lines=19> */
.L_x_39:
[----:B------:R-:W-:Y:S01]  /*0f10*/  FFMA.FTZ R22, R16, R23, R22 ;  /* 0x0000001710167223 */ /* 0x000fe20000010016 */
[--C-:B------:R-:W-:Y:S01]  /*0f20*/  PRMT R29, RZ, 0x7610, R47.reuse ;  /* 0x00007610ff1d7816 */ /* 0x100fe2000000002f */
[----:B------:R-:W-:Y:S01]  /*0f30*/  FMUL.FTZ R26, R19, R10 ;  /* 0x0000000a131a7220 */ /* 0x000fe20000410000 */
[----:B------:R-:W-:Y:S01]  /*0f40*/  PRMT R25, RZ, 0x5410, R46 ;  /* 0x00005410ff197816 */ /* 0x000fe2000000002e */
[----:B------:R-:W-:Y:S02]  /*0f50*/  FADD.FTZ R23, R23, R24 ;  /* 0x0000001817177221 */ /* 0x000fe40000010000 */
[----:B------:R-:W-:Y:S01]  /*0f60*/  FFMA.FTZ R27, R21, R26, R22 ;  /* 0x0000001a151b7223 */ /* 0x000fe20000010016 */
[----:B------:R-:W-:Y:S01]  /*0f70*/  PRMT R22, RZ, 0x7610, R46 ;  /* 0x00007610ff167816 */ /* 0x000fe2000000002e */
[----:B------:R-:W-:Y:S01]  /*0f80*/  FADD.FTZ R26, R23, R26 ;  /* 0x0000001a171a7221 */ /* 0x000fe20000010000 */
[----:B------:R-:W-:Y:S01]  /*0f90*/  PRMT R23, RZ, 0x5410, R47 ;  /* 0x00005410ff177816 */ /* 0x000fe2000000002f */
[----:B------:R-:W-:-:S02]  /*0fa0*/  FADD.FTZ R28, -R8, R29 ;  /* 0x0000001d081c7221 */ /* 0x000fc40000010100 */
[----:B------:R-:W-:Y:S02]  /*0fb0*/  FMUL.FTZ R29, R18, R11 ;  /* 0x0000000b121d7220 */ /* 0x000fe40000410000 */
[----:B------:R-:W-:-:S04]  /*0fc0*/  FADD.FTZ R24, -R8, R23 ;  /* 0x0000001708187221 */ /* 0x000fc80000010100 */
[-C--:B------:R-:W-:Y:S02]  /*0fd0*/  FMUL.FTZ R23, R24, R9.reuse ;  /* 0x0000000918177220 */ /* 0x080fe40000410000 */
        /* <DEDUP_REMOVED lines=15> */
[----:B-1----:R-:W-:Y:S02]  /*10d0*/  FMUL.FTZ R22, R22, R35 ;  /* 0x0000002316167220 */ /* 0x002fe40000410000 */
[----:B------:R-:W-:Y:S02]  /*10e0*/  FADD.FTZ R35, -R35, 1 ;  /* 0x3f80000023237421 */ /* 0x000fe40000010100 */
[----:B------:R-:W-:-:S02]  /*10f0*/  FMUL.FTZ R25, R25, R28 ;  /* 0x0000001c19197220 */ /* 0x000fc40000410000 */
[----:B------:R-:W-:-:S04]  /*1100*/  FFMA.FTZ R35, R30, R35, 1 ;  /* 0x3f8000001e237423 */ /* 0x000fc80000010023 */
[----:B------:R-:W-:Y:S02]  /*1110*/  FMUL.FTZ R22, R22, R35 ;  /* 0x0000002316167220 */ /* 0x000fe40000410000 */
.L_x_40:
[----:B------:R-:W-:Y:S01]  /*1120*/  FFMA.FTZ R27, R20, R29, R27 ;  /* 0x0000001d141b7223 */ /* 0x000fe2000001001b */
[----:B------:R-:W-:Y:S01]  /*1130*/  PRMT R33, RZ, 0x7610, R48 ;  /* 0x00007610ff217816 */ /* 0x000fe20000000030 */
[----:B------:R-:W-:Y:S02]  /*1140*/  FMUL.FTZ R28, R25, R10 ;  /* 0x0000000a191c7220 */ /* 0x000fe40000410000 */
[----:B------:R-:W-:Y:S02]  /*1150*/  FADD.FTZ R29, R29, R26 ;  /* 0x0000001a1d1d7221 */ /* 0x000fe40000010000 */
[----:B------:R-:W-:Y:S02]  /*1160*/  FFMA.FTZ R27, R23, R28, R27 ;  /* 0x0000001c171b7223 */ /* 0x000fe4000001001b */
[----:B------:R-:W-:Y:S01]  /*1170*/  FADD.FTZ R28, R29, R28 ;  /* 0x0000001c1d1c7221 */ /* 0x000fe20000010000 */
[----:B------:R-:W-:Y:S01]  /*1180*/  PRMT R29, RZ, 0x5410, R48 ;  /* 0x00005410ff1d7816 */ /* 0x000fe20000000030 */
[----:B------:R-:W-:-:S02]  /*1190*/  FMUL.FTZ R31, R22, R11 ;  /* 0x0000000b161f7220 */ /* 0x000fc40000410000 */
[C---:B------:R-:W-:Y:S02]  /*11a0*/  FADD.FTZ R32, -R8.reuse, R33 ;  /* 0x0000002108207221 */ /* 0x040fe40000010100 */
[----:B------:R-:W-:Y:S01]  /*11b0*/  FADD.FTZ R26, -R8, R29 ;  /* 0x0000001d081a7221 */ /* 0x000fe20000010100 */
[----:B------:R-:W-:Y:S01]  /*11c0*/  PRMT R29, RZ, 0x5410, R45 ;  /* 0x00005410ff1d7816 */ /* 0x000fe2000000002d */
[----:B------:R-:W-:Y:S02]  /*11d0*/  FFMA.FTZ R30, R24, R31, R27 ;  /* 0x0000001f181e7223 */ /* 0x000fe4000001001b */
[----:B------:R-:W-:Y:S02]  /*11e0*/  FADD.FTZ R31, R31, R28 ;  /* 0x0000001c1f1f7221 */ /* 0x000fe40000010000 */
[-C--:B------:R-:W-:Y:S01]  /*11f0*/  FMUL.FTZ R27, R26, R9.reuse ;  /* 0x000000091a1b7220 */ /* 0x080fe20000410000 */
[----:B------:R-:W-:Y:S01]  /*1200*/  PRMT R26, RZ, 0x7610, R45 ;  /* 0x00007610ff1a7816 */ /* 0x000fe2000000002d */
[----:B------:R-:W-:Y:S01]  /*1210*/  FMUL.FTZ R28, R32, R9 ;  /* 0x00000009201c7220 */ /* 0x000fe20000410000 */
[----:B------:R-:W-:Y:S05]  /*1220*/  @!P4 BRA `(.L_x_41) ;  /* 0x000001200000c947 */ /* 0x000fea0003800000 */
[----:B------:R-:W-:-:S04]  /*1230*/  FFMA.FTZ R32, R27, R10, R12 ;  /* 0x0000000a1b207223 */ /* 0x000fc8000001000c */
[----:B------:R-:W-:-:S06]  /*1240*/  FMUL.FTZ R34, R32, -1.4426950216293334961 ;  /* 0xbfb8aa3b20227820 */ /* 0x000fcc0000410000 */
[----:B------:R-:W0:Y:S02]  /*1250*/  MUFU.EX2 R34, R34 ;  /* 0x0000002200227308 */ /* 0x000e240000000800 */
[----:B0-----:R-:W-:-:S06]  /*1260*/  FADD.FTZ R35, R34, 1 ;  /* 0x3f80000022237421 */ /* 0x001fcc0000010000 */
[----:B------:R-:W0:Y:S02]  /*1270*/  MUFU.RCP R35, R35 ;  /* 0x0000002300237308 */ /* 0x000e240000001000 */
[----:B0-----:R-:W-:Y:S02]  /*1280*/  FADD.FTZ R33, -R35, 1 ;  /* 0x3f80000023217421 */ /* 0x001fe40000010100 */
[----:B------:R-:W-:Y:S02]  /*1290*/  FMUL.FTZ R29, R29, R35 ;  /* 0x000000231d1d7220 */ /* 0x000fe40000410000 */
[----:B------:R-:W-:Y:S02]  /*12a0*/  FFMA.FTZ R32, R32, R33, 1 ;  /* 0x3f80000020207423 */ /* 0x000fe40000010021 */
[----:B------:R-:W-:Y:S02]  /*12b0*/  FFMA.FTZ R33, R28, R11, R13 ;  /* 0x0000000b1c217223 */ /* 0x000fe4000001000d */
[----:B------:R-:W-:-:S02]  /*12c0*/  FMUL.FTZ R29, R29, R32 ;  /* 0x000000201d1d7220 */ /* 0x000fc40000410000 */
[----:B------:R-:W-:-:S06]  /*12d0*/  FMUL.FTZ R57, R33, -1.4426950216293334961 ;  /* 0xbfb8aa3b21397820 */ /* 0x000fcc0000410000 */
[----:B------:R-:W0:Y:S02]  /*12e0*/  MUFU.EX2 R57, R57 ;  /* 0x0000003900397308 */ /* 0x000e240000000800 */
[----:B0-----:R-:W-:-:S06]  /*12f0*/  FADD.FTZ R57, R57, 1 ;  /* 0x3f80000039397421 */ /* 0x001fcc0000010000 */
[----:B------:R-:W0:Y:S02]  /*1300*/  MUFU.RCP R57, R57 ;  /* 0x0000003900397308 */ /* 0x000e240000001000 */
[----:B0-----:R-:W-:Y:S02]  /*1310*/  FADD.FTZ R34, -R57, 1 ;  /* 0x3f80000039227421 */ /* 0x001fe40000010100 */
[----:B------:R-:W-:Y:S02]  /*1320*/  FMUL.FTZ R26, R26, R57 ;  /* 0x000000391a1a7220 */ /* 0x000fe40000410000 */
[----:B------:R-:W-:-:S04]  /*1330*/  FFMA.FTZ R33, R33, R34, 1 ;  /* 0x3f80000021217423 */ /* 0x000fc80000010022 */
[----:B------:R-:W-:Y:S02]  /*1340*/  FMUL.FTZ R26, R26, R33 ;  /* 0x000000211a1a7220 */ /* 0x000fe40000410000 */
.L_x_41:
[----:B------:R-:W-:Y:S01]  /*1350*/  FMUL.FTZ R32, R29, R10 ;  /* 0x0000000a1d207220 */ /* 0x000fe20000410000 */
[----:B------:R-:W-:Y:S01]  /*1360*/  ISETP.GT.AND P0, PT, R42, 0x1e, PT ;  /* 0x0000001e2a00780c */ /* 0x000fe20003f04270 */
[----:B------:R-:W-:Y:S01]  /*1370*/  FFMA.FTZ R34, R17, R15, RZ ;  /* 0x0000000f11227223 */ /* 0x000fe200000100ff */
[----:B------:R-:W-:Y:S01]  /*1380*/  ISETP.NE.AND P3, PT, R55, RZ, PT ;  /* 0x000000ff3700720c */ /* 0x000fe20003f65270 */
[----:B------:R-:W-:Y:S01]  /*1390*/  FFMA.FTZ R33, R27, R32, R30 ;  /* 0x000000201b217223 */ /* 0x000fe2000001001e */
[----:B------:R-:W-:Y:S01]  /*13a0*/  BSSY B0, `(.L_x_42) ;  /* 0x000005b000007945 */ /* 0x000fe20003800000 */
[----:B------:R-:W-:Y:S01]  /*13b0*/  FMUL.FTZ R30, R26, R11 ;  /* 0x0000000b1a1e7220 */ /* 0x000fe20000410000 */
[----:B------:R-:W-:Y:S01]  /*13c0*/  ISETP.GT.U32.AND P5, PT, R55, 0xf, PT ;  /* 0x0000000f3700780c */ /* 0x000fe20003fa4070 */
[----:B------:R-:W-:Y:S01]  /*13d0*/  FADD.FTZ R35, R31, R32 ;  /* 0x000000201f237221 */ /* 0x000fe20000010000 */
[----:B------:R-:W-:Y:S01]  /*13e0*/  SHF.L.U32 R57, R55, 0x4, RZ ;  /* 0x0000000437397819 */ /* 0x000fe200000006ff */
[----:B------:R-:W-:-:S02]  /*13f0*/  FFMA.FTZ R31, R28, R30, R33 ;  /* 0x0000001e1c1f7223 */ /* 0x000fc40000010021 */
[----:B------:R-:W-:Y:S02]  /*1400*/  FADD.FTZ R30, R30, R35 ;  /* 0x000000231e1e7221 */ /* 0x000fe40000010000 */
[----:B------:R-:W-:Y:S01]  /*1410*/  FADD.FTZ R15, RZ, R15 ;  /* 0x0000000fff0f7221 */ /* 0x000fe20000010000 */
[----:B------:R-:W0:Y:S01]  /*1420*/  SHFL.DOWN PT, R32, R31, 0x1, 0x1f ;  /* 0x08201f001f207f89 */ /* 0x000e2200000e0000 */
[----:B------:R-:W-:Y:S02]  /*1430*/  FFMA.FTZ R34, R21, R19, R34 ;  /* 0x0000001315227223 */ /* 0x000fe40000010022 */
[----:B------:R-:W-:Y:S01]  /*1440*/  FADD.FTZ R19, R15, R19 ;  /* 0x000000130f137221 */ /* 0x000fe20000010000 */
[----:B------:R-:W1:Y:S01]  /*1450*/  SHFL.DOWN PT, R33, R30, 0x1, 0x1f ;  /* 0x08201f001e217f89 */ /* 0x000e6200000e0000 */
[----:B------:R-:W-:Y:S02]  /*1460*/  FFMA.FTZ R17, R16, R14, RZ ;  /* 0x0000000e10117223 */ /* 0x000fe400000100ff */
[----:B------:R-:W-:-:S02]  /*1470*/  FADD.FTZ R15, RZ, R14 ;  /* 0x0000000eff0f7221 */ /* 0x000fc40000010000 */
[----:B------:R-:W-:Y:S02]  /*1480*/  FFMA.FTZ R17, R20, R18, R17 ;  /* 0x0000001214117223 */ /* 0x000fe40000010011 */
[----:B------:R-:W-:Y:S02]  /*1490*/  FADD.FTZ R15, R15, R18 ;  /* 0x000000120f0f7221 */ /* 0x000fe40000010000 */
[----:B------:R-:W-:Y:S02]  /*14a0*/  FFMA.FTZ R34, R23, R25, R34 ;  /* 0x0000001917227223 */ /* 0x000fe40000010022 */
[----:B------:R-:W-:Y:S02]  /*14b0*/  FADD.FTZ R18, R19, R25 ;  /* 0x0000001913127221 */ /* 0x000fe40000010000 */
[----:B------:R-:W-:Y:S02]  /*14c0*/  FFMA.FTZ R17, R24, R22, R17 ;  /* 0x0000001618117223 */ /* 0x000fe40000010011 */
[----:B------:R-:W-:-:S02]  /*14d0*/  FADD.FTZ R15, R15, R22 ;  /* 0x000000160f0f7221 */ /* 0x000fc40000010000 */
[----:B------:R-:W-:Y:S02]  /*14e0*/  FFMA.FTZ R16, R27, R29, R34 ;  /* 0x0000001d1b107223 */ /* 0x000fe40000010022 */
[----:B------:R-:W-:Y:S02]  /*14f0*/  FFMA.FTZ R17, R28, R26, R17 ;  /* 0x0000001a1c117223 */ /* 0x000fe40000010011 */
[----:B0-----:R-:W-:Y:S02]  /*1500*/  @!P0 FADD.FTZ R31, R31, R32 ;  /* 0x000000201f1f8221 */ /* 0x001fe40000010000 */
[----:B------:R-:W-:Y:S02]  /*1510*/  FADD.FTZ R18, R18, R29 ;  /* 0x0000001d12127221 */ /* 0x000fe40000010000 */
[----:B-1----:R-:W-:Y:S01]  /*1520*/  @!P0 FADD.FTZ R30, R30, R33 ;  /* 0x000000211e1e8221 */ /* 0x002fe20000010000 */
[----:B------:R-:W0:Y:S01]  /*1530*/  SHFL.DOWN PT, R32, R31, 0x2, 0x1f ;  /* 0x08401f001f207f89 */ /* 0x000e2200000e0000 */
[----:B------:R-:W-:Y:S01]  /*1540*/  ISETP.GT.AND P0, PT, R42, 0x1d, PT ;  /* 0x0000001d2a00780c */ /* 0x000fe20003f04270 */
[----:B------:R-:W-:-:S02]  /*1550*/  FADD.FTZ R19, R15, R26 ;  /* 0x0000001a0f137221 */ /* 0x000fc40000010000 */
[----:B------:R-:W1:Y:S04]  /*1560*/  SHFL.DOWN PT, R33, R30, 0x2, 0x1f ;  /* 0x08401f001e217f89 */ /* 0x000e6800000e0000 */
[----:B------:R-:W-:Y:S06]  /*1570*/  STS.128 [R55.X16+0xa0], R16 ;  /* 0x0000a01037007388 */ /* 0x000fec000000cc00 */
        /* <DEDUP_REMOVED lines=16> */
[----:B-1----:R-:W-:Y:S01]  /*1680*/  @!P0 FADD.FTZ R30, R30, R33 ;  /* 0x000000211e1e8221 */ /* 0x002fe20000010000 */
[----:B------:R-:W-:Y:S02]  /*1690*/  ISETP.NE.AND P0, PT, R42, RZ, PT ;  /* 0x000000ff2a00720c */ /* 0x000fe40003f05270 */
[----:B------:R-:W-:Y:S02]  /*16a0*/  MOV R14, R31 ;  /* 0x0000001f000e7202 */ /* 0x000fe40000000f00 */
[----:B------:R-:W-:-:S09]  /*16b0*/  MOV R15, R30 ;  /* 0x0000001e000f7202 */ /* 0x000fd20000000f00 */
[----:B------:R0:W-:Y:S04]  /*16c0*/  @!P0 STS.64 [R0.X8+0x10], R14 ;  /* 0x0000100e00008388 */ /* 0x0001e80000008a00 */
[----:B------:R-:W-:Y:S06]  /*16d0*/  BAR.SYNC.DEFER_BLOCKING 0x0 ;  /* 0x0000000000007b1d */ /* 0x000fec0000010000 */
[----:B------:R-:W-:Y:S05]  /*16e0*/  @P3 BRA `(.L_x_43) ;  /* 0x0000026000003947 */ /* 0x000fea0003800000 */
[----:B------:R-:W1:Y:S04]  /*16f0*/  LDS.64 R32, [0x18] ;  /* 0x00001800ff207984 */ /* 0x000e680000000a00 */
[----:B------:R-:W2:Y:S04]  /*1700*/  LDS.128 R20, [0x20] ;  /* 0x00002000ff147984 */ /* 0x000ea80000000c00 */
[----:B------:R-:W3:Y:S04]  /*1710*/  LDS.128 R28, [0x30] ;  /* 0x00003000ff1c7984 */ /* 0x000ee80000000c00 */
[----:B------:R-:W4:Y:S01]  /*1720*/  LDS.128 R24, [0x40] ;  /* 0x00004000ff187984 */ /* 0x000f220000000c00 */
[----:B-1----:R-:W-:-:S02]  /*1730*/  FADD.FTZ R35, R14, R32 ;  /* 0x000000200e237221 */ /* 0x002fc40000010000 */
[----:B0-----:R-:W-:Y:S02]  /*1740*/  FADD.FTZ R14, R15, R33 ;  /* 0x000000210f0e7221 */ /* 0x001fe40000010000 */
[----:B--2---:R-:W-:Y:S02]  /*1750*/  FADD.FTZ R15, R35, R20 ;  /* 0x00000014230f7221 */ /* 0x004fe40000010000 */
[----:B------:R-:W-:Y:S01]  /*1760*/  FADD.FTZ R14, R14, R21 ;  /* 0x000000150e0e7221 */ /* 0x000fe20000010000 */
[----:B------:R-:W0:Y:S01]  /*1770*/  LDS.128 R32, [0x50] ;  /* 0x00005000ff207984 */ /* 0x000e220000000c00 */
[----:B------:R-:W-:Y:S02]  /*1780*/  FADD.FTZ R15, R15, R22 ;  /* 0x000000160f0f7221 */ /* 0x000fe40000010000 */
[----:B------:R-:W-:Y:S02]  /*1790*/  FADD.FTZ R14, R14, R23 ;  /* 0x000000170e0e7221 */ /* 0x000fe40000010000 */
[----:B---3--:R-:W-:Y:S01]  /*17a0*/  FADD.FTZ R15, R15, R28 ;  /* 0x0000001c0f0f7221 */ /* 0x008fe20000010000 */
[----:B------:R-:W1:Y:S01]  /*17b0*/  LDS.128 R20, [0x60] ;  /* 0x00006000ff147984 */ /* 0x000e620000000c00 */
[----:B------:R-:W-:-:S02]  /*17c0*/  FADD.FTZ R14, R14, R29 ;  /* 0x0000001d0e0e7221 */ /* 0x000fc40000010000 */
[----:B------:R-:W-:Y:S02]  /*17d0*/  FADD.FTZ R15, R15, R30 ;  /* 0x0000001e0f0f7221 */ /* 0x000fe40000010000 */
[----:B------:R-:W-:Y:S02]  /*17e0*/  FADD.FTZ R14, R14, R31 ;  /* 0x0000001f0e0e7221 */ /* 0x000fe40000010000 */
[----:B----4-:R-:W-:Y:S01]  /*17f0*/  FADD.FTZ R15, R15, R24 ;  /* 0x000000180f0f7221 */ /* 0x010fe20000010000 */
[----:B------:R-:W-:Y:S01]  /*1800*/  LDS.128 R28, [0x80] ;  /* 0x00008000ff1c7984 */ /* 0x000fe20000000c00 */
[----:B------:R-:W-:Y:S02]  /*1810*/  FADD.FTZ R14, R14, R25 ;  /* 0x000000190e0e7221 */ /* 0x000fe40000010000 */
[----:B------:R-:W-:Y:S02]  /*1820*/  FADD.FTZ R15, R15, R26 ;  /* 0x0000001a0f0f7221 */ /* 0x000fe40000010000 */
[----:B------:R-:W-:-:S02]  /*1830*/  FADD.FTZ R14, R14, R27 ;  /* 0x0000001b0e0e7221 */ /* 0x000fc40000010000 */
[----:B------:R-:W2:Y:S01]  /*1840*/  LDS.128 R24, [0x70] ;  /* 0x00007000ff187984 */ /* 0x000ea20000000c00 */
[----:B0-----:R-:W-:Y:S02]  /*1850*/  FADD.FTZ R15, R15, R32 ;  /* 0x000000200f0f7221 */ /* 0x001fe40000010000 */
[----:B------:R-:W-:Y:S02]  /*1860*/  FADD.FTZ R14, R14, R33 ;  /* 0x000000210e0e7221 */ /* 0x000fe40000010000 */
[----:B------:R-:W-:Y:S02]  /*1870*/  FADD.FTZ R15, R15, R34 ;  /* 0x000000220f0f7221 */ /* 0x000fe40000010000 */
[----:B------:R-:W-:Y:S02]  /*1880*/  FADD.FTZ R14, R14, R35 ;  /* 0x000000230e0e7221 */ /* 0x000fe40000010000 */
[----:B-1----:R-:W-:Y:S02]  /*1890*/  FADD.FTZ R15, R15, R20 ;  /* 0x000000140f0f7221 */ /* 0x002fe40000010000 */
[----:B------:R-:W-:-:S02]  /*18a0*/  FADD.FTZ R14, R14, R21 ;  /* 0x000000150e0e7221 */ /* 0x000fc40000010000 */
[----:B------:R-:W-:Y:S02]  /*18b0*/  FADD.FTZ R15, R15, R22 ;  /* 0x000000160f0f7221 */ /* 0x000fe40000010000 */
[----:B------:R-:W-:Y:S02]  /*18c0*/  FADD.FTZ R14, R14, R23 ;  /* 0x000000170e0e7221 */ /* 0x000fe40000010000 */
[----:B--2---:R-:W-:Y:S02]  /*18d0*/  FADD.FTZ R15, R15, R24 ;  /* 0x000000180f0f7221 */ /* 0x004fe40000010000 */
[----:B------:R-:W-:Y:S02]  /*18e0*/  FADD.FTZ R14, R14, R25 ;  /* 0x000000190e0e7221 */ /* 0x000fe40000010000 */
[----:B------:R-:W-:Y:S02]  /*18f0*/  FADD.FTZ R15, R15, R26 ;  /* 0x0000001a0f0f7221 */ /* 0x000fe40000010000 */
[----:B------:R-:W-:-:S02]  /*1900*/  FADD.FTZ R14, R14, R27 ;  /* 0x0000001b0e0e7221 */ /* 0x000fc40000010000 */
[----:B------:R-:W-:Y:S02]  /*1910*/  FADD.FTZ R15, R15, R28 ;  /* 0x0000001c0f0f7221 */ /* 0x000fe40000010000 */
[----:B------:R-:W-:Y:S02]  /*1920*/  FADD.FTZ R20, R14, R29 ;  /* 0x0000001d0e147221 */ /* 0x000fe40000010000 */
[----:B------:R-:W-:Y:S02]  /*1930*/  FADD.FTZ R14, R15, R30 ;  /* 0x0000001e0f0e7221 */ /* 0x000fe40000010000 */
[----:B------:R-:W-:Y:S02]  /*1940*/  FADD.FTZ R15, R20, R31 ;  /* 0x0000001f140f7221 */ /* 0x000fe40000010000 */
.L_x_43:
[----:B------:R-:W-:Y:S05]  /*1950*/  BSYNC B0 ;  /* 0x0000000000007941 */ /* 0x000fea0003800000 */
.L_x_42:
[----:B------:R-:W-:Y:S06]  /*1960*/  BAR.SYNC.DEFER_BLOCKING 0x0 ;  /* 0x0000000000007b1d */ /* 0x000fec0000010000 */
[----:B------:R-:W-:Y:S01]  /*1970*/  BSSY B0, `(.L_x_44) ;  /* 0x000009d000007945 */ /* 0x000fe20003800000 */
[----:B------:R-:W-:Y:S05]  /*1980*/  @P5 BRA `(.L_x_45) ;  /* 0x000009b000005947 */ /* 0x000fea0003800000 */
[----:B------:R-:W1:Y:S04]  /*1990*/  LDS.128 R20, [R57+0x1a0] ;  /* 0x0001a00039147984 */ /* 0x000e680000000c00 */
[----:B------:R-:W2:Y:S04]  /*19a0*/  LDS.128 R24, [R57+0x2a0] ;  /* 0x0002a00039187984 */ /* 0x000ea80000000c00 */
[----:B------:R-:W3:Y:S01]  /*19b0*/  LDS.128 R28, [R57+0x3a0] ;  /* 0x0003a000391c7984 */ /* 0x000ee20000000c00 */
        /* <DEDUP_REMOVED lines=8> */
[----:B------:R-:W2:Y:S01]  /*1a40*/  LDS.128 R16, [R57+0x5a0] ;  /* 0x0005a00039107984 */ /* 0x000ea20000000c00 */
[----:B---3--:R-:W-:Y:S02]  /*1a50*/  FADD.FTZ R35, R35, R28 ;  /* 0x0000001c23237221 */ /* 0x008fe40000010000 */
[----:B------:R-:W-:Y:S02]  /*1a60*/  FADD.FTZ R32, R32, R27 ;  /* 0x0000001b20207221 */ /* 0x000fe40000010000 */
[----:B------:R-:W-:Y:S02]  /*1a70*/  FADD.FTZ R28, R24, R29 ;  /* 0x0000001d181c7221 */ /* 0x000fe40000010000 */
[----:B------:R-:W3:Y:S01]  /*1a80*/  LDS.128 R24, [R57+0x6a0] ;  /* 0x0006a00039187984 */ /* 0x000ee20000000c00 */
[----:B------:R-:W-:Y:S02]  /*1a90*/  FADD.FTZ R33, R33, R30 ;  /* 0x0000001e21217221 */ /* 0x000fe40000010000 */
[----:B------:R-:W-:-:S02]  /*1aa0*/  FADD.FTZ R32, R32, R31 ;  /* 0x0000001f20207221 */ /* 0x000fc40000010000 */
[----:B-1----:R-:W-:Y:S02]  /*1ab0*/  FADD.FTZ R35, R35, R20 ;  /* 0x0000001423237221 */ /* 0x002fe40000010000 */
[----:B------:R-:W-:Y:S02]  /*1ac0*/  FADD.FTZ R20, R28, R21 ;  /* 0x000000151c147221 */ /* 0x000fe40000010000 */
[----:B------:R-:W1:Y:S01]  /*1ad0*/  LDS.128 R28, [R57+0x7a0] ;  /* 0x0007a000391c7984 */ /* 0x000e620000000c00 */
[----:B------:R-:W-:Y:S02]  /*1ae0*/  FADD.FTZ R33, R33, R22 ;  /* 0x0000001621217221 */ /* 0x000fe40000010000 */
[----:B--2---:R-:W-:Y:S02]  /*1af0*/  FADD.FTZ R35, R35, R16 ;  /* 0x0000001023237221 */ /* 0x004fe40000010000 */
[----:B------:R-:W-:Y:S02]  /*1b00*/  FADD.FTZ R16, R20, R17 ;  /* 0x0000001114107221 */ /* 0x000fe40000010000 */
[----:B------:R-:W-:-:S02]  /*1b10*/  FADD.FTZ R32, R32, R23 ;  /* 0x0000001720207221 */ /* 0x000fc40000010000 */
[----:B------:R-:W2:Y:S01]  /*1b20*/  LDS.128 R20, [R57+0x8a0] ;  /* 0x0008a00039147984 */ /* 0x000ea20000000c00 */
[----:B---3--:R-:W-:Y:S02]  /*1b30*/  FADD.FTZ R35, R35, R24 ;  /* 0x0000001823237221 */ /* 0x008fe40000010000 */
[----:B------:R-:W-:Y:S02]  /*1b40*/  FADD.FTZ R33, R33, R18 ;  /* 0x0000001221217221 */ /* 0x000fe40000010000 */
[----:B------:R-:W-:Y:S02]  /*1b50*/  FADD.FTZ R32, R32, R19 ;  /* 0x0000001320207221 */ /* 0x000fe40000010000 */
[----:B------:R-:W-:Y:S02]  /*1b60*/  FADD.FTZ R24, R16, R25 ;  /* 0x0000001910187221 */ /* 0x000fe40000010000 */
[----:B------:R-:W3:Y:S01]  /*1b70*/  LDS.128 R16, [R57+0x9a0] ;  /* 0x0009a00039107984 */ /* 0x000ee20000000c00 */
[----:B------:R-:W-:-:S02]  /*1b80*/  FADD.FTZ R33, R33, R26 ;  /* 0x0000001a21217221 */ /* 0x000fc40000010000 */
[----:B------:R-:W-:Y:S02]  /*1b90*/  FADD.FTZ R32, R32, R27 ;  /* 0x0000001b20207221 */ /* 0x000fe40000010000 */
[----:B-1----:R-:W-:Y:S02]  /*1ba0*/  FADD.FTZ R35, R35, R28 ;  /* 0x0000001c23237221 */ /* 0x002fe40000010000 */
[----:B------:R-:W-:Y:S02]  /*1bb0*/  FADD.FTZ R28, R24, R29 ;  /* 0x0000001d181c7221 */ /* 0x000fe40000010000 */
[----:B------:R-:W1:Y:S01]  /*1bc0*/  LDS.128 R24, [R57+0xaa0] ;  /* 0x000aa00039187984 */ /* 0x000e620000000c00 */
[----:B------:R-:W-:Y:S02]  /*1bd0*/  FADD.FTZ R33, R33, R30 ;  /* 0x0000001e21217221 */ /* 0x000fe40000010000 */
[----:B------:R-:W-:Y:S02]  /*1be0*/  FADD.FTZ R32, R32, R31 ;  /* 0x0000001f20207221 */ /* 0x000fe40000010000 */
[----:B--2---:R-:W-:-:S02]  /*1bf0*/  FADD.FTZ R35, R35, R20 ;  /* 0x0000001423237221 */ /* 0x004fc40000010000 */
[----:B------:R-:W-:Y:S02]  /*1c00*/  FADD.FTZ R28, R28, R21 ;  /* 0x000000151c1c7221 */ /* 0x000fe40000010000 */
[----:B------:R-:W-:Y:S02]  /*1c10*/  FADD.FTZ R33, R33, R22 ;  /* 0x0000001621217221 */ /* 0x000fe40000010000 */
[----:B------:R-:W-:Y:S02]  /*1c20*/  FADD.FTZ R32, R32, R23 ;  /* 0x0000001720207221 */ /* 0x000fe40000010000 */
[----:B------:R-:W2:Y:S01]  /*1c30*/  LDS.128 R20, [R57+0xba0] ;  /* 0x000ba00039147984 */ /* 0x000ea20000000c00 */
[----:B---3--:R-:W-:Y:S02]  /*1c40*/  FADD.FTZ R35, R35, R16 ;  /* 0x0000001023237221 */ /* 0x008fe40000010000 */
        /* <DEDUP_REMOVED lines=88> */
[----:B---3--:R-:W-:Y:S02]  /*21d0*/  FADD.FTZ R32, R24, R17 ;  /* 0x0000001118207221 */ /* 0x008fe40000010000 */
[----:B------:R-:W2:Y:S01]  /*21e0*/  LDS.128 R24, [R57+0x1da0] ;  /* 0x001da00039187984 */ /* 0x000ea20000000c00 */
[----:B------:R-:W-:Y:S02]  /*21f0*/  FADD.FTZ R29, R35, R16 ;  /* 0x00000010231d7221 */ /* 0x000fe40000010000 */
[----:B------:R-:W-:-:S02]  /*2200*/  FADD.FTZ R33, R33, R18 ;  /* 0x0000001221217221 */ /* 0x000fc40000010000 */
[----:B------:R-:W-:Y:S02]  /*2210*/  FADD.FTZ R34, R34, R19 ;  /* 0x0000001322227221 */ /* 0x000fe40000010000 */
[----:B------:R-:W3:Y:S01]  /*2220*/  LDS.128 R16, [R57+0x1ea0] ;  /* 0x001ea00039107984 */ /* 0x000ee20000000c00 */
[----:B-1----:R-:W-:-:S03]  /*2230*/  FADD.FTZ R35, R29, R20 ;  /* 0x000000141d237221 */ /* 0x002fc60000010000 */
[----:B------:R-:W1:Y:S01]  /*2240*/  LDS.128 R28, [R57+0x1fa0] ;  /* 0x001fa000391c7984 */ /* 0x000e620000000c00 */
[----:B------:R-:W-:Y:S02]  /*2250*/  FADD.FTZ R32, R32, R21 ;  /* 0x0000001520207221 */ /* 0x000fe40000010000 */
[----:B------:R-:W-:Y:S02]  /*2260*/  FADD.FTZ R33, R33, R22 ;  /* 0x0000001621217221 */ /* 0x000fe40000010000 */
[----:B------:R-:W-:Y:S02]  /*2270*/  FADD.FTZ R34, R34, R23 ;  /* 0x0000001722227221 */ /* 0x000fe40000010000 */
[----:B--2---:R-:W-:Y:S02]  /*2280*/  FADD.FTZ R35, R35, R24 ;  /* 0x0000001823237221 */ /* 0x004fe40000010000 */
[----:B------:R-:W-:Y:S02]  /*2290*/  FADD.FTZ R32, R32, R25 ;  /* 0x0000001920207221 */ /* 0x000fe40000010000 */
[----:B------:R-:W-:-:S02]  /*22a0*/  FADD.FTZ R33, R33, R26 ;  /* 0x0000001a21217221 */ /* 0x000fc40000010000 */
[----:B------:R-:W-:Y:S02]  /*22b0*/  FADD.FTZ R34, R34, R27 ;  /* 0x0000001b22227221 */ /* 0x000fe40000010000 */
[----:B---3--:R-:W-:Y:S02]  /*22c0*/  FADD.FTZ R35, R35, R16 ;  /* 0x0000001023237221 */ /* 0x008fe40000010000 */
[----:B------:R-:W-:Y:S02]  /*22d0*/  FADD.FTZ R32, R32, R17 ;  /* 0x0000001120207221 */ /* 0x000fe40000010000 */
[----:B------:R-:W-:Y:S02]  /*22e0*/  FADD.FTZ R33, R33, R18 ;  /* 0x0000001221217221 */ /* 0x000fe40000010000 */
[----:B------:R-:W-:Y:S02]  /*22f0*/  FADD.FTZ R34, R34, R19 ;  /* 0x0000001322227221 */ /* 0x000fe40000010000 */
[----:B-1----:R-:W-:-:S02]  /*2300*/  FADD.FTZ R16, R35, R28 ;  /* 0x0000001c23107221 */ /* 0x002fc40000010000 */
[----:B------:R-:W-:Y:S02]  /*2310*/  FADD.FTZ R17, R32, R29 ;  /* 0x0000001d20117221 */ /* 0x000fe40000010000 */
[----:B------:R-:W-:Y:S02]  /*2320*/  FADD.FTZ R18, R33, R30 ;  /* 0x0000001e21127221 */ /* 0x000fe40000010000 */
[----:B------:R-:W-:Y:S02]  /*2330*/  FADD.FTZ R19, R34, R31 ;  /* 0x0000001f22137221 */ /* 0x000fe40000010000 */
.L_x_45:
[----:B------:R-:W-:Y:S05]  /*2340*/  BSYNC B0 ;  /* 0x0000000000007941 */ /* 0x000fea0003800000 */
.L_x_44:
[----:B------:R-:W-:Y:S01]  /*2350*/  MOV R28, c[0x0][0xc] ;  /* 0x00000300001c7a02 */ /* 0x000fe20000000f00 */
[----:B------:R-:W-:Y:S01]  /*2360*/  BSSY B0, `(.L_x_46) ;  /* 0x0000012000007945 */ /* 0x000fe20003800000 */
[----:B------:R-:W-:Y:S01]  /*2370*/  HFMA2.MMA R29, -RZ, RZ, 0, 2.384185791015625e-07 ;  /* 0x00000004ff1d7435 */ /* 0x000fe200000001ff */
[----:B------:R-:W-:Y:S02]  /*2380*/  LEA R20, R56, R55, 0x4 ;  /* 0x0000003738147211 */ /* 0x000fe400078e20ff */
[----:B------:R-:W-:Y:S01]  /*2390*/  ISETP.GE.U32.AND P0, PT, R28, 0x2, PT ;  /* 0x000000021c00780c */ /* 0x000fe20003f06070 */
[----:B------:R-:W-:Y:S07]  /*23a0*/  @P5 BRA `(.L_x_47) ;  /* 0x000000d000005947 */ /* 0x000fee0003800000 */
[----:B------:R-:W-:Y:S01]  /*23b0*/  IMAD.WIDE R20, R20, R29, c[0x0][0x1b8] ;  /* 0x00006e0014147625 */ /* 0x000fe200078e021d */
[----:B------:R-:W-:-:S02]  /*23c0*/  MOV R23, c[0x0][0x1d8] ;  /* 0x0000760000177a02 */ /* 0x000fc40000000f00 */
[----:B------:R-:W-:Y:S02]  /*23d0*/  MOV R25, c[0x0][0x1dc] ;  /* 0x0000770000197a02 */ /* 0x000fe40000000f00 */
[-C--:B------:R-:W-:Y:S01]  /*23e0*/  LEA R26, P6, R38, R20.reuse, 0x2 ;  /* 0x00000014261a7211 */ /* 0x080fe200078c10ff */
[----:B------:R1:W-:Y:S01]  /*23f0*/  RED.E.ADD.F32.FTZ.RN.STRONG.GPU [R20.64], R16 ;  /* 0x000000101400798e */ /* 0x0003e2000c10e786 */
[----:B------:R-:W-:Y:S02]  /*2400*/  LEA R24, P5, R23, R20, 0x2 ;  /* 0x0000001417187211 */ /* 0x000fe400078a10ff */
[----:B------:R-:W-:Y:S02]  /*2410*/  IADD3.X R27, R21, R40, RZ, P6, !PT ;  /* 0x00000028151b7210 */ /* 0x000fe400037fe4ff */
[----:B------:R-:W-:Y:S02]  /*2420*/  LEA R22, P6, R39, R20, 0x2 ;  /* 0x0000001427167211 */ /* 0x000fe400078c10ff */
[----:B------:R-:W-:Y:S01]  /*2430*/  LEA.HI.X R25, R23, R21, R25, 0x2, P5 ;  /* 0x0000001517197211 */ /* 0x000fe200028f1419 */
[----:B------:R1:W-:Y:S01]  /*2440*/  RED.E.ADD.F32.FTZ.RN.STRONG.GPU [R26.64], R17 ;  /* 0x000000111a00798e */ /* 0x0003e2000c10e786 */
[----:B------:R-:W-:-:S03]  /*2450*/  IADD3.X R23, R21, R41, RZ, P6, !PT ;  /* 0x0000002915177210 */ /* 0x000fc600037fe4ff */
[----:B------:R1:W-:Y:S04]  /*2460*/  RED.E.ADD.F32.FTZ.RN.STRONG.GPU [R24.64], R18 ;  /* 0x000000121800798e */ /* 0x0003e8000c10e786 */
[----:B------:R1:W-:Y:S02]  /*2470*/  RED.E.ADD.F32.FTZ.RN.STRONG.GPU [R22.64], R19 ;  /* 0x000000131600798e */ /* 0x0003e4000c10e786 */
.L_x_47:
[----:B------:R-:W-:Y:S05]  /*2480*/  BSYNC B0 ;  /* 0x0000000000007941 */ /* 0x000fea0003800000 */
.L_x_46:
[----:B------:R-:W-:Y:S05]  /*2490*/  @!P0 BRA `(.L_x_48) ;  /* 0x0000120000008947 */ /* 0x000fea0003800000 */
[----:B-1----:R-:W-:-:S05]  /*24a0*/  LOP3.LUT R16, R54, 0x1, RZ, 0xc0, !PT ;  /* 0x0000000136107812 */ /* 0x002fca00078ec0ff */
[----:B------:R-:W-:-:S04]  /*24b0*/  IMAD R16, R16, c[0x0][0x10], RZ ;  /* 0x0000040010107a24 */ /* 0x000fc800078e02ff */
[C---:B------:R-:W-:Y:S01]  /*24c0*/  IMAD R17, R16.reuse, c[0x0][0xc], RZ ;  /* 0x0000030010117a24 */ /* 0x040fe200078e02ff */
[----:B------:R-:W-:-:S04]  /*24d0*/  IADD3 R16, R16, R43, RZ ;  /* 0x0000002b10107210 */ /* 0x000fc80007ffe0ff */
[----:B------:R-:W-:Y:S01]  /*24e0*/  SHF.L.U32 R24, R17, 0x1, RZ ;  /* 0x0000000111187819 */ /* 0x000fe200000006ff */
[----:B------:R-:W-:-:S04]  /*24f0*/  IMAD.WIDE.U32 R16, R16, R29, c[0x0][0x1a8] ;  /* 0x00006a0010107625 */ /* 0x000fc800078e001d */
[----:B------:R-:W-:Y:S01]  /*2500*/  IMAD.WIDE R24, R24, R29, c[0x0][0x1b0] ;  /* 0x00006c0018187625 */ /* 0x000fe200078e021d */
[----:B------:R-:W-:Y:S05]  /*2510*/  @P3 BRA `(.L_x_49) ;  /* 0x0000019000003947 */ /* 0x000fea0003800000 */
[----:B------:R-:W1:Y:S01]  /*2520*/  S2UR UR5, SR_CTAID.Y ;  /* 0x00000000000579c3 */ /* 0x000e620000002600 */
[----:B------:R-:W2:Y:S01]  /*2530*/  S2R R42, SR_LANEID ;  /* 0x00000000002a7919 */ /* 0x000ea20000000000 */
[----:B-1----:R-:W-:-:S05]  /*2540*/  MOV R43, UR5 ;  /* 0x00000005002b7c02 */ /* 0x002fca0008000f00 */
[----:B------:R-:W-:-:S04]  /*2550*/  IMAD R19, R44, c[0x0][0x10], R43 ;  /* 0x000004002c137a24 */ /* 0x000fc800078e022b */
[----:B------:R-:W-:-:S05]  /*2560*/  IMAD.WIDE.U32 R18, R19, 0x8, R24 ;  /* 0x0000000813127825 */ /* 0x000fca00078e0018 */
[----:B------:R1:W-:Y:S01]  /*2570*/  STG.E.64 [R18.64], R14 ;  /* 0x0000000e12007986 */ /* 0x0003e2000c101b06 */
[----:B------:R-:W-:Y:S06]  /*2580*/  MEMBAR.ALL.GPU ;  /* 0x0000000000007992 */ /* 0x000fec000000a000 */
[----:B--2---:R-:W-:Y:S01]  /*2590*/  VOTEU.ANY UR5, UPT, PT ;  /* 0x0000000000057886 */ /* 0x004fe200038e0100 */
[----:B------:R-:W-:Y:S01]  /*25a0*/  LOP3.LUT P0, RZ, R54, 0x2, RZ, 0xc0, !PT ;  /* 0x0000000236ff7812 */ /* 0x000fe2000780c0ff */
[----:B------:R-:W-:Y:S01]  /*25b0*/  UFLO.U32 UR8, UR5 ;  /* 0x00000005000872bd */ /* 0x000fe200080e0000 */
[----:B-1----:R-:W-:Y:S01]  /*25c0*/  MOV R18, 0x1 ;  /* 0x0000000100127802 */ /* 0x002fe20000000f00 */
[----:B------:R-:W-:Y:S01]  /*25d0*/  UPOPC UR5, UR5 ;  /* 0x00000005000572bf */ /* 0x000fe20008000000 */
[----:B------:R-:W-:Y:S01]  /*25e0*/  SEL R21, RZ, c[0x0][0xc], P0 ;  /* 0x00000300ff157a07 */ /* 0x000fe20000000000 */
[----:B------:R-:W-:-:S00]  /*25f0*/  ERRBAR ;  /* 0x00000000000079ab */ /* 0x000fc00000000000 */
[----:B------:R-:W-:Y:S02]  /*2600*/  SEL R18, R18, 0xffffffff, !P0 ;  /* 0xffffffff12127807 */ /* 0x000fe40004000000 */
[----:B------:R-:W-:-:S02]  /*2610*/  ISETP.EQ.U32.AND P5, PT, R42, UR8, PT ;  /* 0x000000082a007c0c */ /* 0x000fc4000bfa2070 */
[----:B------:R-:W-:Y:S01]  /*2620*/  ISETP.NE.AND P0, PT, R21, -0x1, PT ;  /* 0xffffffff1500780c */ /* 0x000fe20003f05270 */
[----:B------:R-:W-:-:S10]  /*2630*/  IMAD R19, R18, UR5, RZ ;  /* 0x0000000512137c24 */ /* 0x000fd4000f8e02ff */
[----:B------:R1:W-:Y:S02]  /*2640*/  @P5 RED.E.ADD.S32.STRONG.GPU [R16.64], R19 ;  /* 0x000000131000598e */ /* 0x0003e4000c10e386 */
[----:B------:R-:W-:Y:S05]  /*2650*/  @!P0 BRA `(.L_x_49) ;  /* 0x0000005000008947 */ /* 0x000fea0003800000 */
.L_x_50:
[----:B------:R-:W2:Y:S01]  /*2660*/  LDG.E.STRONG.GPU R18, [R16.64] ;  /* 0x0000000610127981 */ /* 0x000ea2000c1ef900 */
[----:B------:R-:W-:Y:S01]  /*2670*/  YIELD ;  /* 0x0000000000007946 */ /* 0x000fe20003800000 */
[----:B--2---:R-:W-:Y:S01]  /*2680*/  ISETP.NE.AND P0, PT, R18, R21, PT ;  /* 0x000000151200720c */ /* 0x004fe20003f05270 */
[----:B------:R-:W-:-:S12]  /*2690*/  CCTL.IVALL ;  /* 0x00000000ff00798f */ /* 0x000fd80002000000 */
[----:B------:R-:W-:Y:S05]  /*26a0*/  @P0 BRA `(.L_x_50) ;  /* 0xffffffb000000947 */ /* 0x000fea000383ffff */
.L_x_49:
[----:B------:R-:W-:Y:S01]  /*26b0*/  ISETP.NE.AND P0, PT, RZ, c[0x0][0xc], PT ;  /* 0x00000300ff007a0c */ /* 0x000fe20003f05270 */
[----:B------:R-:W-:Y:S01]  /*26c0*/  WARPSYNC 0xffffffff ;  /* 0xffffffff00007948 */ /* 0x000fe20003800000 */
[----:B------:R-:W-:Y:S11]  /*26d0*/  BAR.SYNC.DEFER_BLOCKING 0x0 ;  /* 0x0000000000007b1d */ /* 0x000ff60000010000 */
[----:B------:R-:W-:Y:S05]  /*26e0*/  @!P0 BRA `(.L_x_48) ;  /* 0x00000fb000008947 */ /* 0x000fea0003800000 */
[----:B-1----:R-:W-:Y:S01]  /*26f0*/  IADD3 R16, R28, -0x1, RZ ;  /* 0xffffffff1c107810 */ /* 0x002fe20007ffe0ff */
[----:B------:R-:W-:-:S03]  /*2700*/  HFMA2.MMA R23, -RZ, RZ, 0, 0 ;  /* 0x00000000ff177435 */ /* 0x000fc600000001ff */
[----:B------:R-:W-:-:S13]  /*2710*/  ISETP.GE.U32.AND P0, PT, R16, 0x3, PT ;  /* 0x000000031000780c */ /* 0x000fda0003f06070 */
[----:B------:R-:W-:Y:S05]  /*2720*/  @!P0 BRA `(.L_x_51) ;  /* 0x00000da000008947 */ /* 0x000fea0003800000 */
[----:B------:R-:W-:Y:S02]  /*2730*/  LOP3.LUT R22, R28, 0x3, RZ, 0xc0, !PT ;  /* 0x000000031c167812 */ /* 0x000fe400078ec0ff */
[----:B------:R-:W-:Y:S02]  /*2740*/  MOV R23, RZ ;  /* 0x000000ff00177202 */ /* 0x000fe40000000f00 */
[----:B------:R-:W-:-:S04]  /*2750*/  IADD3 R22, -R22, c[0x0][0xc], RZ ;  /* 0x0000030016167a10 */ /* 0x000fc80007ffe1ff */
[----:B------:R-:W-:-:S13]  /*2760*/  ISETP.GT.AND P0, PT, R22, RZ, PT ;  /* 0x000000ff1600720c */ /* 0x000fda0003f04270 */
[----:B------:R-:W-:Y:S05]  /*2770*/  @!P0 BRA `(.L_x_52) ;  /* 0x00000b6000008947 */ /* 0x000fea0003800000 */
[----:B------:R-:W-:Y:S02]  /*2780*/  ISETP.GT.AND P5, PT, R22, 0xc, PT ;  /* 0x0000000c1600780c */ /* 0x000fe40003fa4270 */
[----:B------:R-:W-:-:S11]  /*2790*/  PLOP3.LUT P0, PT, PT, PT, PT, 0x80, 0x0 ;  /* 0x000000000000781c */ /* 0x000fd60003f0f070 */
[----:B------:R-:W-:Y:S05]  /*27a0*/  @!P5 BRA `(.L_x_53) ;  /* 0x000007400000d947 */ /* 0x000fea0003800000 */
[----:B------:R-:W-:Y:S02]  /*27b0*/  PLOP3.LUT P0, PT, PT, PT, PT, 0x8, 0x0 ;  /* 0x000000000000781c */ /* 0x000fe40003f0e170 */
.L_x_54:
[C---:B------:R-:W-:Y:S02]  /*27c0*/  ISETP.EQ.OR P5, PT, R23.reuse, R44, P3 ;  /* 0x0000002c1700720c */ /* 0x040fe40001fa2670 */
[----:B------:R-:W-:-:S04]  /*27d0*/  IADD3 R19, R23, 0x1, RZ ;  /* 0x0000000117137810 */ /* 0x000fc80007ffe0ff */
[----:B------:R-:W-:-:S07]  /*27e0*/  ISETP.EQ.OR P6, PT, R19, R44, P3 ;  /* 0x0000002c1300720c */ /* 0x000fce0001fc2670 */
[----:B------:R-:W-:-:S04]  /*27f0*/  @!P5 IMAD R17, R23, c[0x0][0x10], R43 ;  /* 0x000004001711da24 */ /* 0x000fc800078e022b */
[----:B------:R-:W-:-:S04]  /*2800*/  @!P5 IMAD.WIDE.U32 R16, R17, 0x8, R24 ;  /* 0x000000081110d825 */ /* 0x000fc800078e0018 */
[----:B------:R-:W-:Y:S02]  /*2810*/  @!P6 IMAD R19, R19, c[0x0][0x10], R43 ;  /* 0x000004001313ea24 */ /* 0x000fe400078e022b */
[----:B------:R-:W2:Y:S02]  /*2820*/  @!P5 LDG.E.64 R16, [R16.64] ;  /* 0x000000061010d981 */ /* 0x000ea4000c1e1b00 */
[----:B------:R-:W-:-:S06]  /*2830*/  @!P6 IMAD.WIDE.U32 R18, R19, 0x8, R24 ;  /* 0x000000081312e825 */ /* 0x000fcc00078e0018 */
[----:B------:R-:W3:Y:S01]  /*2840*/  @!P6 LDG.E.64 R18, [R18.64] ;  /* 0x000000061212e981 */ /* 0x000ee2000c1e1b00 */
[C---:B------:R-:W-:Y:S02]  /*2850*/  IADD3 R20, R23.reuse, 0x2, RZ ;  /* 0x0000000217147810 */ /* 0x040fe40007ffe0ff */
[----:B------:R-:W-:Y:S01]  /*2860*/  IADD3 R21, R23, 0x3, RZ ;  /* 0x0000000317157810 */ /* 0x000fe20007ffe0ff */
[----:B0-2---:R-:W-:Y:S02]  /*2870*/  @!P5 FADD.FTZ R14, R14, R16 ;  /* 0x000000100e0ed221 */ /* 0x005fe40000010000 */
[----:B------:R-:W-:Y:S01]  /*2880*/  @!P5 FADD.FTZ R15, R15, R17 ;  /* 0x000000110f0fd221 */ /* 0x000fe20000010000 */
[-C--:B------:R-:W-:Y:S01]  /*2890*/  ISETP.EQ.OR P5, PT, R20, R44.reuse, P3 ;  /* 0x0000002c1400720c */ /* 0x080fe20001fa2670 */
[----:B---3--:R-:W-:Y:S02]  /*28a0*/  @!P6 FADD.FTZ R14, R14, R18 ;  /* 0x000000120e0ee221 */ /* 0x008fe40000010000 */
[----:B------:R-:W-:Y:S01]  /*28b0*/  @!P6 FADD.FTZ R15, R15, R19 ;  /* 0x000000130f0fe221 */ /* 0x000fe20000010000 */
[----:B------:R-:W-:-:S09]  /*28c0*/  ISETP.EQ.OR P6, PT, R21, R44, P3 ;  /* 0x0000002c1500720c */ /* 0x000fd20001fc2670 */
        /* <DEDUP_REMOVED lines=8> */
[----:B--2---:R-:W-:Y:S02]  /*2950*/  @!P5 FADD.FTZ R14, R14, R16 ;  /* 0x000000100e0ed221 */ /* 0x004fe40000010000 */
        /* <DEDUP_REMOVED lines=81> */
[----:B------:R-:W-:Y:S02]  /*2e70*/  IADD3 R22, R22, -0x10, RZ ;  /* 0xfffffff016167810 */ /* 0x000fe40007ffe0ff */
[----:B------:R-:W-:Y:S01]  /*2e80*/  IADD3 R23, R23, 0x10, RZ ;  /* 0x0000001017177810 */ /* 0x000fe20007ffe0ff */
[----:B--2---:R-:W-:Y:S02]  /*2e90*/  @!P5 FADD.FTZ R14, R14, R16 ;  /* 0x000000100e0ed221 */ /* 0x004fe40000010000 */
[----:B------:R-:W-:Y:S01]  /*2ea0*/  @!P5 FADD.FTZ R15, R15, R17 ;  /* 0x000000110f0fd221 */ /* 0x000fe20000010000 */
[----:B------:R-:W-:Y:S01]  /*2eb0*/  ISETP.GT.AND P5, PT, R22, 0xc, PT ;  /* 0x0000000c1600780c */ /* 0x000fe20003fa4270 */
[----:B---3--:R-:W-:Y:S02]  /*2ec0*/  @!P6 FADD.FTZ R14, R14, R18 ;  /* 0x000000120e0ee221 */ /* 0x008fe40000010000 */
[----:B------:R-:W-:-:S10]  /*2ed0*/  @!P6 FADD.FTZ R15, R15, R19 ;  /* 0x000000130f0fe221 */ /* 0x000fd40000010000 */
[----:B------:R-:W-:Y:S05]  /*2ee0*/  @P5 BRA `(.L_x_54) ;  /* 0xfffff8d000005947 */ /* 0x000fea000383ffff */
.L_x_53:
[----:B------:R-:W-:-:S13]  /*2ef0*/  ISETP.GT.AND P5, PT, R22, 0x4, PT ;  /* 0x000000041600780c */ /* 0x000fda0003fa4270 */
[----:B------:R-:W-:Y:S05]  /*2f00*/  @!P5 BRA `(.L_x_55) ;  /* 0x000003b00000d947 */ /* 0x000fea0003800000 */
        /* <DEDUP_REMOVED lines=10> */
[C---:B------:R-:W-:Y:S02]  /*2fb0*/  IADD3 R21, R23.reuse, 0x3, RZ ;  /* 0x0000000317157810 */ /* 0x040fe40007ffe0ff */
[-C--:B------:R-:W-:Y:S02]  /*2fc0*/  ISETP.EQ.OR P0, PT, R20, R44.reuse, P3 ;  /* 0x0000002c1400720c */ /* 0x080fe40001f02670 */
[----:B------:R-:W-:Y:S01]  /*2fd0*/  IADD3 R23, R23, 0x4, RZ ;  /* 0x0000000417177810 */ /* 0x000fe20007ffe0ff */
[----:B0-2---:R-:W-:Y:S02]  /*2fe0*/  @!P6 FADD.FTZ R14, R14, R16 ;  /* 0x000000100e0ee221 */ /* 0x005fe40000010000 */
[----:B------:R-:W-:Y:S01]  /*2ff0*/  @!P6 FADD.FTZ R15, R15, R17 ;  /* 0x000000110f0fe221 */ /* 0x000fe20000010000 */
[----:B------:R-:W-:-:S07]  /*3000*/  ISETP.EQ.OR P6, PT, R21, R44, P3 ;  /* 0x0000002c1500720c */ /* 0x000fce0001fc2670 */
[----:B------:R-:W-:Y:S02]  /*3010*/  @!P0 IMAD R17, R20, c[0x0][0x10], R43 ;  /* 0x0000040014118a24 */ /* 0x000fe400078e022b */
[----:B---3--:R-:W-:Y:S02]  /*3020*/  @!P5 FADD.FTZ R14, R14, R18 ;  /* 0x000000120e0ed221 */ /* 0x008fe40000010000 */
        /* <DEDUP_REMOVED lines=18> */
[-C--:B------:R-:W-:Y:S01]  /*3150*/  ISETP.EQ.OR P6, PT, R27, R44.reuse, P3 ;  /* 0x0000002c1b00720c */ /* 0x080fe20001fc2670 */
[----:B----4-:R-:W-:Y:S02]  /*3160*/  @!P5 FADD.FTZ R14, R14, R20 ;  /* 0x000000140e0ed221 */ /* 0x010fe40000010000 */
[----:B------:R-:W-:Y:S01]  /*3170*/  @!P5 FADD.FTZ R15, R15, R21 ;  /* 0x000000150f0fd221 */ /* 0x000fe20000010000 */
[----:B------:R-:W-:-:S05]  /*3180*/  ISETP.EQ.OR P5, PT, R28, R44, P3 ;  /* 0x0000002c1c00720c */ /* 0x000fca0001fa2670 */
[----:B------:R-:W-:-:S04]  /*3190*/  @!P0 IMAD R17, R26, c[0x0][0x10], R43 ;  /* 0x000004001a118a24 */ /* 0x000fc800078e022b */
[----:B------:R-:W-:Y:S02]  /*31a0*/  @!P6 IMAD R19, R27, c[0x0][0x10], R43 ;  /* 0x000004001b13ea24 */ /* 0x000fe400078e022b */
[----:B------:R-:W-:-:S04]  /*31b0*/  @!P0 IMAD.WIDE.U32 R16, R17, 0x8, R24 ;  /* 0x0000000811108825 */ /* 0x000fc800078e0018 */
[----:B------:R-:W-:Y:S02]  /*31c0*/  @!P6 IMAD.WIDE.U32 R18, R19, 0x8, R24 ;  /* 0x000000081312e825 */ /* 0x000fe400078e0018 */
[----:B------:R-:W2:Y:S02]  /*31d0*/  @!P0 LDG.E.64 R16, [R16.64] ;  /* 0x0000000610108981 */ /* 0x000ea4000c1e1b00 */
[----:B------:R-:W-:Y:S02]  /*31e0*/  @!P5 IMAD R21, R28, c[0x0][0x10], R43 ;  /* 0x000004001c15da24 */ /* 0x000fe400078e022b */
[----:B------:R-:W3:Y:S02]  /*31f0*/  @!P6 LDG.E.64 R18, [R18.64] ;  /* 0x000000061212e981 */ /* 0x000ee4000c1e1b00 */
[----:B------:R-:W-:-:S06]  /*3200*/  @!P5 IMAD.WIDE.U32 R20, R21, 0x8, R24 ;  /* 0x000000081514d825 */ /* 0x000fcc00078e0018 */
[----:B------:R-:W4:Y:S01]  /*3210*/  @!P5 LDG.E.64 R20, [R20.64] ;  /* 0x000000061414d981 */ /* 0x000f22000c1e1b00 */
[----:B------:R-:W-:Y:S02]  /*3220*/  IADD3 R22, R22, -0x4, RZ ;  /* 0xfffffffc16167810 */ /* 0x000fe40007ffe0ff */
[----:B------:R-:W-:Y:S02]  /*3230*/  IADD3 R23, R23, 0x4, RZ ;  /* 0x0000000417177810 */ /* 0x000fe40007ffe0ff */
[----:B------:R-:W-:Y:S01]  /*3240*/  IADD3 R22, R22, -0x4, RZ ;  /* 0xfffffffc16167810 */ /* 0x000fe20007ffe0ff */
[----:B--2---:R-:W-:Y:S02]  /*3250*/  @!P0 FADD.FTZ R14, R14, R16 ;  /* 0x000000100e0e8221 */ /* 0x004fe40000010000 */
[----:B------:R-:W-:Y:S02]  /*3260*/  @!P0 FADD.FTZ R15, R15, R17 ;  /* 0x000000110f0f8221 */ /* 0x000fe40000010000 */
[----:B---3--:R-:W-:-:S02]  /*3270*/  @!P6 FADD.FTZ R14, R14, R18 ;  /* 0x000000120e0ee221 */ /* 0x008fc40000010000 */
[----:B------:R-:W-:Y:S01]  /*3280*/  @!P6 FADD.FTZ R15, R15, R19 ;  /* 0x000000130f0fe221 */ /* 0x000fe20000010000 */
[----:B------:R-:W-:Y:S01]  /*3290*/  PLOP3.LUT P0, PT, PT, PT, PT, 0x8, 0x0 ;  /* 0x000000000000781c */ /* 0x000fe20003f0e170 */
[----:B----4-:R-:W-:Y:S02]  /*32a0*/  @!P5 FADD.FTZ R14, R14, R20 ;  /* 0x000000140e0ed221 */ /* 0x010fe40000010000 */
[----:B------:R-:W-:Y:S02]  /*32b0*/  @!P5 FADD.FTZ R15, R15, R21 ;  /* 0x000000150f0fd221 */ /* 0x000fe40000010000 */
.L_x_55:
[----:B------:R-:W-:-:S13]  /*32c0*/  ISETP.NE.OR P0, PT, R22, RZ, P0 ;  /* 0x000000ff1600720c */ /* 0x000fda0000705670 */
[----:B------:R-:W-:Y:S05]  /*32d0*/  @!P0 BRA `(.L_x_51) ;  /* 0x000001f000008947 */ /* 0x000fea0003800000 */
.L_x_52:
[----:B------:R-:W-:-:S13]  /*32e0*/  ISETP.EQ.OR P6, PT, R23, R44, P3 ;  /* 0x0000002c1700720c */ /* 0x000fda0001fc2670 */
[----:B------:R-:W-:-:S04]  /*32f0*/  @!P6 IMAD R17, R23, c[0x0][0x10], R43 ;  /* 0x000004001711ea24 */ /* 0x000fc800078e022b */
[----:B------:R-:W-:-:S06]  /*3300*/  @!P6 IMAD.WIDE.U32 R16, R17, 0x8, R24 ;  /* 0x000000081110e825 */ /* 0x000fcc00078e0018 */
[----:B------:R-:W2:Y:S01]  /*3310*/  @!P6 LDG.E.64 R16, [R16.64] ;  /* 0x000000061010e981 */ /* 0x000ea2000c1e1b00 */
[C---:B------:R-:W-:Y:S02]  /*3320*/  IADD3 R19, R23.reuse, 0x1, RZ ;  /* 0x0000000117137810 */ /* 0x040fe40007ffe0ff */
[----:B------:R-:W-:Y:S02]  /*3330*/  IADD3 R21, R23, 0x2, RZ ;  /* 0x0000000217157810 */ /* 0x000fe40007ffe0ff */
[-C--:B------:R-:W-:Y:S02]  /*3340*/  ISETP.EQ.OR P0, PT, R19, R44.reuse, P3 ;  /* 0x0000002c1300720c */ /* 0x080fe40001f02670 */
[----:B------:R-:W-:Y:S02]  /*3350*/  IADD3 R27, R23, 0x3, RZ ;  /* 0x00000003171b7810 */ /* 0x000fe40007ffe0ff */
[----:B------:R-:W-:-:S09]  /*3360*/  ISETP.EQ.OR P5, PT, R21, R44, P3 ;  /* 0x0000002c1500720c */ /* 0x000fd20001fa2670 */
[----:B------:R-:W-:-:S04]  /*3370*/  @!P0 IMAD R19, R19, c[0x0][0x10], R43 ;  /* 0x0000040013138a24 */ /* 0x000fc800078e022b */
        /* <DEDUP_REMOVED lines=11> */
[----:B------:R-:W-:Y:S02]  /*3430*/  IADD3 R22, R22, -0x4, RZ ;  /* 0xfffffffc16167810 */ /* 0x000fe40007ffe0ff */
[----:B------:R-:W-:Y:S01]  /*3440*/  IADD3 R23, R23, 0x4, RZ ;  /* 0x0000000417177810 */ /* 0x000fe20007ffe0ff */
[----:B--2---:R-:W-:Y:S02]  /*3450*/  @!P0 FADD.FTZ R14, R14, R16 ;  /* 0x000000100e0e8221 */ /* 0x004fe40000010000 */
[----:B------:R-:W-:Y:S01]  /*3460*/  @!P0 FADD.FTZ R15, R15, R17 ;  /* 0x000000110f0f8221 */ /* 0x000fe20000010000 */
[----:B------:R-:W-:Y:S01]  /*3470*/  ISETP.NE.AND P0, PT, R22, RZ, PT ;  /* 0x000000ff1600720c */ /* 0x000fe20003f05270 */
[----:B---3--:R-:W-:Y:S02]  /*3480*/  @!P5 FADD.FTZ R14, R14, R18 ;  /* 0x000000120e0ed221 */ /* 0x008fe40000010000 */
[----:B------:R-:W-:-:S02]  /*3490*/  @!P5 FADD.FTZ R15, R15, R19 ;  /* 0x000000130f0fd221 */ /* 0x000fc40000010000 */
[----:B----4-:R-:W-:Y:S02]  /*34a0*/  @!P6 FADD.FTZ R14, R14, R20 ;  /* 0x000000140e0ee221 */ /* 0x010fe40000010000 */
[----:B------:R-:W-:-:S06]  /*34b0*/  @!P6 FADD.FTZ R15, R15, R21 ;  /* 0x000000150f0fe221 */ /* 0x000fcc0000010000 */
[----:B------:R-:W-:Y:S05]  /*34c0*/  @P0 BRA `(.L_x_52) ;  /* 0xfffffe1000000947 */ /* 0x000fea000383ffff */
.L_x_51:
[----:B------:R-:W-:-:S04]  /*34d0*/  MOV R18, c[0x0][0xc] ;  /* 0x0000030000127a02 */ /* 0x000fc80000000f00 */
[----:B------:R-:W-:-:S13]  /*34e0*/  LOP3.LUT P0, R18, R18, 0x3, RZ, 0xc0, !PT ;  /* 0x0000000312127812 */ /* 0x000fda000780c0ff */
[----:B------:R-:W-:Y:S05]  /*34f0*/  @!P0 BRA `(.L_x_48) ;  /* 0x000001a000008947 */ /* 0x000fea0003800000 */
[----:B------:R-:W-:Y:S01]  /*3500*/  ISETP.EQ.OR P0, PT, R23, R44, P3 ;  /* 0x0000002c1700720c */ /* 0x000fe20001f02670 */
[----:B------:R-:W-:Y:S01]  /*3510*/  BSSY B0, `(.L_x_56) ;  /* 0x0000008000007945 */ /* 0x000fe20003800000 */
[----:B------:R-:W-:-:S11]  /*3520*/  ISETP.NE.AND P5, PT, R18, 0x1, PT ;  /* 0x000000011200780c */ /* 0x000fd60003fa5270 */
[----:B------:R-:W-:Y:S05]  /*3530*/  @P0 BRA `(.L_x_57) ;  /* 0x0000005000000947 */ /* 0x000fea0003800000 */
[----:B------:R-:W-:-:S04]  /*3540*/  IMAD R17, R23, c[0x0][0x10], R43 ;  /* 0x0000040017117a24 */ /* 0x000fc800078e022b */
[----:B------:R-:W-:-:S06]  /*3550*/  IMAD.WIDE.U32 R16, R17, 0x8, R24 ;  /* 0x0000000811107825 */ /* 0x000fcc00078e0018 */
[----:B------:R-:W2:Y:S02]  /*3560*/  LDG.E.64 R16, [R16.64] ;  /* 0x0000000610107981 */ /* 0x000ea4000c1e1b00 */
[----:B0-2---:R-:W-:Y:S02]  /*3570*/  FADD.FTZ R14, R14, R16 ;  /* 0x000000100e0e7221 */ /* 0x005fe40000010000 */
[----:B------:R-:W-:Y:S02]  /*3580*/  FADD.FTZ R15, R15, R17 ;  /* 0x000000110f0f7221 */ /* 0x000fe40000010000 */
.L_x_57:
[----:B------:R-:W-:Y:S05]  /*3590*/  BSYNC B0 ;  /* 0x0000000000007941 */ /* 0x000fea0003800000 */
.L_x_56:
[----:B------:R-:W-:Y:S05]  /*35a0*/  @!P5 BRA `(.L_x_48) ;  /* 0x000000f00000d947 */ /* 0x000fea0003800000 */
[C---:B------:R-:W-:Y:S02]  /*35b0*/  IADD3 R19, R23.reuse, 0x2, RZ ;  /* 0x0000000217137810 */ /* 0x040fe40007ffe0ff */
[----:B------:R-:W-:Y:S02]  /*35c0*/  IADD3 R17, R23, 0x1, RZ ;  /* 0x0000000117117810 */ /* 0x000fe40007ffe0ff */
[-C--:B------:R-:W-:Y:S02]  /*35d0*/  ISETP.EQ.OR P0, PT, R19, R44.reuse, P3 ;  /* 0x0000002c1300720c */ /* 0x080fe40001f02670 */
[----:B------:R-:W-:-:S02]  /*35e0*/  ISETP.EQ.OR P5, PT, R17, R44, P3 ;  /* 0x0000002c1100720c */ /* 0x000fc40001fa2670 */
        /* <DEDUP_REMOVED lines=11> */
.L_x_48:
[----:B------:R2:W-:Y:S01]  /*36a0*/  @!P3 STS.64 [0x98], R14 ;  /* 0x0000980eff00b388 */ /* 0x0005e20000000a00 */
[----:B-1----:R-:W-:Y:S02]  /*36b0*/  SHF.R.U32.HI R19, RZ, 0x4, R55 ;  /* 0x00000004ff137819 */ /* 0x002fe40000011637 */
[----:B------:R-:W-:Y:S01]  /*36c0*/  PRMT R23, RZ, 0x5410, R47 ;  /* 0x00005410ff177816 */ /* 0x000fe2000000002f */
[----:B------:R-:W-:Y:S01]  /*36d0*/  BAR.SYNC.DEFER_BLOCKING 0x0 ;  /* 0x0000000000007b1d */ /* 0x000fe20000010000 */
[----:B------:R-:W-:Y:S01]  /*36e0*/  PRMT R21, RZ, 0x7610, R52 ;  /* 0x00007610ff157816 */ /* 0x000fe20000000034 */
[----:B------:R-:W-:Y:S01]  /*36f0*/  IMAD R19, R44, c[0x0][0x1fc], R19 ;  /* 0x00007f002c137a24 */ /* 0x000fe200078e0213 */
[----:B------:R-:W-:Y:S01]  /*3700*/  PRMT R47, RZ, 0x7610, R47 ;  /* 0x00007610ff2f7816 */ /* 0x000fe2000000002f */
[C---:B------:R-:W-:Y:S01]  /*3710*/  FADD.FTZ R22, -R8.reuse, R23 ;  /* 0x0000001708167221 */ /* 0x040fe20000010100 */
[----:B------:R-:W-:Y:S01]  /*3720*/  PRMT R25, RZ, 0x5410, R48 ;  /* 0x00005410ff197816 */ /* 0x000fe20000000030 */
[C---:B------:R-:W-:Y:S01]  /*3730*/  FADD.FTZ R28, -R8.reuse, R21 ;  /* 0x00000015081c7221 */ /* 0x040fe20000010100 */
[C---:B------:R-:W-:Y:S01]  /*3740*/  IADD3 R18, R19.reuse, 0x40, RZ ;  /* 0x0000004013127810 */ /* 0x040fe20007ffe0ff */
[----:B------:R-:W-:Y:S01]  /*3750*/  FADD.FTZ R24, -R8, R47 ;  /* 0x0000002f08187221 */ /* 0x000fe20000010100 */
[----:B------:R-:W-:-:S02]  /*3760*/  IADD3 R19, R19, 0x60, RZ ;  /* 0x0000006013137810 */ /* 0x000fc40007ffe0ff */
[----:B0-2---:R-:W-:Y:S02]  /*3770*/  PRMT R15, RZ, 0x5410, R51 ;  /* 0x00005410ff0f7816 */ /* 0x005fe40000000033 */
[----:B------:R-:W-:Y:S02]  /*3780*/  ISETP.GE.U32.AND P3, PT, R19, c[0x0][0x1e0], PT ;  /* 0x0000780013007a0c */ /* 0x000fe40003f66070 */
[----:B------:R-:W-:Y:S01]  /*3790*/  SHF.R.S32.HI R19, RZ, 0x1f, R19 ;  /* 0x0000001fff137819 */ /* 0x000fe20000011413 */
[----:B------:R-:W-:Y:S01]  /*37a0*/  FADD.FTZ R14, -R8, R15 ;  /* 0x0000000f080e7221 */ /* 0x000fe20000010100 */
[----:B------:R-:W-:Y:S02]  /*37b0*/  ISETP.GE.U32.AND P0, PT, R18, c[0x0][0x1e0], PT ;  /* 0x0000780012007a0c */ /* 0x000fe40003f06070 */
[----:B------:R-:W-:Y:S01]  /*37c0*/  PRMT R51, RZ, 0x7610, R51 ;  /* 0x00007610ff337816 */ /* 0x000fe20000000033 */
[----:B------:R-:W-:Y:S01]  /*37d0*/  FMUL.FTZ R31, R14, R9 ;  /* 0x000000090e1f7220 */ /* 0x000fe20000410000 */
[----:B------:R-:W-:-:S02]  /*37e0*/  SHF.R.S32.HI R18, RZ, 0x1f, R18 ;  /* 0x0000001fff127819 */ /* 0x000fc40000011412 */
[----:B------:R-:W-:Y:S01]  /*37f0*/  ISETP.GE.AND.EX P3, PT, R19, c[0x0][0x1e4], PT, P3 ;  /* 0x0000790013007a0c */ /* 0x000fe20003f66330 */
[----:B------:R-:W0:Y:S01]  /*3800*/  LDS.64 R16, [0x98] ;  /* 0x00009800ff107984 */ /* 0x000e220000000a00 */
[----:B------:R-:W-:Y:S01]  /*3810*/  PRMT R19, RZ, 0x5410, R52 ;  /* 0x00005410ff137816 */ /* 0x000fe20000000034 */
[----:B------:R-:W-:Y:S01]  /*3820*/  FADD.FTZ R30, -R8, R51 ;  /* 0x00000033081e7221 */ /* 0x000fe20000010100 */
[----:B------:R-:W-:Y:S02]  /*3830*/  PRMT R27, RZ, 0x7610, R48 ;  /* 0x00007610ff1b7816 */ /* 0x000fe40000000030 */
[----:B------:R-:W-:Y:S01]  /*3840*/  ISETP.GE.AND.EX P0, PT, R18, c[0x0][0x1e4], PT, P0 ;  /* 0x0000790012007a0c */ /* 0x000fe20003f06300 */
[C---:B------:R-:W-:Y:S01]  /*3850*/  FADD.FTZ R26, -R8.reuse, R19 ;  /* 0x00000013081a7221 */ /* 0x040fe20000010100 */
[--C-:B------:R-:W-:Y:S01]  /*3860*/  PRMT R15, RZ, 0x5410, R50.reuse ;  /* 0x00005410ff0f7816 */ /* 0x100fe20000000032 */
[C---:B------:R-:W-:Y:S01]  /*3870*/  FADD.FTZ R18, -R8.reuse, R25 ;  /* 0x0000001908127221 */ /* 0x040fe20000010100 */
[C---:B------:R-:W-:Y:S01]  /*3880*/  ISETP.LT.U32.AND P0, PT, R55.reuse, 0x200, !P0 ;  /* 0x000002003700780c */ /* 0x040fe20004701070 */
[----:B------:R-:W-:Y:S01]  /*3890*/  FADD.FTZ R8, -R8, R27 ;  /* 0x0000001b08087221 */ /* 0x000fe20000010100 */
[----:B------:R-:W-:Y:S01]  /*38a0*/  ISETP.LT.U32.AND P3, PT, R55, 0x200, !P3 ;  /* 0x000002003700780c */ /* 0x000fe20005f61070 */
[----:B------:R-:W-:Y:S01]  /*38b0*/  FMUL.FTZ R32, R30, R9 ;  /* 0x000000091e207220 */ /* 0x000fe20000410000 */
[----:B------:R-:W-:Y:S01]  /*38c0*/  PRMT R50, RZ, 0x7610, R50 ;  /* 0x00007610ff327816 */ /* 0x000fe20000000032 */
[----:B0-----:R-:W-:-:S02]  /*38d0*/  FMUL.FTZ R19, R16, c[0x0][0x20c] ;  /* 0x0000830010137a20 */ /* 0x001fc40000410000 */
[----:B------:R-:W-:Y:S01]  /*38e0*/  FMUL.FTZ R20, R17, c[0x0][0x20c] ;  /* 0x0000830011147a20 */ /* 0x000fe20000410000 */
        /* <DEDUP_REMOVED lines=19> */
.L_x_58:
[----:B------:R-:W-:Y:S01]  /*3a20*/  BSSY B0, `(.L_x_59) ;  /* 0x0000012000007945 */ /* 0x000fe20003800000 */
[----:B------:R-:W-:Y:S05]  /*3a30*/  @!P1 BRA `(.L_x_60) ;  /* 0x0000010000009947 */ /* 0x000fea0003800000 */
[C-C-:B------:R-:W-:Y:S02]  /*3a40*/  FFMA.FTZ R14, R19.reuse, R31, R20.reuse ;  /* 0x0000001f130e7223 */ /* 0x140fe40000010014 */
[----:B------:R-:W-:Y:S02]  /*3a50*/  FFMA.FTZ R17, R19, R32, R20 ;  /* 0x0000002013117223 */ /* 0x000fe40000010014 */
[----:B------:R-:W-:Y:S01]  /*3a60*/  FFMA.FTZ R16, R15, R10, -R14 ;  /* 0x0000000a0f107223 */ /* 0x000fe2000001080e */
[----:B------:R-:W-:Y:S01]  /*3a70*/  MOV R14, R58 ;  /* 0x0000003a000e7202 */ /* 0x000fe20000000f00 */
[----:B------:R-:W-:Y:S01]  /*3a80*/  IMAD R30, R36, c[0x0][0x1d8], RZ ;  /* 0x00007600241e7a24 */ /* 0x000fe200078e02ff */
[----:B------:R-:W-:Y:S01]  /*3a90*/  MOV R15, R61 ;  /* 0x0000003d000f7202 */ /* 0x000fe20000000f00 */
[----:B------:R-:W-:-:S02]  /*3aa0*/  FFMA.FTZ R50, R50, R11, -R17 ;  /* 0x0000000b32327223 */ /* 0x000fc40000010811 */
[C---:B------:R-:W-:Y:S02]  /*3ab0*/  IMAD R17, R37.reuse, c[0x0][0x1dc], R30 ;  /* 0x0000770025117a24 */ /* 0x040fe400078e021e */
[----:B------:R-:W-:-:S04]  /*3ac0*/  IMAD.WIDE.U32 R14, R37, c[0x0][0x1d8], R14 ;  /* 0x00007600250e7a25 */ /* 0x000fc800078e000e */
[----:B------:R-:W-:Y:S01]  /*3ad0*/  FMUL.FTZ R30, R16, R9 ;  /* 0x00000009101e7220 */ /* 0x000fe20000410000 */
[----:B------:R-:W-:Y:S01]  /*3ae0*/  IADD3 R17, R15, R17, RZ ;  /* 0x000000110f117210 */ /* 0x000fe20007ffe0ff */
[----:B------:R-:W-:Y:S01]  /*3af0*/  FMUL.FTZ R21, R50, R9 ;  /* 0x0000000932157220 */ /* 0x000fe20000410000 */
[----:B------:R-:W-:-:S04]  /*3b00*/  LEA R16, P5, R14, c[0x0][0x160], 0x1 ;  /* 0x000058000e107a11 */ /* 0x000fc800078a08ff */
[----:B------:R-:W-:Y:S02]  /*3b10*/  LEA.HI.X R17, R14, c[0x0][0x164], R17, 0x1, P5 ;  /* 0x000059000e117a11 */ /* 0x000fe400028f0c11 */
[----:B------:R-:W-:-:S05]  /*3b20*/  F2FP.BF16.PACK_AB R21, R21, R30 ;  /* 0x0000001e1515723e */ /* 0x000fca00000010ff */
[----:B------:R0:W-:Y:S02]  /*3b30*/  STG.E [R16.64], R21 ;  /* 0x0000001510007986 */ /* 0x0001e4000c101906 */
.L_x_60:
[----:B------:R-:W-:Y:S05]  /*3b40*/  BSYNC B0 ;  /* 0x0000000000007941 */ /* 0x000fea0003800000 */
.L_x_59:
[--C-:B------:R-:W-:Y:S01]  /*3b50*/  PRMT R15, RZ, 0x5410, R49.reuse ;  /* 0x00005410ff0f7816 */ /* 0x100fe20000000031 */
[-C--:B------:R-:W-:Y:S01]  /*3b60*/  FMUL.FTZ R31, R26, R9.reuse ;  /* 0x000000091a1f7220 */ /* 0x080fe20000410000 */
[----:B------:R-:W-:Y:S01]  /*3b70*/  PRMT R14, RZ, 0x7610, R49 ;  /* 0x00007610ff0e7816 */ /* 0x000fe20000000031 */
[----:B------:R-:W-:Y:S01]  /*3b80*/  FMUL.FTZ R30, R28, R9 ;  /* 0x000000091c1e7220 */ /* 0x000fe20000410000 */
[----:B------:R-:W-:Y:S05]  /*3b90*/  @!P4 BRA `(.L_x_61) ;  /* 0x000001200000c947 */ /* 0x000fea0003800000 */
[----:B0-----:R-:W-:Y:S02]  /*3ba0*/  FFMA.FTZ R17, R30, R11, R13 ;  /* 0x0000000b1e117223 */ /* 0x001fe4000001000d */
        /* <DEDUP_REMOVED lines=17> */
.L_x_61:
[----:B------:R-:W-:Y:S01]  /*3cc0*/  BSSY B0, `(.L_x_62) ;  /* 0x0000012000007945 */ /* 0x000fe20003800000 */
[----:B------:R-:W-:Y:S05]  /*3cd0*/  @!P2 BRA `(.L_x_63) ;  /* 0x000001000000a947 */ /* 0x000fea0003800000 */
[C-C-:B0-----:R-:W-:Y:S02]  /*3ce0*/  FFMA.FTZ R16, R19.reuse, R31, R20.reuse ;  /* 0x0000001f13107223 */ /* 0x141fe40000010014 */
[----:B------:R-:W-:Y:S02]  /*3cf0*/  FFMA.FTZ R17, R19, R30, R20 ;  /* 0x0000001e13117223 */ /* 0x000fe40000010014 */
[----:B------:R-:W-:Y:S01]  /*3d00*/  FFMA.FTZ R16, R15, R10, -R16 ;  /* 0x0000000a0f107223 */ /* 0x000fe20000010810 */
[----:B------:R-:W-:Y:S01]  /*3d10*/  MOV R15, R61 ;  /* 0x0000003d000f7202 */ /* 0x000fe20000000f00 */
[----:B------:R-:W-:Y:S01]  /*3d20*/  FFMA.FTZ R28, R14, R11, -R17 ;  /* 0x0000000b0e1c7223 */ /* 0x000fe20000010811 */
[----:B------:R-:W-:Y:S01]  /*3d30*/  MOV R14, R58 ;  /* 0x0000003a000e7202 */ /* 0x000fe20000000f00 */
[----:B------:R-:W-:-:S02]  /*3d40*/  IMAD R26, R4, c[0x0][0x1d8], RZ ;  /* 0x00007600041a7a24 */ /* 0x000fc400078e02ff */
[----:B------:R-:W-:Y:S02]  /*3d50*/  FMUL.FTZ R21, R28, R9 ;  /* 0x000000091c157220 */ /* 0x000fe40000410000 */
[----:B------:R-:W-:-:S04]  /*3d60*/  IMAD.WIDE.U32 R14, R7, c[0x0][0x1d8], R14 ;  /* 0x00007600070e7a25 */ /* 0x000fc800078e000e */
[----:B------:R-:W-:Y:S02]  /*3d70*/  IMAD R17, R7, c[0x0][0x1dc], R26 ;  /* 0x0000770007117a24 */ /* 0x000fe400078e021a */
[----:B------:R-:W-:Y:S01]  /*3d80*/  FMUL.FTZ R26, R16, R9 ;  /* 0x00000009101a7220 */ /* 0x000fe20000410000 */
[C---:B------:R-:W-:Y:S02]  /*3d90*/  LEA R16, P5, R14.reuse, c[0x0][0x160], 0x1 ;  /* 0x000058000e107a11 */ /* 0x040fe400078a08ff */
[----:B------:R-:W-:Y:S02]  /*3da0*/  IADD3 R17, R15, R17, RZ ;  /* 0x000000110f117210 */ /* 0x000fe40007ffe0ff */
[----:B------:R-:W-:Y:S02]  /*3db0*/  F2FP.BF16.PACK_AB R21, R21, R26 ;  /* 0x0000001a1515723e */ /* 0x000fe400000010ff */
[----:B------:R-:W-:-:S05]  /*3dc0*/  LEA.HI.X R17, R14, c[0x0][0x164], R17, 0x1, P5 ;  /* 0x000059000e117a11 */ /* 0x000fca00028f0c11 */
[----:B------:R0:W-:Y:S02]  /*3dd0*/  STG.E [R16.64], R21 ;  /* 0x0000001510007986 */ /* 0x0001e4000c101906 */
.L_x_63:
[----:B------:R-:W-:Y:S05]  /*3de0*/  BSYNC B0 ;  /* 0x0000000000007941 */ /* 0x000fea0003800000 */
.L_x_62:
[--C-:B------:R-:W-:Y:S01]  /*3df0*/  PRMT R15, RZ, 0x5410, R46.reuse ;  /* 0x00005410ff0f7816 */ /* 0x100fe2000000002e */
[-C--:B------:R-:W-:Y:S01]  /*3e00*/  FMUL.FTZ R31, R22, R9.reuse ;  /* 0x00000009161f7220 */ /* 0x080fe20000410000 */
[----:B------:R-:W-:Y:S01]  /*3e10*/  PRMT R46, RZ, 0x7610, R46 ;  /* 0x00007610ff2e7816 */ /* 0x000fe2000000002e */
[----:B------:R-:W-:Y:S01]  /*3e20*/  FMUL.FTZ R26, R24, R9 ;  /* 0x00000009181a7220 */ /* 0x000fe20000410000 */
[----:B------:R-:W-:Y:S05]  /*3e30*/  @!P4 BRA `(.L_x_64) ;  /* 0x000001200000c947 */ /* 0x000fea0003800000 */
[----:B------:R-:W-:Y:S02]  /*3e40*/  FFMA.FTZ R14, R31, R10, R12 ;  /* 0x0000000a1f0e7223 */ /* 0x000fe4000001000c */
[----:B0-----:R-:W-:Y:S02]  /*3e50*/  FFMA.FTZ R16, R26, R11, R13 ;  /* 0x0000000b1a107223 */ /* 0x001fe4000001000d */
        /* <DEDUP_REMOVED lines=16> */
.L_x_64:
[----:B------:R-:W-:Y:S01]  /*3f60*/  BSSY B0, `(.L_x_65) ;  /* 0x0000012000007945 */ /* 0x000fe20003800000 */
[----:B------:R-:W-:Y:S05]  /*3f70*/  @!P0 BRA `(.L_x_66) ;  /* 0x0000010000008947 */ /* 0x000fea0003800000 */
[C-C-:B------:R-:W-:Y:S02]  /*3f80*/  FFMA.FTZ R14, R19.reuse, R31, R20.reuse ;  /* 0x0000001f130e7223 */ /* 0x140fe40000010014 */
[----:B0-----:R-:W-:Y:S02]  /*3f90*/  FFMA.FTZ R17, R19, R26, R20 ;  /* 0x0000001a13117223 */ /* 0x001fe40000010014 */
        /* <DEDUP_REMOVED lines=14> */
.L_x_66:
[----:B------:R-:W-:Y:S05]  /*4080*/  BSYNC B0 ;  /* 0x0000000000007941 */ /* 0x000fea0003800000 */
.L_x_65:
[--C-:B------:R-:W-:Y:S01]  /*4090*/  PRMT R15, RZ, 0x5410, R45.reuse ;  /* 0x00005410ff0f7816 */ /* 0x100fe2000000002d */
[-C--:B------:R-:W-:Y:S01]  /*40a0*/  FMUL.FTZ R25, R18, R9.reuse ;  /* 0x0000000912197220 */ /* 0x080fe20000410000 */
[----:B------:R-:W-:Y:S01]  /*40b0*/  PRMT R14, RZ, 0x7610, R45 ;  /* 0x00007610ff0e7816 */ /* 0x000fe2000000002d */
[----:B------:R-:W-:Y:S01]  /*40c0*/  FMUL.FTZ R24, R8, R9 ;  /* 0x0000000908187220 */ /* 0x000fe20000410000 */
[----:B------:R-:W-:Y:S05]  /*40d0*/  @!P4 BRA `(.L_x_67) ;  /* 0x000001200000c947 */ /* 0x000fea0003800000 */
[----:B------:R-:W-:Y:S02]  /*40e0*/  FFMA.FTZ R12, R25, R10, R12 ;  /* 0x0000000a190c7223 */ /* 0x000fe4000001000c */
[----:B------:R-:W-:Y:S02]  /*40f0*/  FFMA.FTZ R13, R24, R11, R13 ;  /* 0x0000000b180d7223 */ /* 0x000fe4000001000d */
[----:B------:R-:W-:Y:S02]  /*4100*/  FMUL.FTZ R8, R12, -1.4426950216293334961 ;  /* 0xbfb8aa3b0c087820 */ /* 0x000fe40000410000 */
[----:B0-----:R-:W-:-:S04]  /*4110*/  FMUL.FTZ R17, R13, -1.4426950216293334961 ;  /* 0xbfb8aa3b0d117820 */ /* 0x001fc80000410000 */
        /* <DEDUP_REMOVED lines=14> */
.L_x_67:
        /* <DEDUP_REMOVED lines=9> */
[----:B------:R-:W-:Y:S02]  /*4290*/  IMAD R13, R3, c[0x0][0x1dc], R12 ;  /* 0x00007700030d7a24 */ /* 0x000fe400078e020c */
[-C--:B------:R-:W-:Y:S01]  /*42a0*/  FMUL.FTZ R11, R8, R9.reuse ;  /* 0x00000009080b7220 */ /* 0x080fe20000410000 */
[----:B------:R-:W-:Y:S01]  /*42b0*/  LEA R8, P0, R58, c[0x0][0x160], 0x1 ;  /* 0x000058003a087a11 */ /* 0x000fe200078008ff */
[----:B------:R-:W-:Y:S01]  /*42c0*/  FMUL.FTZ R14, R14, R9 ;  /* 0x000000090e0e7220 */ /* 0x000fe20000410000 */
[----:B------:R-:W-:-:S04]  /*42d0*/  IADD3 R13, R59, R13, RZ ;  /* 0x0000000d3b0d7210 */ /* 0x000fc80007ffe0ff */
[----:B------:R-:W-:Y:S02]  /*42e0*/  LEA.HI.X R9, R58, c[0x0][0x164], R13, 0x1, P0 ;  /* 0x000059003a097a11 */ /* 0x000fe400000f0c0d */
[----:B------:R-:W-:-:S05]  /*42f0*/  F2FP.BF16.PACK_AB R11, R14, R11 ;  /* 0x0000000b0e0b723e */ /* 0x000fca00000010ff */
[----:B------:R1:W-:Y:S02]  /*4300*/  STG.E [R8.64], R11 ;  /* 0x0000000b08007986 */ /* 0x0003e4000c101906 */
.L_x_69:
[----:B------:R-:W-:Y:S05]  /*4310*/  BSYNC B0 ;  /* 0x0000000000007941 */ /* 0x000fea0003800000 */
.L_x_68:
[----:B------:R-:W-:Y:S02]  /*4320*/  IADD3 R53, R53, c[0x0][0x10], RZ ;  /* 0x0000040035357a10 */ /* 0x000fe40007ffe0ff */
[----:B------:R-:W-:Y:S02]  /*4330*/  IADD3 R54, R54, 0x1, RZ ;  /* 0x0000000136367810 */ /* 0x000fe40007ffe0ff */
[----:B------:R-:W-:-:S13]  /*4340*/  ISETP.GE.AND P0, PT, R53, UR4, PT ;  /* 0x0000000435007c0c */ /* 0x000fda000bf06270 */
[----:B------:R-:W-:Y:S01]  /*4350*/  @P0 CALL.REL.NOINC `(.L_x_35) ;  /* 0x0000001000000944 */ /* 0x000fe20003c00000 */
[----:B------:R-:W-:Y:S05]  /*4360*/  BRA `(.L_x_70) ;  /* 0xffffbf8000007947 */ /* 0x000fea000383ffff */
.L_x_35:
        /* <DEDUP_REMOVED lines=19> */
[----:B------:R-:W2:Y:S05]  /*44a0*/  POPC R5, UR4 ;  /* 0x0000000400057d09 */ /* 0x000eaa0008000000 */
[----:B-1----:R-:W-:-:S13]  /*44b0*/  ISETP.EQ.U32.AND P1, PT, R0, UR5, PT ;  /* 0x0000000500007c0c */ /* 0x002fda000bf22070 */
[----:B--2---:R1:W-:Y:S02]  /*44c0*/  @P1 RED.E.ADD.S32.STRONG.GPU [R2.64], R5 ;  /* 0x000000050200198e */ /* 0x0043e4000c10e386 */
.L_x_72:
[----:B------:R-:W-:Y:S05]  /*44d0*/  BSYNC B0 ;  /* 0x0000000000007941 */ /* 0x000fea0003800000 */
.L_x_71:
[----:B------:R-:W-:Y:S05]  /*44e0*/  @P0 EXIT ;  /* 0x000000000000094d */ /* 0x000fea0003800000 */
[----:B------:R-:W-:Y:S05]  /*44f0*/  @P2 BRA `(.L_x_73) ;  /* 0x0000008000002947 */ /* 0x000fea0003800000 */
[----:B------:R-:W-:-:S05]  /*4500*/  IMAD R0, R4, c[0x0][0x10], RZ ;  /* 0x0000040004007a24 */ /* 0x000fca00078e02ff */
[----:B------:R-:W-:-:S13]  /*4510*/  ISETP.NE.AND P0, PT, R0, -0x1, PT ;  /* 0xffffffff0000780c */ /* 0x000fda0003f05270 */
[----:B------:R-:W-:Y:S05]  /*4520*/  @!P0 BRA `(.L_x_73) ;  /* 0x0000005000008947 */ /* 0x000fea0003800000 */
.L_x_74:
[----:B-1----:R-:W2:Y:S01]  /*4530*/  LDG.E.STRONG.GPU R5, [R2.64] ;  /* 0x0000000602057981 */ /* 0x002ea2000c1ef900 */
[----:B------:R-:W-:Y:S01]  /*4540*/  YIELD ;  /* 0x0000000000007946 */ /* 0x000fe20003800000 */
[----:B--2---:R-:W-:Y:S01]  /*4550*/  ISETP.NE.AND P0, PT, R5, R0, PT ;  /* 0x000000000500720c */ /* 0x004fe20003f05270 */
[----:B------:R-:W-:-:S12]  /*4560*/  CCTL.IVALL ;  /* 0x00000000ff00798f */ /* 0x000fd80002000000 */
[----:B------:R-:W-:Y:S05]  /*4570*/  @P0 BRA `(.L_x_74) ;  /* 0xffffffb000000947 */ /* 0x000fea000383ffff */
.L_x_73:
[----:B------:R-:W-:Y:S02]  /*4580*/  WARPSYNC 0xffffffff ;  /* 0xffffffff00007948 */ /* 0x000fe40003800000 */
[----:B------:R-:W-:Y:S01]  /*4590*/  MOV R19, c[0x0][0x1dc] ;  /* 0x0000770000137a02 */ /* 0x000fe20000000f00 */
[----:B------:R-:W-:Y:S03]  /*45a0*/  BAR.SYNC.DEFER_BLOCKING 0x0 ;  /* 0x0000000000007b1d */ /* 0x000fe60000010000 */
[----:B------:R-:W-:-:S04]  /*45b0*/  LEA.HI R0, P0, R19, c[0x0][0x1d8], RZ, 0x1 ;  /* 0x0000760013007a11 */ /* 0x000fc800078108ff */
[----:B-1----:R-:W-:-:S04]  /*45c0*/  IADD3.X R3, RZ, c[0x0][0x1dc], RZ, P0, !PT ;  /* 0x00007700ff037a10 */ /* 0x002fc800007fe4ff */
[----:B------:R-:W-:Y:S02]  /*45d0*/  SHF.R.S64 R20, R0, 0x1, R3 ;  /* 0x0000000100147819 */ /* 0x000fe40000001003 */
        /* <DEDUP_REMOVED lines=18> */
[----:B0-----:R-:W-:Y:S02]  /*4700*/  SHF.L.U64.HI R21, R23, 0x2, R0 ;  /* 0x0000000217157819 */ /* 0x001fe40000010200 */
.L_x_75:
[----:B------:R-:W-:-:S04]  /*4710*/  LEA R6, P0, R55, c[0x0][0x1b8], 0x2 ;  /* 0x00006e0037067a11 */ /* 0x000fc800078010ff */
[----:B------:R-:W-:Y:S02]  /*4720*/  LEA.HI.X R7, R55, c[0x0][0x1bc], R18, 0x2, P0 ;  /* 0x00006f0037077a11 */ /* 0x000fe400000f1412 */
[-C--:B------:R-:W-:Y:S02]  /*4730*/  LEA R8, P0, R20, R6.reuse, 0x2 ;  /* 0x0000000614087211 */ /* 0x080fe400078010ff */
[-C--:B------:R-:W-:Y:S01]  /*4740*/  LEA R12, P1, R22, R6.reuse, 0x2 ;  /* 0x00000006160c7211 */ /* 0x080fe200078210ff */
[----:B0-----:R-:W2:Y:S01]  /*4750*/  LDG.E R14, [R6.64] ;  /* 0x00000006060e7981 */ /* 0x001ea2000c1e1900 */
        /* <DEDUP_REMOVED lines=12> */
[----:B------:R-:W-:-:S04]  /*4820*/  SHF.R.S32.HI R18, RZ, 0x1f, R55 ;  /* 0x0000001fff127819 */ /* 0x000fc80000011437 */
[----:B------:R-:W-:Y:S01]  /*4830*/  ISETP.GT.AND.EX P0, PT, R27, R18, PT, P0 ;  /* 0x000000121b00720c */ /* 0x000fe20003f04300 */
[----:B--2---:R0:W-:Y:S04]  /*4840*/  STG.E.64 [R2.64], R14 ;  /* 0x0000000e02007986 */ /* 0x0041e8000c101b06 */
[----:B---3--:R0:W-:Y:S08]  /*4850*/  STG.E.64 [R4.64], R16 ;  /* 0x0000001004007986 */ /* 0x0081f0000c101b06 */
[----:B------:R-:W-:Y:S05]  /*4860*/  @P0 BRA `(.L_x_75) ;  /* 0xfffffea000000947 */ /* 0x000fea000383ffff */
[----:B------:R-:W-:Y:S05]  /*4870*/  EXIT ;  /* 0x000000000000794d */ /* 0x000fea0003800000 */
.L_x_76:
        /* <DEDUP_REMOVED lines=16> */
.L_x_3333:


//--------------------- .text._Z35group_norm_nhwc_bwd_one_pass_kernelI11Bf16IOFp32WLi256ELi32ELi512EEv26Group_norm_nhwc_bwd_params --------------------------
	.section	.text._Z35group_norm_nhwc_bwd_one_pass_kernelI11Bf16IOFp32WLi256ELi32ELi512EEv26Group_norm_nhwc_bwd_params,"ax",@progbits
	.sectioninfo	@"SHI_REGISTERS=64"
	.align	128
        .global         _Z35group_norm_nhwc_bwd_one_pass_kernelI11Bf16IOFp32WLi256ELi32ELi512EEv26Group_norm_nhwc_bwd_params
        .type           _Z35group_norm_nhwc_bwd_one_pass_kernelI11Bf16IOFp32WLi256ELi32ELi512EEv26Group_norm_nhwc_bwd_params,@function
        .size           _Z35group_norm_nhwc_bwd_one_pass_kernelI11Bf16IOFp32WLi256ELi32ELi512EEv26Group_norm_nhwc_bwd_params,(.L_x_3334 - _Z35group_norm_nhwc_bwd_one_pass_kernelI11Bf16IOFp32WLi256ELi32ELi512EEv26Group_norm_nhwc_bwd_params)
        .other          _Z35group_norm_nhwc_bwd_one_pass_kernelI11Bf16IOFp32WLi256ELi32ELi512EEv26Group_norm_nhwc_bwd_params,@"STO_CUDA_ENTRY STV_DEFAULT"
_Z35group_norm_nhwc_bwd_one_pass_kernelI11Bf16IOFp32WLi256ELi32ELi512EEv26Group_norm_nhwc_bwd_params:
.text._Z35group_norm_nhwc_bwd_one_pass_kernelI11Bf16IOFp32WLi256ELi32ELi512EEv26Group_norm_nhwc_bwd_params:
[----:B------:R-:W-:Y:S02]  /*0000*/  MOV R1, c[0x0][0x28] ;  /* 0x00000a0000017a02 */ /* 0x000fe40000000f00 */
[----:B------:R-:W0:Y:S01]  /*0010*/  S2UR UR6, SR_CTAID.Y ;  /* 0x00000000000679c3 */ /* 0x000e220000002600 */
[----:B------:R-:W-:Y:S01]  /*0020*/  ULDC UR4, c[0x0][0x1f0] ;  /* 0x00007c0000047ab9 */ /* 0x000fe20000000800 */
[----:B------:R-:W1:Y:S01]  /*0030*/  S2R R35, SR_CTAID.X ;  /* 0x0000000000237919 */ /* 0x000e620000002500 */
[----:B------:R-:W-:Y:S01]  /*0040*/  ULDC UR5, c[0x0][0x1c0] ;  /* 0x0000700000057ab9 */ /* 0x000fe20000000800 */
[----:B------:R-:W-:Y:S01]  /*0050*/  IADD3 R1, R1, -0x8, RZ ;  /* 0xfffffff801017810 */ /* 0x000fe20007ffe0ff */
[----:B------:R-:W-:Y:S01]  /*0060*/  UIMAD UR4, UR4, UR5, URZ ;  /* 0x00000005040472a4 */ /* 0x000fe2000f8e023f */
[----:B------:R-:W2:Y:S01]  /*0070*/  S2R R34, SR_TID.X ;  /* 0x0000000000227919 */ /* 0x000ea20000002100 */
[----:B0-----:R-:W-:Y:S01]  /*0080*/  MOV R0, UR6 ;  /* 0x0000000600007c02 */ /* 0x001fe20008000f00 */
[----:B------:R-:W-:-:S03]  /*0090*/  ULDC.64 UR6, c[0x0][0x118] ;  /* 0x0000460000067ab9 */ /* 0x000fc60000000a00 */
[----:B------:R-:W-:-:S13]  /*00a0*/  ISETP.GE.AND P0, PT, R0, UR4, PT ;  /* 0x0000000400007c0c */ /* 0x000fda000bf06270 */
[----:B------:R-:W-:Y:S05]  /*00b0*/  @P0 BRA `(.L_x_77) ;  /* 0x00005de000000947 */ /* 0x000fea0003800000 */
[----:B-12---:R-:W-:Y:S01]  /*00c0*/  HFMA2.MMA R4, -RZ, RZ, 0, 1.78813934326171875e-07 ;  /* 0x00000003ff047435 */ /* 0x006fe200000001ff */
[----:B------:R-:W-:Y:S01]  /*00d0*/  SHF.R.U32.HI R2, RZ, 0x4, R34 ;  /* 0x00000004ff027819 */ /* 0x000fe20000011622 */
[----:B------:R-:W-:Y:S01]  /*00e0*/  HFMA2.MMA R55, -RZ, RZ, 0, 0 ;  /* 0x00000000ff377435 */ /* 0x000fe200000001ff */
[----:B------:R-:W-:Y:S01]  /*00f0*/  MOV R58, c[0x0][0x1dc] ;  /* 0x00007700003a7a02 */ /* 0x000fe20000000f00 */
[----:B------:R-:W-:Y:S01]  /*0100*/  ULDC.U8 UR9, c[0x0][0x1f4] ;  /* 0x00007d0000097ab9 */ /* 0x000fe20000000000 */
[----:B------:R-:W-:Y:S01]  /*0110*/  LOP3.LUT R3, R3, 0xfffffffb, RZ, 0xc0, !PT ;  /* 0xfffffffb03037812 */ /* 0x000fe200078ec0ff */
[----:B------:R-:W-:Y:S01]  /*0120*/  IMAD R2, R35, c[0x0][0x1fc], R2 ;  /* 0x00007f0023027a24 */ /* 0x000fe200078e0202 */
[----:B------:R-:W-:Y:S02]  /*0130*/  LEA.HI R58, P1, R58, c[0x0][0x1d8], RZ, 0x1 ;  /* 0x000076003a3a7a11 */ /* 0x000fe400078308ff */
[----:B------:R-:W-:Y:S01]  /*0140*/  MOV R36, R0 ;  /* 0x0000000000247202 */ /* 0x000fe20000000f00 */
[----:B------:R-:W-:Y:S01]  /*0150*/  IMAD R7, R4, c[0x0][0x1dc], RZ ;  /* 0x0000770004077a24 */ /* 0x000fe200078e02ff */
[----:B------:R-:W-:Y:S01]  /*0160*/  IADD3 R54, R2, 0xc0, RZ ;  /* 0x000000c002367810 */ /* 0x000fe20007ffe0ff */
[----:B------:R-:W-:Y:S01]  /*0170*/  IMAD.WIDE.U32 R4, R4, c[0x0][0x1d8], RZ ;  /* 0x0000760004047a25 */ /* 0x000fe200078e00ff */
[----:B------:R-:W-:-:S02]  /*0180*/  IADD3.X R61, RZ, c[0x0][0x1dc], RZ, P1, !PT ;  /* 0x00007700ff3d7a10 */ /* 0x000fc40000ffe4ff */
[----:B------:R-:W-:Y:S02]  /*0190*/  ISETP.GE.U32.AND P0, PT, R54, c[0x0][0x1e0], PT ;  /* 0x0000780036007a0c */ /* 0x000fe40003f06070 */
[----:B------:R-:W-:Y:S02]  /*01a0*/  IADD3 R7, R5, R7, RZ ;  /* 0x0000000705077210 */ /* 0x000fe40007ffe0ff */
[----:B------:R-:W-:Y:S02]  /*01b0*/  SHF.R.S32.HI R57, RZ, 0x1f, R54 ;  /* 0x0000001fff397819 */ /* 0x000fe40000011436 */
[----:B------:R-:W-:Y:S02]  /*01c0*/  LEA.HI R59, P2, R7, R4, RZ, 0x1 ;  /* 0x00000004073b7211 */ /* 0x000fe400078508ff */
[----:B------:R-:W-:Y:S02]  /*01d0*/  ISETP.GE.AND.EX P0, PT, R57, c[0x0][0x1e4], PT, P0 ;  /* 0x0000790039007a0c */ /* 0x000fe40003f06300 */
[----:B------:R-:W-:-:S02]  /*01e0*/  IADD3.X R4, RZ, R7, RZ, P2, !PT ;  /* 0x00000007ff047210 */ /* 0x000fc400017fe4ff */
[----:B------:R-:W-:Y:S02]  /*01f0*/  ISETP.LT.U32.AND P0, PT, R34, 0x200, !P0 ;  /* 0x000002002200780c */ /* 0x000fe40004701070 */
[--C-:B------:R-:W-:Y:S02]  /*0200*/  SHF.R.S64 R59, R59, 0x1, R4.reuse ;  /* 0x000000013b3b7819 */ /* 0x100fe40000001004 */
[----:B------:R-:W-:Y:S02]  /*0210*/  SHF.R.S32.HI R4, RZ, 0x1, R4 ;  /* 0x00000001ff047819 */ /* 0x000fe40000011404 */
[----:B------:R-:W-:Y:S02]  /*0220*/  SHF.R.S32.HI R5, RZ, 0x1f, R34 ;  /* 0x0000001fff057819 */ /* 0x000fe40000011422 */
[----:B------:R-:W-:Y:S02]  /*0230*/  SHF.L.U64.HI R4, R59, 0x2, R4 ;  /* 0x000000023b047819 */ /* 0x000fe40000010204 */
[----:B------:R-:W-:-:S02]  /*0240*/  SHF.R.S64 R58, R58, 0x1, R61 ;  /* 0x000000013a3a7819 */ /* 0x000fc4000000103d */
[----:B------:R-:W-:Y:S01]  /*0250*/  LEA.HI R5, R5, R34, RZ, 0x5 ;  /* 0x0000002205057211 */ /* 0x000fe200078f28ff */
[----:B------:R0:W-:Y:S01]  /*0260*/  STL [R1], R4 ;  /* 0x0000000401007387 */ /* 0x0001e20000100800 */
[----:B------:R-:W-:Y:S02]  /*0270*/  IADD3 R37, R2, 0xe0, RZ ;  /* 0x000000e002257810 */ /* 0x000fe40007ffe0ff */
[----:B------:R-:W-:Y:S02]  /*0280*/  SHF.R.S32.HI R61, RZ, 0x1, R61 ;  /* 0x00000001ff3d7819 */ /* 0x000fe4000001143d */
[----:B------:R-:W-:Y:S02]  /*0290*/  @P0 LOP3.LUT R3, R3, 0x4, RZ, 0xfc, !PT ;  /* 0x0000000403030812 */ /* 0x000fe400078efcff */
[----:B------:R-:W-:Y:S02]  /*02a0*/  SHF.R.S32.HI R60, RZ, 0x5, R5 ;  /* 0x00000005ff3c7819 */ /* 0x000fe40000011405 */
[----:B------:R-:W-:-:S02]  /*02b0*/  SHF.R.S32.HI R56, RZ, 0x1f, R37 ;  /* 0x0000001fff387819 */ /* 0x000fc40000011425 */
[----:B0-----:R-:W-:Y:S02]  /*02c0*/  SHF.L.U64.HI R61, R58, 0x2, R61 ;  /* 0x000000023a3d7819 */ /* 0x001fe4000001023d */
.L_x_128:
[----:B0-----:R-:W-:Y:S02]  /*02d0*/  IABS R7, c[0x0][0x1f0] ;  /* 0x00007c0000077a13 */ /* 0x001fe40000000000 */
[----:B------:R-:W-:Y:S02]  /*02e0*/  ISETP.GE.AND P2, PT, R36, RZ, PT ;  /* 0x000000ff2400720c */ /* 0x000fe40003f46270 */
[----:B------:R-:W0:Y:S01]  /*02f0*/  I2F.RP R6, R7 ;  /* 0x0000000700067306 */ /* 0x000e220000209400 */
[C---:B------:R-:W-:Y:S02]  /*0300*/  IADD3 R21, R2.reuse, 0x20, RZ ;  /* 0x0000002002157810 */ /* 0x040fe40007ffe0ff */
[----:B------:R-:W-:Y:S02]  /*0310*/  IADD3 R23, R2, 0x40, RZ ;  /* 0x0000004002177810 */ /* 0x000fe40007ffe0ff */
[----:B------:R-:W-:Y:S02]  /*0320*/  ISETP.GE.U32.AND P5, PT, R21, c[0x0][0x1e0], PT ;  /* 0x0000780015007a0c */ /* 0x000fe40003fa6070 */
[----:B------:R-:W-:-:S02]  /*0330*/  LOP3.LUT P6, RZ, R3, 0x4, RZ, 0xc0, !PT ;  /* 0x0000000403ff7812 */ /* 0x000fc400078cc0ff */
[----:B------:R-:W-:Y:S02]  /*0340*/  ISETP.GE.U32.AND P4, PT, R23, c[0x0][0x1e0], PT ;  /* 0x0000780017007a0c */ /* 0x000fe40003f86070 */
[----:B------:R-:W-:Y:S02]  /*0350*/  SHF.R.S32.HI R10, RZ, 0x1f, R23 ;  /* 0x0000001fff0a7819 */ /* 0x000fe40000011417 */
[C---:B------:R-:W-:Y:S02]  /*0360*/  IADD3 R19, R2.reuse, 0x60, RZ ;  /* 0x0000006002137810 */ /* 0x040fe40007ffe0ff */
[----:B------:R-:W-:Y:S01]  /*0370*/  IADD3 R15, R2, 0x80, RZ ;  /* 0x00000080020f7810 */ /* 0x000fe20007ffe0ff */
[----:B0-----:R-:W0:Y:S01]  /*0380*/  MUFU.RCP R6, R6 ;  /* 0x0000000600067308 */ /* 0x001e220000001000 */
[----:B------:R-:W-:Y:S02]  /*0390*/  SHF.R.S32.HI R18, RZ, 0x1f, R19 ;  /* 0x0000001fff127819 */ /* 0x000fe40000011413 */
[----:B------:R-:W-:-:S02]  /*03a0*/  SHF.R.S32.HI R14, RZ, 0x1f, R15 ;  /* 0x0000001fff0e7819 */ /* 0x000fc4000001140f */
[----:B0-----:R-:W-:-:S04]  /*03b0*/  IADD3 R4, R6, 0xffffffe, RZ ;  /* 0x0ffffffe06047810 */ /* 0x001fc80007ffe0ff */
[----:B------:R0:W1:Y:S02]  /*03c0*/  F2I.FTZ.U32.TRUNC.NTZ R5, R4 ;  /* 0x0000000400057305 */ /* 0x000064000021f000 */
[----:B0-----:R-:W-:Y:S02]  /*03d0*/  MOV R4, RZ ;  /* 0x000000ff00047202 */ /* 0x001fe40000000f00 */
[----:B-1----:R-:W-:-:S05]  /*03e0*/  IADD3 R8, RZ, -R5, RZ ;  /* 0x80000005ff087210 */ /* 0x002fca0007ffe0ff */
[----:B------:R-:W-:Y:S01]  /*03f0*/  IMAD R9, R8, R7, RZ ;  /* 0x0000000708097224 */ /* 0x000fe200078e02ff */
[----:B------:R-:W-:-:S03]  /*0400*/  IABS R8, R36 ;  /* 0x0000002400087213 */ /* 0x000fc60000000000 */
[----:B------:R-:W-:Y:S01]  /*0410*/  IMAD.HI.U32 R5, R5, R9, R4 ;  /* 0x0000000905057227 */ /* 0x000fe200078e0004 */
[----:B------:R-:W-:-:S04]  /*0420*/  LOP3.LUT R4, R36, c[0x0][0x1f0], RZ, 0x3c, !PT ;  /* 0x00007c0024047a12 */ /* 0x000fc800078e3cff */
[----:B------:R-:W-:Y:S01]  /*0430*/  ISETP.GE.AND P3, PT, R4, RZ, PT ;  /* 0x000000ff0400720c */ /* 0x000fe20003f66270 */
[----:B------:R-:W-:-:S05]  /*0440*/  IMAD.HI.U32 R5, R5, R8, RZ ;  /* 0x0000000805057227 */ /* 0x000fca00078e00ff */
[----:B------:R-:W-:-:S05]  /*0450*/  IADD3 R6, -R5, RZ, RZ ;  /* 0x000000ff05067210 */ /* 0x000fca0007ffe1ff */
[----:B------:R-:W-:Y:S01]  /*0460*/  IMAD R6, R7, R6, R8 ;  /* 0x0000000607067224 */ /* 0x000fe200078e0208 */
[----:B------:R-:W-:-:S04]  /*0470*/  SHF.R.S32.HI R8, RZ, 0x1f, R21 ;  /* 0x0000001fff087819 */ /* 0x000fc80000011415 */
        /* <DEDUP_REMOVED lines=13> */
[----:B------:R-:W-:Y:S02]  /*0550*/  @!P3 IADD3 R4, -R4, RZ, RZ ;  /* 0x000000ff0404b210 */ /* 0x000fe40007ffe1ff */
[C---:B------:R-:W-:Y:S02]  /*0560*/  SEL R53, R5.reuse, R6, !P0 ;  /* 0x0000000605357207 */ /* 0x040fe40004000000 */
[----:B------:R-:W-:Y:S02]  /*0570*/  SEL R5, R5, R4, !P0 ;  /* 0x0000000405057207 */ /* 0x000fe40004000000 */
[----:B------:R-:W-:Y:S02]  /*0580*/  ISETP.GT.U32.AND P0, PT, R34, 0x1ff, PT ;  /* 0x000001ff2200780c */ /* 0x000fe40003f04070 */
[----:B------:R-:W-:-:S02]  /*0590*/  LOP3.LUT R16, R7, 0x1e, RZ, 0xc0, !PT ;  /* 0x0000001e07107812 */ /* 0x000fc400078ec0ff */
[----:B------:R-:W-:Y:S02]  /*05a0*/  ISETP.GE.OR.EX P5, PT, R8, c[0x0][0x1e4], P0, P5 ;  /* 0x0000790008007a0c */ /* 0x000fe400007a6750 */
[----:B------:R-:W-:Y:S02]  /*05b0*/  LEA R16, R53, R16, 0x5 ;  /* 0x0000001035107211 */ /* 0x000fe400078e28ff */
[----:B------:R-:W-:Y:S02]  /*05c0*/  SHF.R.S32.HI R4, RZ, 0x1f, R5 ;  /* 0x0000001fff047819 */ /* 0x000fe40000011405 */
[--C-:B------:R-:W-:Y:S02]  /*05d0*/  SHF.R.S32.HI R17, RZ, 0x1f, R16.reuse ;  /* 0x0000001fff117819 */ /* 0x100fe40000011410 */
[----:B------:R-:W-:Y:S01]  /*05e0*/  ISETP.GE.OR.EX P4, PT, R10, c[0x0][0x1e4], P0, P4 ;  /* 0x000079000a007a0c */ /* 0x000fe20000786740 */
[----:B------:R-:W-:Y:S01]  /*05f0*/  IMAD R4, R4, c[0x0][0x1e8], RZ ;  /* 0x00007a0004047a24 */ /* 0x000fe200078e02ff */
[----:B------:R-:W-:Y:S01]  /*0600*/  ISETP.GE.U32.AND P3, PT, R19, c[0x0][0x1e0], PT ;  /* 0x0000780013007a0c */ /* 0x000fe20003f66070 */
[----:B------:R-:W-:Y:S01]  /*0610*/  IMAD.WIDE.U32 R6, R5, c[0x0][0x1e8], R16 ;  /* 0x00007a0005067a25 */ /* 0x000fe200078e0010 */
[----:B------:R-:W-:-:S02]  /*0620*/  ISETP.GE.U32.AND P2, PT, R15, c[0x0][0x1e0], PT ;  /* 0x000078000f007a0c */ /* 0x000fc40003f46070 */
[----:B------:R-:W-:Y:S01]  /*0630*/  ISETP.GE.OR.EX P3, PT, R18, c[0x0][0x1e4], P0, P3 ;  /* 0x0000790012007a0c */ /* 0x000fe20000766730 */
[----:B------:R-:W-:Y:S01]  /*0640*/  IMAD R9, R5, c[0x0][0x1ec], R4 ;  /* 0x00007b0005097a24 */ /* 0x000fe200078e0204 */
[-C--:B------:R-:W-:Y:S01]  /*0650*/  @!P5 MOV R12, R6.reuse ;  /* 0x00000006000cd202 */ /* 0x080fe20000000f00 */
[----:B------:R-:W-:Y:S01]  /*0660*/  @!P5 IMAD R8, R8, c[0x0][0x1d8], RZ ;  /* 0x000076000808da24 */ /* 0x000fe200078e02ff */
[----:B------:R-:W-:Y:S01]  /*0670*/  ISETP.GE.OR.EX P2, PT, R14, c[0x0][0x1e4], P0, P2 ;  /* 0x000079000e007a0c */ /* 0x000fe20000746720 */
[----:B------:R-:W-:Y:S01]  /*0680*/  @P6 IMAD R5, R57, c[0x0][0x1d8], RZ ;  /* 0x0000760039056a24 */ /* 0x000fe200078e02ff */
[----:B------:R-:W-:Y:S01]  /*0690*/  IADD3 R9, R7, R9, RZ ;  /* 0x0000000907097210 */ /* 0x000fe20007ffe0ff */
[----:B------:R-:W-:Y:S01]  /*06a0*/  @!P5 IMAD R25, R21, c[0x0][0x1dc], R8 ;  /* 0x000077001519da24 */ /* 0x000fe200078e0208 */
[----:B------:R-:W-:Y:S01]  /*06b0*/  @P6 MOV R8, R6 ;  /* 0x0000000600086202 */ /* 0x000fe20000000f00 */
[----:B------:R-:W-:Y:S01]  /*06c0*/  @!P4 IMAD R4, R10, c[0x0][0x1d8], RZ ;  /* 0x000076000a04ca24 */ /* 0x000fe200078e02ff */
[----:B------:R-:W-:Y:S01]  /*06d0*/  @!P5 MOV R13, R9 ;  /* 0x00000009000dd202 */ /* 0x000fe20000000f00 */
[----:B------:R-:W-:-:S02]  /*06e0*/  @P6 IMAD R5, R54, c[0x0][0x1dc], R5 ;  /* 0x0000770036056a24 */ /* 0x000fc400078e0205 */
[----:B------:R-:W-:-:S04]  /*06f0*/  @P6 IMAD.WIDE.U32 R10, R54, c[0x0][0x1d8], R8 ;  /* 0x00007600360a6a25 */ /* 0x000fc800078e0008 */
[----:B------:R-:W-:Y:S01]  /*0700*/  @!P5 IMAD.WIDE.U32 R12, R21, c[0x0][0x1d8], R12 ;  /* 0x00007600150cda25 */ /* 0x000fe200078e000c */
[----:B------:R-:W-:Y:S02]  /*0710*/  @P6 IADD3 R11, R11, R5, RZ ;  /* 0x000000050b0b6210 */ /* 0x000fe40007ffe0ff */
[C---:B------:R-:W-:Y:S01]  /*0720*/  @P6 SHF.L.U32 R46, R10.reuse, 0x1, RZ ;  /* 0x000000010a2e6819 */ /* 0x040fe200000006ff */
[----:B------:R-:W-:Y:S01]  /*0730*/  @!P4 IMAD R21, R23, c[0x0][0x1dc], R4 ;  /* 0x000077001715ca24 */ /* 0x000fe200078e0204 */
[----:B------:R-:W-:Y:S01]  /*0740*/  @P6 SHF.L.U64.HI R10, R10, 0x1, R11 ;  /* 0x000000010a0a6819 */ /* 0x000fe2000001020b */
[----:B------:R-:W-:Y:S01]  /*0750*/  @!P3 IMAD R18, R18, c[0x0][0x1d8], RZ ;  /* 0x000076001212ba24 */ /* 0x000fe200078e02ff */
[----:B------:R-:W-:Y:S01]  /*0760*/  @P6 IADD3 R42, P1, R46, c[0x0][0x180], RZ ;  /* 0x000060002e2a6a10 */ /* 0x000fe20007f3e0ff */
[----:B------:R-:W-:Y:S01]  /*0770*/  @!P2 IMAD R14, R14, c[0x0][0x1d8], RZ ;  /* 0x000076000e0eaa24 */ /* 0x000fe200078e02ff */
[----:B------:R-:W-:Y:S02]  /*0780*/  @!P4 MOV R4, R6 ;  /* 0x000000060004c202 */ /* 0x000fe40000000f00 */
[----:B------:R-:W-:-:S02]  /*0790*/  @P6 IADD3.X R43, R10, c[0x0][0x184], RZ, P1, !PT ;  /* 0x000061000a2b6a10 */ /* 0x000fc40000ffe4ff */
[----:B------:R-:W-:Y:S02]  /*07a0*/  @P6 IADD3 R46, P1, R46, c[0x0][0x178], RZ ;  /* 0x00005e002e2e6a10 */ /* 0x000fe40007f3e0ff */
[----:B------:R-:W-:Y:S02]  /*07b0*/  @!P4 MOV R5, R9 ;  /* 0x000000090005c202 */ /* 0x000fe40000000f00 */
[----:B------:R-:W-:Y:S02]  /*07c0*/  @!P5 IADD3 R11, R13, R25, RZ ;  /* 0x000000190d0bd210 */ /* 0x000fe40007ffe0ff */
[----:B------:R-:W-:Y:S01]  /*07d0*/  @!P5 SHF.L.U32 R38, R12, 0x1, RZ ;  /* 0x000000010c26d819 */ /* 0x000fe200000006ff */
[----:B------:R-:W-:Y:S01]  /*07e0*/  @!P4 IMAD.WIDE.U32 R4, R23, c[0x0][0x1d8], R4 ;  /* 0x000076001704ca25 */ /* 0x000fe200078e0004 */
[----:B------:R-:W-:Y:S02]  /*07f0*/  @P6 IADD3.X R47, R10, c[0x0][0x17c], RZ, P1, !PT ;  /* 0x00005f000a2f6a10 */ /* 0x000fe40000ffe4ff */
[----:B------:R-:W-:Y:S01]  /*0800*/  @!P5 SHF.L.U64.HI R11, R12, 0x1, R11 ;  /* 0x000000010c0bd819 */ /* 0x000fe2000001020b */
[----:B------:R-:W-:Y:S01]  /*0810*/  @!P3 IMAD R23, R19, c[0x0][0x1dc], R18 ;  /* 0x000077001317ba24 */ /* 0x000fe200078e0212 */
[----:B------:R-:W-:-:S02]  /*0820*/  @!P5 IADD3 R40, P1, R38, c[0x0][0x180], RZ ;  /* 0x000060002628da10 */ /* 0x000fc40007f3e0ff */
[----:B------:R-:W-:Y:S02]  /*0830*/  @!P3 MOV R12, R6 ;  /* 0x00000006000cb202 */ /* 0x000fe40000000f00 */
[----:B------:R-:W-:Y:S02]  /*0840*/  @!P5 IADD3.X R41, R11, c[0x0][0x184], RZ, P1, !PT ;  /* 0x000061000b29da10 */ /* 0x000fe40000ffe4ff */
[----:B------:R-:W-:Y:S02]  /*0850*/  @!P5 IADD3 R38, P1, R38, c[0x0][0x178], RZ ;  /* 0x00005e002626da10 */ /* 0x000fe40007f3e0ff */
[----:B------:R-:W-:Y:S02]  /*0860*/  @!P3 MOV R13, R9 ;  /* 0x00000009000db202 */ /* 0x000fe40000000f00 */
[----:B------:R-:W-:Y:S02]  /*0870*/  @!P4 IADD3 R5, R5, R21, RZ ;  /* 0x000000150505c210 */ /* 0x000fe40007ffe0ff */
[----:B------:R-:W-:Y:S01]  /*0880*/  @!P4 SHF.L.U32 R30, R4, 0x1, RZ ;  /* 0x00000001041ec819 */ /* 0x000fe200000006ff */
[----:B------:R-:W-:Y:S01]  /*0890*/  @!P3 IMAD.WIDE.U32 R12, R19, c[0x0][0x1d8], R12 ;  /* 0x00007600130cba25 */ /* 0x000fe200078e000c */
[----:B------:R-:W-:-:S02]  /*08a0*/  @!P5 IADD3.X R39, R11, c[0x0][0x17c], RZ, P1, !PT ;  /* 0x00005f000b27da10 */ /* 0x000fc40000ffe4ff */
[----:B------:R-:W-:Y:S01]  /*08b0*/  @!P4 SHF.L.U64.HI R4, R4, 0x1, R5 ;  /* 0x000000010404c819 */ /* 0x000fe20000010205 */
[----:B------:R-:W-:Y:S01]  /*08c0*/  @!P2 IMAD R19, R15, c[0x0][0x1dc], R14 ;  /* 0x000077000f13aa24 */ /* 0x000fe200078e020e */
[----:B------:R-:W-:Y:S02]  /*08d0*/  @!P4 IADD3 R32, P1, R30, c[0x0][0x180], RZ ;  /* 0x000060001e20ca10 */ /* 0x000fe40007f3e0ff */
[----:B------:R-:W-:Y:S02]  /*08e0*/  @!P2 MOV R10, R6 ;  /* 0x00000006000aa202 */ /* 0x000fe40000000f00 */
[----:B------:R-:W-:Y:S02]  /*08f0*/  @!P4 IADD3.X R33, R4, c[0x0][0x184], RZ, P1, !PT ;  /* 0x000061000421ca10 */ /* 0x000fe40000ffe4ff */
[----:B------:R-:W-:Y:S02]  /*0900*/  @!P4 IADD3 R30, P1, R30, c[0x0][0x178], RZ ;  /* 0x00005e001e1eca10 */ /* 0x000fe40007f3e0ff */
[----:B------:R-:W-:-:S02]  /*0910*/  @!P2 MOV R11, R9 ;  /* 0x00000009000ba202 */ /* 0x000fc40000000f00 */
[----:B------:R-:W-:Y:S02]  /*0920*/  @!P3 IADD3 R13, R13, R23, RZ ;  /* 0x000000170d0db210 */ /* 0x000fe40007ffe0ff */
[----:B------:R-:W-:Y:S01]  /*0930*/  @!P3 SHF.L.U32 R26, R12, 0x1, RZ ;  /* 0x000000010c1ab819 */ /* 0x000fe200000006ff */
[----:B------:R-:W-:Y:S01]  /*0940*/  @!P2 IMAD.WIDE.U32 R10, R15, c[0x0][0x1d8], R10 ;  /* 0x000076000f0aaa25 */ /* 0x000fe200078e000a */
[----:B------:R-:W-:Y:S02]  /*0950*/  @!P4 IADD3.X R31, R4, c[0x0][0x17c], RZ, P1, !PT ;  /* 0x00005f00041fca10 */ /* 0x000fe40000ffe4ff */
[----:B------:R-:W-:Y:S02]  /*0960*/  @!P3 SHF.L.U64.HI R12, R12, 0x1, R13 ;  /* 0x000000010c0cb819 */ /* 0x000fe4000001020d */
[----:B------:R-:W-:Y:S02]  /*0970*/  @!P3 IADD3 R28, P1, R26, c[0x0][0x180], RZ ;  /* 0x000060001a1cba10 */ /* 0x000fe40007f3e0ff */
[----:B------:R-:W-:-:S02]  /*0980*/  @!P2 IADD3 R11, R11, R19, RZ ;  /* 0x000000130b0ba210 */ /* 0x000fc40007ffe0ff */
[----:B------:R-:W-:Y:S02]  /*0990*/  @!P3 IADD3.X R29, R12, c[0x0][0x184], RZ, P1, !PT ;  /* 0x000061000c1dba10 */ /* 0x000fe40000ffe4ff */
[----:B------:R-:W-:Y:S02]  /*09a0*/  @!P3 IADD3 R26, P1, R26, c[0x0][0x178], RZ ;  /* 0x00005e001a1aba10 */ /* 0x000fe40007f3e0ff */
[----:B------:R-:W-:Y:S02]  /*09b0*/  @!P2 SHF.L.U32 R22, R10, 0x1, RZ ;  /* 0x000000010a16a819 */ /* 0x000fe400000006ff */
[----:B------:R-:W-:Y:S02]  /*09c0*/  @!P3 IADD3.X R27, R12, c[0x0][0x17c], RZ, P1, !PT ;  /* 0x00005f000c1bba10 */ /* 0x000fe40000ffe4ff */
[----:B------:R-:W-:Y:S02]  /*09d0*/  @!P2 SHF.L.U64.HI R10, R10, 0x1, R11 ;  /* 0x000000010a0aa819 */ /* 0x000fe4000001020b */
[----:B------:R-:W-:-:S02]  /*09e0*/  @!P2 IADD3 R24, P1, R22, c[0x0][0x180], RZ ;  /* 0x000060001618aa10 */ /* 0x000fc40007f3e0ff */
[----:B------:R-:W-:Y:S02]  /*09f0*/  MOV R44, RZ ;  /* 0x000000ff002c7202 */ /* 0x000fe40000000f00 */
[----:B------:R-:W-:Y:S02]  /*0a00*/  @!P2 IADD3.X R25, R10, c[0x0][0x184], RZ, P1, !PT ;  /* 0x000061000a19aa10 */ /* 0x000fe40000ffe4ff */
[----:B------:R-:W-:Y:S02]  /*0a10*/  @!P2 IADD3 R22, P1, R22, c[0x0][0x178], RZ ;  /* 0x00005e001616aa10 */ /* 0x000fe40007f3e0ff */
[----:B------:R-:W-:Y:S02]  /*0a20*/  MOV R52, RZ ;  /* 0x000000ff00347202 */ /* 0x000fe40000000f00 */
[----:B------:R-:W-:Y:S02]  /*0a30*/  @!P2 IADD3.X R23, R10, c[0x0][0x17c], RZ, P1, !PT ;  /* 0x00005f000a17aa10 */ /* 0x000fe40000ffe4ff */
[----:B------:R-:W-:-:S02]  /*0a40*/  ISETP.GE.U32.AND P1, PT, R37, c[0x0][0x1e0], PT ;  /* 0x0000780025007a0c */ /* 0x000fc40003f26070 */
[----:B------:R-:W-:Y:S02]  /*0a50*/  P2R R5, PR, RZ, 0x20 ;  /* 0x00000020ff057803 */ /* 0x000fe40000000000 */
[----:B------:R-:W-:Y:S02]  /*0a60*/  ISETP.GE.AND.EX P1, PT, R56, c[0x0][0x1e4], PT, P1 ;  /* 0x0000790038007a0c */ /* 0x000fe40003f26310 */
[----:B------:R-:W-:Y:S02]  /*0a70*/  IADD3 R19, R2, 0xa0, RZ ;  /* 0x000000a002137810 */ /* 0x000fe40007ffe0ff */
[----:B------:R-:W-:Y:S02]  /*0a80*/  ISETP.LT.U32.AND P1, PT, R34, 0x200, !P1 ;  /* 0x000002002200780c */ /* 0x000fe40004f21070 */
[----:B------:R-:W-:-:S04]  /*0a90*/  LOP3.LUT P5, RZ, R3, 0x4, RZ, 0xc0, !PT ;  /* 0x0000000403ff7812 */ /* 0x000fc800078ac0ff */
[----:B------:R-:W-:-:S07]  /*0aa0*/  P2R R45, PR, RZ, 0x20 ;  /* 0x00000020ff2d7803 */ /* 0x000fce0000000000 */
[----:B------:R-:W-:Y:S01]  /*0ab0*/  @P1 MOV R10, R6 ;  /* 0x00000006000a1202 */ /* 0x000fe20000000f00 */
[----:B------:R-:W-:Y:S01]  /*0ac0*/  @P1 IMAD R4, R56, c[0x0][0x1d8], RZ ;  /* 0x0000760038041a24 */ /* 0x000fe200078e02ff */
[----:B------:R-:W-:-:S03]  /*0ad0*/  @P1 MOV R11, R9 ;  /* 0x00000009000b1202 */ /* 0x000fc60000000f00 */
[C---:B------:R-:W-:Y:S02]  /*0ae0*/  @P1 IMAD R13, R37.reuse, c[0x0][0x1dc], R4 ;  /* 0x00007700250d1a24 */ /* 0x040fe400078e0204 */
[----:B------:R-:W-:-:S05]  /*0af0*/  @P1 IMAD.WIDE.U32 R10, R37, c[0x0][0x1d8], R10 ;  /* 0x00007600250a1a25 */ /* 0x000fca00078e000a */
[----:B------:R-:W-:Y:S02]  /*0b00*/  @P1 IADD3 R11, R11, R13, RZ ;  /* 0x0000000d0b0b1210 */ /* 0x000fe40007ffe0ff */
[C---:B------:R-:W-:Y:S02]  /*0b10*/  @P1 SHF.L.U32 R14, R10.reuse, 0x1, RZ ;  /* 0x000000010a0e1819 */ /* 0x040fe400000006ff */
[----:B------:R-:W-:Y:S02]  /*0b20*/  @P1 SHF.L.U64.HI R10, R10, 0x1, R11 ;  /* 0x000000010a0a1819 */ /* 0x000fe4000001020b */
[----:B------:R-:W-:Y:S02]  /*0b30*/  @P1 IADD3 R12, P6, R14, c[0x0][0x180], RZ ;  /* 0x000060000e0c1a10 */ /* 0x000fe40007fde0ff */
[----:B------:R-:W-:Y:S02]  /*0b40*/  MOV R11, 0x8 ;  /* 0x00000008000b7802 */ /* 0x000fe40000000f00 */
[----:B------:R-:W-:-:S02]  /*0b50*/  @P1 IADD3.X R13, R10, c[0x0][0x184], RZ, P6, !PT ;  /* 0x000061000a0d1a10 */ /* 0x000fc400037fe4ff */
[----:B------:R-:W-:-:S03]  /*0b60*/  @P1 IADD3 R14, P6, R14, c[0x0][0x178], RZ ;  /* 0x00005e000e0e1a10 */ /* 0x000fc60007fde0ff */
[----:B------:R0:W5:Y:S01]  /*0b70*/  @P1 LDG.E R44, [R12.64] ;  /* 0x000000060c2c1981 */ /* 0x000162000c1e1900 */
[----:B------:R-:W-:Y:S01]  /*0b80*/  @P1 IADD3.X R15, R10, c[0x0][0x17c], RZ, P6, !PT ;  /* 0x00005f000a0f1a10 */ /* 0x000fe200037fe4ff */
[----:B------:R-:W-:-:S04]  /*0b90*/  IMAD.WIDE R10, R36, R11, c[0x0][0x198] ;  /* 0x00006600240a7625 */ /* 0x000fc800078e020b */
[----:B------:R1:W5:Y:S04]  /*0ba0*/  @P1 LDG.E R52, [R14.64] ;  /* 0x000000060e341981 */ /* 0x000368000c1e1900 */
[----:B------:R-:W2:Y:S01]  /*0bb0*/  LDG.E.64 R10, [R10.64] ;  /* 0x000000060a0a7981 */ /* 0x000ea2000c1e1b00 */
[----:B------:R-:W-:Y:S02]  /*0bc0*/  MOV R4, 0x3f800000 ;  /* 0x3f80000000047802 */ /* 0x000fe40000000f00 */
[----:B------:R-:W-:Y:S01]  /*0bd0*/  LOP3.LUT R3, R3, 0xfffffffd, RZ, 0xc0, !PT ;  /* 0xfffffffd03037812 */ /* 0x000fe200078ec0ff */
[----:B------:R-:W-:Y:S01]  /*0be0*/  CS2R R50, SRZ ;  /* 0x0000000000327805 */ /* 0x000fe2000001ff00 */
[----:B------:R-:W-:-:S06]  /*0bf0*/  CS2R R48, SRZ ;  /* 0x0000000000307805 */ /* 0x000fcc000001ff00 */
[----:B------:R3:W5:Y:S04]  /*0c00*/  @!P4 LDG.E R49, [R30.64] ;  /* 0x000000061e31c981 */ /* 0x000768000c1e1900 */
[----:B------:R3:W5:Y:S01]  /*0c10*/  @!P3 LDG.E R48, [R26.64] ;  /* 0x000000061a30b981 */ /* 0x000762000c1e1900 */
[----:B--2---:R-:W-:-:S05]  /*0c20*/  FFMA.FTZ R18, -R10, R10, R11 ;  /* 0x0000000a0a127223 */ /* 0x004fca000001010b */
[----:B------:R-:W-:Y:S02]  /*0c30*/  FSETP.GTU.FTZ.AND P1, PT, R18, RZ, PT ;  /* 0x000000ff1200720b */ /* 0x000fe40003f3c000 */
[----:B------:R-:W-:-:S11]  /*0c40*/  SHF.R.S32.HI R11, RZ, 0x1f, R19 ;  /* 0x0000001fff0b7819 */ /* 0x000fd60000011413 */
[----:B------:R-:W-:-:S04]  /*0c50*/  @P1 FADD.FTZ R18, R18, c[0x0][0x1a0] ;  /* 0x0000680012121621 */ /* 0x000fc80000010000 */
[----:B------:R2:W4:Y:S01]  /*0c60*/  @P1 MUFU.RSQ R4, R18 ;  /* 0x0000001200041308 */ /* 0x0005220000001400 */
[----:B------:R-:W-:-:S04]  /*0c70*/  ISETP.GE.U32.AND P1, PT, R19, c[0x0][0x1e0], PT ;  /* 0x0000780013007a0c */ /* 0x000fc80003f26070 */
[----:B------:R-:W-:-:S13]  /*0c80*/  ISETP.GE.OR.EX P1, PT, R11, c[0x0][0x1e4], P0, P1 ;  /* 0x000079000b007a0c */ /* 0x000fda0000726710 */
[----:B0-----:R-:W-:Y:S01]  /*0c90*/  @!P1 MOV R12, R6 ;  /* 0x00000006000c9202 */ /* 0x001fe20000000f00 */
[----:B------:R-:W-:Y:S01]  /*0ca0*/  @!P1 IMAD R20, R11, c[0x0][0x1d8], RZ ;  /* 0x000076000b149a24 */ /* 0x000fe200078e02ff */
[----:B------:R-:W-:-:S03]  /*0cb0*/  @!P1 MOV R13, R9 ;  /* 0x00000009000d9202 */ /* 0x000fc60000000f00 */
[C---:B------:R-:W-:Y:S02]  /*0cc0*/  @!P1 IMAD R11, R19.reuse, c[0x0][0x1dc], R20 ;  /* 0x00007700130b9a24 */ /* 0x040fe400078e0214 */
[----:B------:R-:W-:-:S05]  /*0cd0*/  @!P1 IMAD.WIDE.U32 R12, R19, c[0x0][0x1d8], R12 ;  /* 0x00007600130c9a25 */ /* 0x000fca00078e000c */
[----:B------:R-:W-:Y:S02]  /*0ce0*/  @!P1 IADD3 R11, R13, R11, RZ ;  /* 0x0000000b0d0b9210 */ /* 0x000fe40007ffe0ff */
[C---:B------:R-:W-:Y:S02]  /*0cf0*/  @!P1 SHF.L.U32 R13, R12.reuse, 0x1, RZ ;  /* 0x000000010c0d9819 */ /* 0x040fe400000006ff */
[----:B------:R-:W-:Y:S02]  /*0d00*/  @!P1 SHF.L.U64.HI R11, R12, 0x1, R11 ;  /* 0x000000010c0b9819 */ /* 0x000fe4000001020b */
[----:B------:R-:W-:-:S04]  /*0d10*/  @!P1 IADD3 R20, P6, R13, c[0x0][0x180], RZ ;  /* 0x000060000d149a10 */ /* 0x000fc80007fde0ff */
[----:B------:R-:W-:Y:S02]  /*0d20*/  @!P1 IADD3.X R21, R11, c[0x0][0x184], RZ, P6, !PT ;  /* 0x000061000b159a10 */ /* 0x000fe400037fe4ff */
[----:B------:R-:W-:-:S04]  /*0d30*/  @!P1 IADD3 R12, P6, R13, c[0x0][0x178], RZ ;  /* 0x00005e000d0c9a10 */ /* 0x000fc80007fde0ff */
[----:B------:R-:W-:Y:S02]  /*0d40*/  @!P1 IADD3.X R13, R11, c[0x0][0x17c], RZ, P6, !PT ;  /* 0x00005f000b0d9a10 */ /* 0x000fe400037fe4ff */
[----:B------:R-:W-:Y:S02]  /*0d50*/  SHF.R.S32.HI R11, RZ, 0x1f, R2 ;  /* 0x0000001fff0b7819 */ /* 0x000fe40000011402 */
[----:B------:R-:W-:-:S04]  /*0d60*/  ISETP.GE.U32.AND P6, PT, R2, c[0x0][0x1e0], PT ;  /* 0x0000780002007a0c */ /* 0x000fc80003fc6070 */
[----:B------:R-:W-:-:S13]  /*0d70*/  ISETP.GE.OR.EX P5, PT, R11, c[0x0][0x1e4], P0, P6 ;  /* 0x000079000b007a0c */ /* 0x000fda00007a6760 */
[----:B-1----:R-:W-:Y:S01]  /*0d80*/  @!P5 MOV R14, R6 ;  /* 0x00000006000ed202 */ /* 0x002fe20000000f00 */
[----:B------:R-:W-:Y:S01]  /*0d90*/  @!P5 IMAD R11, R11, c[0x0][0x1d8], RZ ;  /* 0x000076000b0bda24 */ /* 0x000fe200078e02ff */
[----:B------:R-:W-:-:S03]  /*0da0*/  @!P5 MOV R15, R9 ;  /* 0x00000009000fd202 */ /* 0x000fc60000000f00 */
[C---:B------:R-:W-:Y:S02]  /*0db0*/  @!P5 IMAD R11, R2.reuse, c[0x0][0x1dc], R11 ;  /* 0x00007700020bda24 */ /* 0x040fe400078e020b */
[----:B------:R-:W-:-:S05]  /*0dc0*/  @!P5 IMAD.WIDE.U32 R14, R2, c[0x0][0x1d8], R14 ;  /* 0x00007600020eda25 */ /* 0x000fca00078e000e */
[----:B------:R-:W-:Y:S02]  /*0dd0*/  @!P5 IADD3 R11, R15, R11, RZ ;  /* 0x0000000b0f0bd210 */ /* 0x000fe40007ffe0ff */
[C---:B--2---:R-:W-:Y:S02]  /*0de0*/  @!P5 SHF.L.U32 R18, R14.reuse, 0x1, RZ ;  /* 0x000000010e12d819 */ /* 0x044fe400000006ff */
[----:B------:R-:W-:Y:S02]  /*0df0*/  @!P5 SHF.L.U64.HI R11, R14, 0x1, R11 ;  /* 0x000000010e0bd819 */ /* 0x000fe4000001020b */
[----:B------:R-:W-:-:S04]  /*0e00*/  @!P5 IADD3 R14, P6, R18, c[0x0][0x180], RZ ;  /* 0x00006000120eda10 */ /* 0x000fc80007fde0ff */
[----:B------:R-:W-:Y:S02]  /*0e10*/  @!P5 IADD3.X R15, R11, c[0x0][0x184], RZ, P6, !PT ;  /* 0x000061000b0fda10 */ /* 0x000fe400037fe4ff */
[----:B------:R-:W-:Y:S02]  /*0e20*/  @!P5 IADD3 R18, P6, R18, c[0x0][0x178], RZ ;  /* 0x00005e001212da10 */ /* 0x000fe40007fde0ff */
[----:B------:R-:W-:Y:S02]  /*0e30*/  @P5 LOP3.LUT R3, R3, 0x2, RZ, 0xfc, !PT ;  /* 0x0000000203035812 */ /* 0x000fe400078efcff */
[----:B------:R-:W-:Y:S02]  /*0e40*/  @!P5 IADD3.X R19, R11, c[0x0][0x17c], RZ, P6, !PT ;  /* 0x00005f000b13da10 */ /* 0x000fe400037fe4ff */
[----:B------:R-:W-:Y:S02]  /*0e50*/  ISETP.NE.AND P5, PT, R45, RZ, PT ;  /* 0x000000ff2d00720c */ /* 0x000fe40003fa5270 */
[----:B------:R-:W-:-:S02]  /*0e60*/  MOV R11, RZ ;  /* 0x000000ff000b7202 */ /* 0x000fc40000000f00 */
[----:B------:R-:W-:-:S09]  /*0e70*/  MOV R45, RZ ;  /* 0x000000ff002d7202 */ /* 0x000fd20000000f00 */
[----:B------:R0:W5:Y:S04]  /*0e80*/  @P5 LDG.E R11, [R42.64] ;  /* 0x000000062a0b5981 */ /* 0x000168000c1e1900 */
[----:B------:R1:W5:Y:S01]  /*0e90*/  @P5 LDG.E R45, [R46.64] ;  /* 0x000000062e2d5981 */ /* 0x000362000c1e1900 */
[----:B------:R-:W-:Y:S02]  /*0ea0*/  ISETP.NE.AND P5, PT, R5, RZ, PT ;  /* 0x000000ff0500720c */ /* 0x000fe40003fa5270 */
[----:B------:R-:W-:Y:S01]  /*0eb0*/  LOP3.LUT P6, RZ, R3, 0x2, RZ, 0xc0, !PT ;  /* 0x0000000203ff7812 */ /* 0x000fe200078cc0ff */
[----:B0-----:R-:W-:Y:S01]  /*0ec0*/  CS2R R42, SRZ ;  /* 0x00000000002a7805 */ /* 0x001fe2000001ff00 */
[----:B-1----:R-:W-:-:S09]  /*0ed0*/  CS2R R46, SRZ ;  /* 0x00000000002e7805 */ /* 0x002fd2000001ff00 */
[----:B------:R0:W5:Y:S04]  /*0ee0*/  @!P5 LDG.E R43, [R40.64] ;  /* 0x00000006282bd981 */ /* 0x000168000c1e1900 */
[----:B------:R1:W5:Y:S04]  /*0ef0*/  @!P5 LDG.E R50, [R38.64] ;  /* 0x000000062632d981 */ /* 0x000368000c1e1900 */
[----:B------:R3:W5:Y:S01]  /*0f00*/  @!P2 LDG.E R47, [R22.64] ;  /* 0x00000006162fa981 */ /* 0x000762000c1e1900 */
[----:B0-----:R-:W-:-:S03]  /*0f10*/  CS2R R40, SRZ ;  /* 0x0000000000287805 */ /* 0x001fc6000001ff00 */
[----:B------:R3:W5:Y:S01]  /*0f20*/  @!P6 LDG.E R51, [R18.64] ;  /* 0x000000061233e981 */ /* 0x000762000c1e1900 */
[----:B-1----:R-:W-:-:S03]  /*0f30*/  CS2R R38, SRZ ;  /* 0x0000000000267805 */ /* 0x002fc6000001ff00 */
[----:B------:R3:W5:Y:S04]  /*0f40*/  @!P4 LDG.E R40, [R32.64] ;  /* 0x000000062028c981 */ /* 0x000768000c1e1900 */
[----:B------:R3:W5:Y:S04]  /*0f50*/  @!P3 LDG.E R41, [R28.64] ;  /* 0x000000061c29b981 */ /* 0x000768000c1e1900 */
[----:B------:R3:W5:Y:S04]  /*0f60*/  @!P2 LDG.E R38, [R24.64] ;  /* 0x000000061826a981 */ /* 0x000768000c1e1900 */
[----:B------:R3:W5:Y:S01]  /*0f70*/  @!P1 LDG.E R39, [R20.64] ;  /* 0x0000000614279981 */ /* 0x000762000c1e1900 */
[----:B------:R-:W-:Y:S03]  /*0f80*/  BSSY B0, `(.L_x_78) ;  /* 0x000000f000007945 */ /* 0x000fe60003800000 */
[----:B------:R0:W5:Y:S04]  /*0f90*/  @!P1 LDG.E R46, [R12.64] ;  /* 0x000000060c2e9981 */ /* 0x000168000c1e1900 */
[----:B------:R1:W5:Y:S01]  /*0fa0*/  @!P6 LDG.E R42, [R14.64] ;  /* 0x000000060e2ae981 */ /* 0x000362000c1e1900 */
[----:B0-----:R-:W-:Y:S01]  /*0fb0*/  CS2R R12, SRZ ;  /* 0x00000000000c7805 */ /* 0x001fe2000001ff00 */
[----:B-1----:R-:W-:Y:S01]  /*0fc0*/  CS2R R14, SRZ ;  /* 0x00000000000e7805 */ /* 0x002fe2000001ff00 */
[----:B------:R-:W-:Y:S05]  /*0fd0*/  @P0 BRA `(.L_x_79) ;  /* 0x0000009000000947 */ /* 0x000fea0003800000 */
[----:B---34-:R-:W-:Y:S02]  /*0fe0*/  ISETP.NE.AND P6, PT, RZ, UR9, PT ;  /* 0x00000009ff007c0c */ /* 0x018fe4000bfc5270 */
[----:B------:R-:W-:-:S02]  /*0ff0*/  SHF.L.U64.HI R5, R16, 0x2, R17 ;  /* 0x0000000210057819 */ /* 0x000fc40000010211 */
[----:B------:R-:W-:-:S09]  /*1000*/  SHF.L.U32 R16, R16, 0x2, RZ ;  /* 0x0000000210107819 */ /* 0x000fd200000006ff */
[----:B------:R-:W-:-:S04]  /*1010*/  @P6 IADD3 R12, P0, R16, c[0x0][0x190], RZ ;  /* 0x00006400100c6a10 */ /* 0x000fc80007f1e0ff */
[----:B------:R-:W-:Y:S02]  /*1020*/  @P6 IADD3.X R13, R5, c[0x0][0x194], RZ, P0, !PT ;  /* 0x00006500050d6a10 */ /* 0x000fe400007fe4ff */
[----:B------:R-:W-:-:S03]  /*1030*/  IADD3 R16, P0, R16, c[0x0][0x188], RZ ;  /* 0x0000620010107a10 */ /* 0x000fc60007f1e0ff */
[----:B------:R0:W5:Y:S01]  /*1040*/  @P6 LDG.E.64 R14, [R12.64] ;  /* 0x000000060c0e6981 */ /* 0x000162000c1e1b00 */
[----:B------:R-:W-:-:S05]  /*1050*/  IADD3.X R17, R5, c[0x0][0x18c], RZ, P0, !PT ;  /* 0x0000630005117a10 */ /* 0x000fca00007fe4ff */
[----:B0-----:R0:W5:Y:S04]  /*1060*/  LDG.E.64 R12, [R16.64] ;  /* 0x00000006100c7981 */ /* 0x001168000c1e1b00 */
.L_x_79:
[----:B---34-:R-:W-:Y:S05]  /*1070*/  BSYNC B0 ;  /* 0x0000000000007941 */ /* 0x018fea0003800000 */
.L_x_78:
[----:B------:R-:W-:Y:S02]  /*1080*/  ISETP.NE.AND P0, PT, RZ, UR9, PT ;  /* 0x00000009ff007c0c */ /* 0x000fe4000bf05270 */
[--C-:B-----5:R-:W-:Y:S02]  /*1090*/  PRMT R21, RZ, 0x5410, R42.reuse ;  /* 0x00005410ff157816 */ /* 0x120fe4000000002a */
[----:B------:R-:W-:Y:S02]  /*10a0*/  PRMT R23, RZ, 0x7610, R42 ;  /* 0x00007610ff177816 */ /* 0x000fe4000000002a */
[----:B------:R-:W-:Y:S01]  /*10b0*/  PRMT R25, RZ, 0x5410, R43 ;  /* 0x00005410ff197816 */ /* 0x000fe2000000002b */
[C---:B------:R-:W-:Y:S01]  /*10c0*/  FADD.FTZ R27, -R10.reuse, R21 ;  /* 0x000000150a1b7221 */ /* 0x040fe20000010100 */
[----:B------:R-:W-:Y:S01]  /*10d0*/  PRMT R29, RZ, 0x7610, R43 ;  /* 0x00007610ff1d7816 */ /* 0x000fe2000000002b */
[C---:B------:R-:W-:Y:S01]  /*10e0*/  FADD.FTZ R23, -R10.reuse, R23 ;  /* 0x000000170a177221 */ /* 0x040fe20000010100 */
[----:B------:R-:W-:Y:S01]  /*10f0*/  LOP3.LUT R3, R3, 0xfffffff7, RZ, 0xc0, !PT ;  /* 0xfffffff703037812 */ /* 0x000fe200078ec0ff */
[C---:B------:R-:W-:Y:S01]  /*1100*/  FADD.FTZ R21, -R10.reuse, R25 ;  /* 0x000000190a157221 */ /* 0x040fe20000010100 */
[--C-:B------:R-:W-:Y:S01]  /*1110*/  PRMT R19, RZ, 0x5410, R50.reuse ;  /* 0x00005410ff137816 */ /* 0x100fe20000000032 */
[----:B------:R-:W-:Y:S01]  /*1120*/  FADD.FTZ R25, -R10, R29 ;  /* 0x0000001d0a197221 */ /* 0x000fe20000010100 */
[----:B0-----:R-:W-:Y:S01]  /*1130*/  PRMT R16, RZ, 0x7610, R50 ;  /* 0x00007610ff107816 */ /* 0x001fe20000000032 */
[-C--:B------:R-:W-:Y:S01]  /*1140*/  FMUL.FTZ R27, R27, R4.reuse ;  /* 0x000000041b1b7220 */ /* 0x080fe20000410000 */
[--C-:B------:R-:W-:Y:S01]  /*1150*/  PRMT R5, RZ, 0x5410, R51.reuse ;  /* 0x00005410ff057816 */ /* 0x100fe20000000033 */
[----:B------:R-:W-:Y:S01]  /*1160*/  FMUL.FTZ R18, R23, R4 ;  /* 0x0000000417127220 */ /* 0x000fe20000410000 */
[----:B------:R-:W-:-:S02]  /*1170*/  PRMT R17, RZ, 0x7610, R51 ;  /* 0x00007610ff117816 */ /* 0x000fc40000000033 */
[----:B------:R-:W-:Y:S01]  /*1180*/  @P0 LOP3.LUT R3, R3, 0x8, RZ, 0xfc, !PT ;  /* 0x0000000803030812 */ /* 0x000fe200078efcff */
        /* <DEDUP_REMOVED lines=19> */
.L_x_80:
[----:B------:R-:W-:Y:S02]  /*12c0*/  FMUL.FTZ R26, R5, R12 ;  /* 0x0000000c051a7220 */ /* 0x000fe40000410000 */
[----:B------:R-:W-:Y:S02]  /*12d0*/  FMUL.FTZ R21, R21, R4 ;  /* 0x0000000415157220 */ /* 0x000fe40000410000 */
[C---:B------:R-:W-:Y:S02]  /*12e0*/  FFMA.FTZ R24, R27.reuse, R26, RZ ;  /* 0x0000001a1b187223 */ /* 0x040fe400000100ff */
        /* <DEDUP_REMOVED lines=23> */
.L_x_81:
[----:B------:R-:W-:Y:S02]  /*1460*/  FADD.FTZ R28, RZ, R5 ;  /* 0x00000005ff1c7221 */ /* 0x000fe40000010000 */
[----:B------:R-:W-:Y:S02]  /*1470*/  FFMA.FTZ R5, R21, R19, R22 ;  /* 0x0000001315057223 */ /* 0x000fe40000010016 */
[C---:B------:R-:W-:Y:S02]  /*1480*/  FFMA.FTZ R24, R18.reuse, R23, R24 ;  /* 0x0000001712187223 */ /* 0x040fe40000010018 */
[----:B------:R-:W-:Y:S02]  /*1490*/  FMUL.FTZ R22, R19, R12 ;  /* 0x0000000c13167220 */ /* 0x000fe40000410000 */
[----:B------:R-:W-:-:S02]  /*14a0*/  FFMA.FTZ R27, R18, R17, RZ ;  /* 0x00000011121b7223 */ /* 0x000fc400000100ff */
[----:B------:R-:W-:Y:S02]  /*14b0*/  FADD.FTZ R25, RZ, R17 ;  /* 0x00000011ff197221 */ /* 0x000fe40000010000 */
[----:B------:R-:W-:Y:S02]  /*14c0*/  FFMA.FTZ R24, R21, R22, R24 ;  /* 0x0000001615187223 */ /* 0x000fe40000010018 */
[----:B------:R-:W-:Y:S01]  /*14d0*/  FFMA.FTZ R17, R20, R16, R27 ;  /* 0x0000001014117223 */ /* 0x000fe2000001001b */
[----:B------:R-:W-:Y:S01]  /*14e0*/  PRMT R27, RZ, 0x7610, R40 ;  /* 0x00007610ff1b7816 */ /* 0x000fe20000000028 */
[----:B------:R-:W-:Y:S01]  /*14f0*/  FADD.FTZ R21, R25, R16 ;  /* 0x0000001019157221 */ /* 0x000fe20000010000 */
[----:B------:R-:W-:Y:S01]  /*1500*/  PRMT R25, RZ, 0x5410, R40 ;  /* 0x00005410ff197816 */ /* 0x000fe20000000028 */
[----:B------:R-:W-:Y:S02]  /*1510*/  FADD.FTZ R26, R23, R26 ;  /* 0x0000001a171a7221 */ /* 0x000fe40000010000 */
[----:B------:R-:W-:-:S02]  /*1520*/  FMUL.FTZ R23, R16, R13 ;  /* 0x0000000d10177220 */ /* 0x000fc40000410000 */
[C---:B------:R-:W-:Y:S02]  /*1530*/  FADD.FTZ R25, -R10.reuse, R25 ;  /* 0x000000190a197221 */ /* 0x040fe40000010100 */
[----:B------:R-:W-:Y:S02]  /*1540*/  FADD.FTZ R27, -R10, R27 ;  /* 0x0000001b0a1b7221 */ /* 0x000fe40000010100 */
[----:B------:R-:W-:Y:S02]  /*1550*/  FADD.FTZ R16, R26, R22 ;  /* 0x000000161a107221 */ /* 0x000fe40000010000 */
[----:B------:R-:W-:Y:S01]  /*1560*/  FFMA.FTZ R22, R20, R23, R24 ;  /* 0x0000001714167223 */ /* 0x000fe20000010018 */
[----:B------:R-:W-:Y:S01]  /*1570*/  PRMT R24, RZ, 0x5410, R49 ;  /* 0x00005410ff187816 */ /* 0x000fe20000000031 */
[----:B------:R-:W-:Y:S01]  /*1580*/  FADD.FTZ R19, R28, R19 ;  /* 0x000000131c137221 */ /* 0x000fe20000010000 */
[----:B------:R-:W-:Y:S01]  /*1590*/  PRMT R20, RZ, 0x7610, R49 ;  /* 0x00007610ff147816 */ /* 0x000fe20000000031 */
[----:B------:R-:W-:-:S02]  /*15a0*/  FMUL.FTZ R25, R25, R4 ;  /* 0x0000000419197220 */ /* 0x000fc40000410000 */
        /* <DEDUP_REMOVED lines=20> */
.L_x_82:
[----:B------:R-:W-:Y:S02]  /*16f0*/  FMUL.FTZ R26, R24, R12 ;  /* 0x0000000c181a7220 */ /* 0x000fe40000410000 */
[----:B------:R-:W-:Y:S02]  /*1700*/  FADD.FTZ R23, R23, R16 ;  /* 0x0000001017177221 */ /* 0x000fe40000010000 */
[----:B------:R-:W-:Y:S02]  /*1710*/  FADD.FTZ R16, R19, R24 ;  /* 0x0000001813107221 */ /* 0x000fe40000010000 */
[C---:B------:R-:W-:Y:S02]  /*1720*/  FFMA.FTZ R5, R25.reuse, R24, R5 ;  /* 0x0000001819057223 */ /* 0x040fe40000010005 */
[----:B------:R-:W-:Y:S01]  /*1730*/  FFMA.FTZ R22, R25, R26, R22 ;  /* 0x0000001a19167223 */ /* 0x000fe20000010016 */
[--C-:B------:R-:W-:Y:S01]  /*1740*/  PRMT R25, RZ, 0x7610, R41.reuse ;  /* 0x00007610ff197816 */ /* 0x100fe20000000029 */
[----:B------:R-:W-:Y:S01]  /*1750*/  FADD.FTZ R24, R23, R26 ;  /* 0x0000001a17187221 */ /* 0x000fe20000010000 */
[----:B------:R-:W-:Y:S01]  /*1760*/  PRMT R23, RZ, 0x5410, R41 ;  /* 0x00005410ff177816 */ /* 0x000fe20000000029 */
[----:B------:R-:W-:-:S02]  /*1770*/  FMUL.FTZ R19, R20, R13 ;  /* 0x0000000d14137220 */ /* 0x000fc40000410000 */
[C---:B------:R-:W-:Y:S01]  /*1780*/  FADD.FTZ R27, -R10.reuse, R25 ;  /* 0x000000190a1b7221 */ /* 0x040fe20000010100 */
[----:B------:R-:W-:Y:S01]  /*1790*/  PRMT R25, RZ, 0x5410, R48 ;  /* 0x00005410ff197816 */ /* 0x000fe20000000030 */
[----:B------:R-:W-:Y:S02]  /*17a0*/  FADD.FTZ R23, -R10, R23 ;  /* 0x000000170a177221 */ /* 0x000fe40000010100 */
[----:B------:R-:W-:Y:S02]  /*17b0*/  FADD.FTZ R21, R21, R20 ;  /* 0x0000001415157221 */ /* 0x000fe40000010000 */
[C---:B------:R-:W-:Y:S01]  /*17c0*/  FFMA.FTZ R17, R18.reuse, R20, R17 ;  /* 0x0000001412117223 */ /* 0x040fe20000010011 */
[----:B------:R-:W-:Y:S01]  /*17d0*/  PRMT R20, RZ, 0x7610, R48 ;  /* 0x00007610ff147816 */ /* 0x000fe20000000030 */
[----:B------:R-:W-:Y:S02]  /*17e0*/  FFMA.FTZ R22, R18, R19, R22 ;  /* 0x0000001312167223 */ /* 0x000fe40000010016 */
        /* <DEDUP_REMOVED lines=21> */
.L_x_83:
[----:B------:R-:W-:Y:S02]  /*1940*/  FMUL.FTZ R26, R25, R12 ;  /* 0x0000000c191a7220 */ /* 0x000fe40000410000 */
[----:B------:R-:W-:Y:S01]  /*1950*/  FADD.FTZ R27, R19, R24 ;  /* 0x00000018131b7221 */ /* 0x000fe20000010000 */
[----:B------:R-:W-:Y:S01]  /*1960*/  PRMT R24, RZ, 0x5410, R47 ;  /* 0x00005410ff187816 */ /* 0x000fe2000000002f */
[----:B------:R-:W-:Y:S02]  /*1970*/  FADD.FTZ R16, R16, R25 ;  /* 0x0000001910107221 */ /* 0x000fe40000010000 */
[----:B------:R-:W-:Y:S02]  /*1980*/  FFMA.FTZ R25, R23, R25, R5 ;  /* 0x0000001917197223 */ /* 0x000fe40000010005 */
[----:B------:R-:W-:-:S02]  /*1990*/  FMUL.FTZ R19, R20, R13 ;  /* 0x0000000d14137220 */ /* 0x000fc40000410000 */
[----:B------:R-:W-:Y:S02]  /*19a0*/  FADD.FTZ R5, R21, R20 ;  /* 0x0000001415057221 */ /* 0x000fe40000010000 */
[C---:B------:R-:W-:Y:S02]  /*19b0*/  FFMA.FTZ R17, R18.reuse, R20, R17 ;  /* 0x0000001412117223 */ /* 0x040fe40000010011 */
[----:B------:R-:W-:Y:S01]  /*19c0*/  FFMA.FTZ R22, R23, R26, R22 ;  /* 0x0000001a17167223 */ /* 0x000fe20000010016 */
[----:B------:R-:W-:Y:S01]  /*19d0*/  PRMT R23, RZ, 0x5410, R38 ;  /* 0x00005410ff177816 */ /* 0x000fe20000000026 */
[----:B------:R-:W-:Y:S01]  /*19e0*/  FADD.FTZ R20, R27, R26 ;  /* 0x0000001a1b147221 */ /* 0x000fe20000010000 */
[----:B------:R-:W-:Y:S01]  /*19f0*/  PRMT R27, RZ, 0x7610, R38 ;  /* 0x00007610ff1b7816 */ /* 0x000fe20000000026 */
[----:B------:R-:W-:Y:S01]  /*1a00*/  FFMA.FTZ R21, R18, R19, R22 ;  /* 0x0000001312157223 */ /* 0x000fe20000010016 */
[----:B------:R-:W-:Y:S01]  /*1a10*/  PRMT R18, RZ, 0x7610, R47 ;  /* 0x00007610ff127816 */ /* 0x000fe2000000002f */
[----:B------:R-:W-:-:S02]  /*1a20*/  FADD.FTZ R23, -R10, R23 ;  /* 0x000000170a177221 */ /* 0x000fc40000010100 */
[----:B------:R-:W-:Y:S02]  /*1a30*/  FADD.FTZ R27, -R10, R27 ;  /* 0x0000001b0a1b7221 */ /* 0x000fe40000010100 */
        /* <DEDUP_REMOVED lines=21> */
.L_x_84:
[----:B------:R-:W-:Y:S02]  /*1b90*/  FMUL.FTZ R26, R24, R12 ;  /* 0x0000000c181a7220 */ /* 0x000fe40000410000 */
[----:B------:R-:W-:Y:S02]  /*1ba0*/  FADD.FTZ R19, R19, R20 ;  /* 0x0000001413137221 */ /* 0x000fe40000010000 */
[C---:B------:R-:W-:Y:S02]  /*1bb0*/  FFMA.FTZ R20, R23.reuse, R24, R25 ;  /* 0x0000001817147223 */ /* 0x040fe40000010019 */
[----:B------:R-:W-:Y:S02]  /*1bc0*/  FFMA.FTZ R23, R23, R26, R21 ;  /* 0x0000001a17177223 */ /* 0x000fe40000010015 */
[----:B------:R-:W-:-:S02]  /*1bd0*/  FMUL.FTZ R25, R18, R13 ;  /* 0x0000000d12197220 */ /* 0x000fc40000410000 */
[C---:B------:R-:W-:Y:S02]  /*1be0*/  FFMA.FTZ R21, R22.reuse, R18, R17 ;  /* 0x0000001216157223 */ /* 0x040fe40000010011 */
[----:B------:R-:W-:Y:S01]  /*1bf0*/  FADD.FTZ R26, R19, R26 ;  /* 0x0000001a131a7221 */ /* 0x000fe20000010000 */
[----:B------:R-:W-:Y:S01]  /*1c00*/  PRMT R19, RZ, 0x5410, R39 ;  /* 0x00005410ff137816 */ /* 0x000fe20000000027 */
[----:B------:R-:W-:Y:S01]  /*1c10*/  FFMA.FTZ R17, R22, R25, R23 ;  /* 0x0000001916117223 */ /* 0x000fe20000010017 */
[----:B------:R-:W-:Y:S01]  /*1c20*/  PRMT R23, RZ, 0x7610, R39 ;  /* 0x00007610ff177816 */ /* 0x000fe20000000027 */
[----:B------:R-:W-:Y:S01]  /*1c30*/  FADD.FTZ R16, R16, R24 ;  /* 0x0000001810107221 */ /* 0x000fe20000010000 */
[--C-:B------:R-:W-:Y:S01]  /*1c40*/  PRMT R22, RZ, 0x7610, R46.reuse ;  /* 0x00007610ff167816 */ /* 0x100fe2000000002e */
[C---:B------:R-:W-:Y:S01]  /*1c50*/  FADD.FTZ R27, -R10.reuse, R19 ;  /* 0x000000130a1b7221 */ /* 0x040fe20000010100 */
[----:B------:R-:W-:Y:S01]  /*1c60*/  PRMT R19, RZ, 0x5410, R46 ;  /* 0x00005410ff137816 */ /* 0x000fe2000000002e */
[----:B------:R-:W-:-:S02]  /*1c70*/  FADD.FTZ R23, -R10, R23 ;  /* 0x000000170a177221 */ /* 0x000fc40000010100 */
[----:B------:R-:W-:Y:S02]  /*1c80*/  FADD.FTZ R25, R25, R26 ;  /* 0x0000001a19197221 */ /* 0x000fe40000010000 */
        /* <DEDUP_REMOVED lines=21> */
.L_x_85:
[----:B------:R-:W-:Y:S02]  /*1de0*/  FMUL.FTZ R26, R19, R12 ;  /* 0x0000000c131a7220 */ /* 0x000fe40000410000 */
[----:B------:R-:W-:Y:S02]  /*1df0*/  FADD.FTZ R23, R5, R18 ;  /* 0x0000001205177221 */ /* 0x000fe40000010000 */
[----:B------:R-:W-:Y:S02]  /*1e00*/  FMUL.FTZ R5, R22, R13 ;  /* 0x0000000d16057220 */ /* 0x000fe40000410000 */
[----:B------:R-:W-:Y:S02]  /*1e10*/  FFMA.FTZ R17, R27, R26, R17 ;  /* 0x0000001a1b117223 */ /* 0x000fe40000010011 */
[----:B------:R-:W-:-:S02]  /*1e20*/  FADD.FTZ R18, R25, R26 ;  /* 0x0000001a19127221 */ /* 0x000fc40000010000 */
[----:B------:R-:W-:Y:S01]  /*1e30*/  FFMA.FTZ R26, R24, R5, R17 ;  /* 0x00000005181a7223 */ /* 0x000fe20000010011 */
[--C-:B------:R-:W-:Y:S01]  /*1e40*/  PRMT R17, RZ, 0x7610, R11.reuse ;  /* 0x00007610ff117816 */ /* 0x100fe2000000000b */
[----:B------:R-:W-:Y:S01]  /*1e50*/  FADD.FTZ R25, R5, R18 ;  /* 0x0000001205197221 */ /* 0x000fe20000010000 */
[----:B------:R-:W-:Y:S01]  /*1e60*/  PRMT R5, RZ, 0x5410, R11 ;  /* 0x00005410ff057816 */ /* 0x000fe2000000000b */
[----:B------:R-:W-:Y:S01]  /*1e70*/  FFMA.FTZ R20, R27, R19, R20 ;  /* 0x000000131b147223 */ /* 0x000fe20000010014 */
[----:B------:R-:W-:Y:S01]  /*1e80*/  PRMT R18, RZ, 0x5410, R45 ;  /* 0x00005410ff127816 */ /* 0x000fe2000000002d */
[C---:B------:R-:W-:Y:S01]  /*1e90*/  FADD.FTZ R27, -R10.reuse, R17 ;  /* 0x000000110a1b7221 */ /* 0x040fe20000010100 */
[----:B------:R-:W-:Y:S01]  /*1ea0*/  PRMT R17, RZ, 0x7610, R45 ;  /* 0x00007610ff117816 */ /* 0x000fe2000000002d */
[----:B------:R-:W-:Y:S02]  /*1eb0*/  FADD.FTZ R5, -R10, R5 ;  /* 0x000000050a057221 */ /* 0x000fe40000010100 */
[----:B------:R-:W-:-:S02]  /*1ec0*/  FADD.FTZ R19, R16, R19 ;  /* 0x0000001310137221 */ /* 0x000fc40000010000 */
        /* <DEDUP_REMOVED lines=13> */
[----:B0-----:R-:W-:Y:S02]  /*1fa0*/  FMUL.FTZ R18, R18, R29 ;  /* 0x0000001d12127220 */ /* 0x001fe40000410000 */
[----:B------:R-:W-:-:S04]  /*1fb0*/  FADD.FTZ R29, -R29, 1 ;  /* 0x3f8000001d1d7421 */ /* 0x000fc80000010100 */
[----:B------:R-:W-:Y:S02]  /*1fc0*/  FFMA.FTZ R29, R28, R29, 1 ;  /* 0x3f8000001c1d7423 */ /* 0x000fe4000001001d */
[----:B-1----:R-:W-:Y:S02]  /*1fd0*/  FADD.FTZ R31, -R30, 1 ;  /* 0x3f8000001e1f7421 */ /* 0x002fe40000010100 */
[----:B------:R-:W-:Y:S02]  /*1fe0*/  FMUL.FTZ R17, R17, R30 ;  /* 0x0000001e11117220 */ /* 0x000fe40000410000 */
[----:B------:R-:W-:Y:S02]  /*1ff0*/  FFMA.FTZ R28, R27, R31, 1 ;  /* 0x3f8000001b1c7423 */ /* 0x000fe4000001001f */
[----:B------:R-:W-:Y:S02]  /*2000*/  FMUL.FTZ R18, R18, R29 ;  /* 0x0000001d12127220 */ /* 0x000fe40000410000 */
[----:B------:R-:W-:-:S02]  /*2010*/  FMUL.FTZ R17, R17, R28 ;  /* 0x0000001c11117220 */ /* 0x000fc40000410000 */
.L_x_86:
[----:B------:R-:W-:Y:S02]  /*2020*/  FMUL.FTZ R28, R18, R12 ;  /* 0x0000000c121c7220 */ /* 0x000fe40000410000 */
[----:B------:R-:W-:-:S02]  /*2030*/  FFMA.FTZ R21, R24, R22, R21 ;  /* 0x0000001618157223 */ /* 0x000fc40000010015 */
[----:B------:R-:W-:Y:S02]  /*2040*/  FADD.FTZ R24, R23, R22 ;  /* 0x0000001617187221 */ /* 0x000fe40000010000 */
[----:B------:R-:W-:Y:S01]  /*2050*/  FADD.FTZ R22, R25, R28 ;  /* 0x0000001c19167221 */ /* 0x000fe20000010000 */
[----:B------:R-:W-:Y:S01]  /*2060*/  PRMT R25, RZ, 0x5410, R44 ;  /* 0x00005410ff197816 */ /* 0x000fe2000000002c */
[----:B------:R-:W-:Y:S02]  /*2070*/  FFMA.FTZ R23, R5, R28, R26 ;  /* 0x0000001c05177223 */ /* 0x000fe4000001001a */
[----:B------:R-:W-:Y:S02]  /*2080*/  FMUL.FTZ R27, R17, R13 ;  /* 0x0000000d111b7220 */ /* 0x000fe40000410000 */
[----:B------:R-:W-:Y:S01]  /*2090*/  FADD.FTZ R29, -R10, R25 ;  /* 0x000000190a1d7221 */ /* 0x000fe20000010100 */
[----:B------:R-:W-:Y:S01]  /*20a0*/  PRMT R25, RZ, 0x7610, R44 ;  /* 0x00007610ff197816 */ /* 0x000fe2000000002c */
[----:B------:R-:W-:Y:S01]  /*20b0*/  FFMA.FTZ R28, R16, R27, R23 ;  /* 0x0000001b101c7223 */ /* 0x000fe20000010017 */
[----:B------:R-:W-:Y:S01]  /*20c0*/  PRMT R23, RZ, 0x5410, R52 ;  /* 0x00005410ff177816 */ /* 0x000fe20000000034 */
[----:B------:R-:W-:Y:S01]  /*20d0*/  FADD.FTZ R27, R27, R22 ;  /* 0x000000161b1b7221 */ /* 0x000fe20000010000 */
[----:B------:R-:W-:Y:S01]  /*20e0*/  PRMT R22, RZ, 0x7610, R52 ;  /* 0x00007610ff167816 */ /* 0x000fe20000000034 */
[----:B------:R-:W-:-:S02]  /*20f0*/  FADD.FTZ R31, -R10, R25 ;  /* 0x000000190a1f7221 */ /* 0x000fc40000010100 */
[-C--:B------:R-:W-:Y:S02]  /*2100*/  FMUL.FTZ R25, R29, R4.reuse ;  /* 0x000000041d197220 */ /* 0x080fe40000410000 */
[----:B------:R-:W-:Y:S01]  /*2110*/  FMUL.FTZ R26, R31, R4 ;  /* 0x000000041f1a7220 */ /* 0x000fe20000410000 */
[----:B------:R-:W-:Y:S05]  /*2120*/  @!P0 BRA `(.L_x_87) ;  /* 0x0000012000008947 */ /* 0x000fea0003800000 */
[----:B------:R-:W-:-:S04]  /*2130*/  FFMA.FTZ R29, R25, R12, R14 ;  /* 0x0000000c191d7223 */ /* 0x000fc8000001000e */
[----:B------:R-:W-:-:S06]  /*2140*/  FMUL.FTZ R30, R29, -1.4426950216293334961 ;  /* 0xbfb8aa3b1d1e7820 */ /* 0x000fcc0000410000 */
[----:B------:R-:W0:Y:S02]  /*2150*/  MUFU.EX2 R30, R30 ;  /* 0x0000001e001e7308 */ /* 0x000e240000000800 */
[----:B0-----:R-:W-:-:S06]  /*2160*/  FADD.FTZ R31, R30, 1 ;  /* 0x3f8000001e1f7421 */ /* 0x001fcc0000010000 */
[----:B------:R-:W0:Y:S02]  /*2170*/  MUFU.RCP R32, R31 ;  /* 0x0000001f00207308 */ /* 0x000e240000001000 */
[----:B0-----:R-:W-:Y:S02]  /*2180*/  FMUL.FTZ R23, R23, R32 ;  /* 0x0000002017177220 */ /* 0x001fe40000410000 */
[----:B------:R-:W-:-:S04]  /*2190*/  FADD.FTZ R32, -R32, 1 ;  /* 0x3f80000020207421 */ /* 0x000fc80000010100 */
[----:B------:R-:W-:Y:S02]  /*21a0*/  FFMA.FTZ R32, R29, R32, 1 ;  /* 0x3f8000001d207423 */ /* 0x000fe40000010020 */
[----:B------:R-:W-:Y:S02]  /*21b0*/  FFMA.FTZ R29, R26, R13, R15 ;  /* 0x0000000d1a1d7223 */ /* 0x000fe4000001000f */
[----:B------:R-:W-:Y:S02]  /*21c0*/  FMUL.FTZ R23, R23, R32 ;  /* 0x0000002017177220 */ /* 0x000fe40000410000 */
        /* <DEDUP_REMOVED lines=8> */
.L_x_87:
[----:B------:R-:W-:Y:S01]  /*2250*/  FMUL.FTZ R30, R23, R12 ;  /* 0x0000000c171e7220 */ /* 0x000fe20000410000 */
[----:B------:R-:W0:Y:S01]  /*2260*/  S2R R31, SR_LANEID ;  /* 0x00000000001f7919 */ /* 0x000e220000000000 */
[----:B------:R-:W-:Y:S01]  /*2270*/  FMUL.FTZ R33, R22, R13 ;  /* 0x0000000d16217220 */ /* 0x000fe20000410000 */
[----:B------:R-:W-:Y:S01]  /*2280*/  BSSY B0, `(.L_x_88) ;  /* 0x0000053000007945 */ /* 0x000fe20003800000 */
[----:B------:R-:W-:Y:S02]  /*2290*/  FFMA.FTZ R29, R25, R30, R28 ;  /* 0x0000001e191d7223 */ /* 0x000fe4000001001c */
[----:B------:R-:W-:Y:S02]  /*22a0*/  FADD.FTZ R30, R27, R30 ;  /* 0x0000001e1b1e7221 */ /* 0x000fe40000010000 */
[----:B------:R-:W-:Y:S02]  /*22b0*/  FFMA.FTZ R32, R26, R33, R29 ;  /* 0x000000211a207223 */ /* 0x000fe4000001001d */
[----:B------:R-:W-:-:S02]  /*22c0*/  FADD.FTZ R33, R33, R30 ;  /* 0x0000001e21217221 */ /* 0x000fc40000010000 */
[----:B------:R-:W-:Y:S01]  /*22d0*/  FFMA.FTZ R20, R5, R18, R20 ;  /* 0x0000001205147223 */ /* 0x000fe20000010014 */
[----:B------:R-:W1:Y:S01]  /*22e0*/  SHFL.DOWN PT, R27, R32, 0x1, 0x1f ;  /* 0x08201f00201b7f89 */ /* 0x000e6200000e0000 */
[----:B------:R-:W-:Y:S01]  /*22f0*/  FADD.FTZ R18, R19, R18 ;  /* 0x0000001213127221 */ /* 0x000fe20000010000 */
[----:B------:R-:W-:Y:S01]  /*2300*/  SHF.L.U32 R5, R34, 0x4, RZ ;  /* 0x0000000422057819 */ /* 0x000fe200000006ff */
[----:B------:R-:W-:Y:S01]  /*2310*/  FFMA.FTZ R21, R16, R17, R21 ;  /* 0x0000001110157223 */ /* 0x000fe20000010015 */
[----:B------:R-:W2:Y:S01]  /*2320*/  SHFL.DOWN PT, R28, R33, 0x1, 0x1f ;  /* 0x08201f00211c7f89 */ /* 0x000ea200000e0000 */
[----:B------:R-:W-:Y:S02]  /*2330*/  FADD.FTZ R19, R24, R17 ;  /* 0x0000001118137221 */ /* 0x000fe40000010000 */
[----:B------:R-:W-:Y:S02]  /*2340*/  FFMA.FTZ R16, R25, R23, R20 ;  /* 0x0000001719107223 */ /* 0x000fe40000010014 */
[----:B------:R-:W-:-:S02]  /*2350*/  FFMA.FTZ R17, R26, R22, R21 ;  /* 0x000000161a117223 */ /* 0x000fc40000010015 */
[----:B------:R-:W-:Y:S01]  /*2360*/  FADD.FTZ R18, R18, R23 ;  /* 0x0000001712127221 */ /* 0x000fe20000010000 */
[----:B0-----:R-:W-:Y:S01]  /*2370*/  ISETP.GT.AND P0, PT, R31, 0x1e, PT ;  /* 0x0000001e1f00780c */ /* 0x001fe20003f04270 */
[----:B------:R-:W-:-:S05]  /*2380*/  FADD.FTZ R19, R19, R22 ;  /* 0x0000001613137221 */ /* 0x000fca0000010000 */
[----:B------:R-:W-:Y:S07]  /*2390*/  STS.128 [R34.X16+0xa0], R16 ;  /* 0x0000a01022007388 */ /* 0x000fee000000cc00 */
[----:B-1----:R-:W-:Y:S02]  /*23a0*/  @!P0 FADD.FTZ R32, R32, R27 ;  /* 0x0000001b20208221 */ /* 0x002fe40000010000 */
[----:B--2---:R-:W-:Y:S01]  /*23b0*/  @!P0 FADD.FTZ R33, R33, R28 ;  /* 0x0000001c21218221 */ /* 0x004fe20000010000 */
[----:B------:R-:W-:-:S02]  /*23c0*/  ISETP.GT.AND P0, PT, R31, 0x1d, PT ;  /* 0x0000001d1f00780c */ /* 0x000fc40003f04270 */
[----:B------:R-:W0:Y:S04]  /*23d0*/  SHFL.DOWN PT, R27, R32, 0x2, 0x1f ;  /* 0x08401f00201b7f89 */ /* 0x000e2800000e0000 */
[----:B------:R-:W1:Y:S07]  /*23e0*/  SHFL.DOWN PT, R28, R33, 0x2, 0x1f ;  /* 0x08401f00211c7f89 */ /* 0x000e6e00000e0000 */
        /* <DEDUP_REMOVED lines=17> */
[----:B------:R-:W-:-:S13]  /*2500*/  ISETP.NE.AND P0, PT, R31, RZ, PT ;  /* 0x000000ff1f00720c */ /* 0x000fda0003f05270 */
[----:B------:R0:W-:Y:S04]  /*2510*/  @!P0 STS.64 [R60.X8+0x10], R32 ;  /* 0x000010203c008388 */ /* 0x0001e80000008a00 */
[----:B------:R-:W-:Y:S01]  /*2520*/  BAR.SYNC.DEFER_BLOCKING 0x0 ;  /* 0x0000000000007b1d */ /* 0x000fe20000010000 */
[----:B------:R-:W-:-:S13]  /*2530*/  ISETP.NE.AND P0, PT, R34, RZ, PT ;  /* 0x000000ff2200720c */ /* 0x000fda0003f05270 */
[----:B------:R-:W-:Y:S05]  /*2540*/  @P0 BRA `(.L_x_89) ;  /* 0x0000026000000947 */ /* 0x000fea0003800000 */
[----:B0-----:R-:W0:Y:S04]  /*2550*/  LDS.64 R24, [0x18] ;  /* 0x00001800ff187984 */ /* 0x001e280000000a00 */
[----:B------:R-:W1:Y:S04]  /*2560*/  LDS.128 R20, [0x20] ;  /* 0x00002000ff147984 */ /* 0x000e680000000c00 */
[----:B------:R-:W2:Y:S01]  /*2570*/  LDS.128 R28, [0x30] ;  /* 0x00003000ff1c7984 */ /* 0x000ea20000000c00 */
[----:B0-----:R-:W-:Y:S02]  /*2580*/  FADD.FTZ R27, R32, R24 ;  /* 0x00000018201b7221 */ /* 0x001fe40000010000 */
[----:B------:R-:W-:-:S02]  /*2590*/  FADD.FTZ R24, R33, R25 ;  /* 0x0000001921187221 */ /* 0x000fc40000010000 */
[----:B-1----:R-:W-:Y:S02]  /*25a0*/  FADD.FTZ R27, R27, R20 ;  /* 0x000000141b1b7221 */ /* 0x002fe40000010000 */
[----:B------:R-:W-:Y:S02]  /*25b0*/  FADD.FTZ R20, R24, R21 ;  /* 0x0000001518147221 */ /* 0x000fe40000010000 */
[----:B------:R-:W-:Y:S02]  /*25c0*/  FADD.FTZ R21, R27, R22 ;  /* 0x000000161b157221 */ /* 0x000fe40000010000 */
[----:B------:R-:W0:Y:S01]  /*25d0*/  LDS.128 R24, [0x40] ;  /* 0x00004000ff187984 */ /* 0x000e220000000c00 */
[----:B------:R-:W-:Y:S02]  /*25e0*/  FADD.FTZ R20, R20, R23 ;  /* 0x0000001714147221 */ /* 0x000fe40000010000 */
[----:B--2---:R-:W-:Y:S02]  /*25f0*/  FADD.FTZ R21, R21, R28 ;  /* 0x0000001c15157221 */ /* 0x004fe40000010000 */
[----:B------:R-:W-:-:S02]  /*2600*/  FADD.FTZ R20, R20, R29 ;  /* 0x0000001d14147221 */ /* 0x000fc40000010000 */
[----:B------:R-:W-:Y:S02]  /*2610*/  FADD.FTZ R21, R21, R30 ;  /* 0x0000001e15157221 */ /* 0x000fe40000010000 */
[----:B------:R-:W-:Y:S02]  /*2620*/  FADD.FTZ R20, R20, R31 ;  /* 0x0000001f14147221 */ /* 0x000fe40000010000 */
[----:B------:R-:W1:Y:S01]  /*2630*/  LDS.128 R28, [0x50] ;  /* 0x00005000ff1c7984 */ /* 0x000e620000000c00 */
[----:B0-----:R-:W-:Y:S02]  /*2640*/  FADD.FTZ R21, R21, R24 ;  /* 0x0000001815157221 */ /* 0x001fe40000010000 */
[----:B------:R-:W-:Y:S02]  /*2650*/  FADD.FTZ R24, R20, R25 ;  /* 0x0000001914187221 */ /* 0x000fe40000010000 */
[----:B------:R-:W-:Y:S02]  /*2660*/  FADD.FTZ R25, R21, R26 ;  /* 0x0000001a15197221 */ /* 0x000fe40000010000 */
[----:B------:R-:W0:Y:S01]  /*2670*/  LDS.128 R20, [0x60] ;  /* 0x00006000ff147984 */ /* 0x000e220000000c00 */
[----:B------:R-:W-:-:S02]  /*2680*/  FADD.FTZ R24, R24, R27 ;  /* 0x0000001b18187221 */ /* 0x000fc40000010000 */
[----:B-1----:R-:W-:Y:S02]  /*2690*/  FADD.FTZ R25, R25, R28 ;  /* 0x0000001c19197221 */ /* 0x002fe40000010000 */
[----:B------:R-:W-:Y:S02]  /*26a0*/  FADD.FTZ R24, R24, R29 ;  /* 0x0000001d18187221 */ /* 0x000fe40000010000 */
[----:B------:R-:W-:Y:S02]  /*26b0*/  FADD.FTZ R25, R25, R30 ;  /* 0x0000001e19197221 */ /* 0x000fe40000010000 */
[----:B------:R-:W-:Y:S02]  /*26c0*/  FADD.FTZ R28, R24, R31 ;  /* 0x0000001f181c7221 */ /* 0x000fe40000010000 */
[----:B0-----:R-:W-:Y:S02]  /*26d0*/  FADD.FTZ R29, R25, R20 ;  /* 0x00000014191d7221 */ /* 0x001fe40000010000 */
[----:B------:R-:W0:Y:S01]  /*26e0*/  LDS.128 R24, [0x70] ;  /* 0x00007000ff187984 */ /* 0x000e220000000c00 */
[----:B------:R-:W-:-:S02]  /*26f0*/  FADD.FTZ R20, R28, R21 ;  /* 0x000000151c147221 */ /* 0x000fc40000010000 */
[----:B------:R-:W-:Y:S02]  /*2700*/  FADD.FTZ R21, R29, R22 ;  /* 0x000000161d157221 */ /* 0x000fe40000010000 */
[----:B------:R-:W1:Y:S01]  /*2710*/  LDS.128 R28, [0x80] ;  /* 0x00008000ff1c7984 */ /* 0x000e620000000c00 */
        /* <DEDUP_REMOVED lines=9> */
.L_x_89:
[----:B0-----:R-:W-:Y:S05]  /*27b0*/  BSYNC B0 ;  /* 0x0000000000007941 */ /* 0x001fea0003800000 */
.L_x_88:
[----:B------:R-:W-:Y:S01]  /*27c0*/  BAR.SYNC.DEFER_BLOCKING 0x0 ;  /* 0x0000000000007b1d */ /* 0x000fe20000010000 */
[----:B------:R-:W-:Y:S02]  /*27d0*/  ISETP.GT.U32.AND P6, PT, R34, 0xf, PT ;  /* 0x0000000f2200780c */ /* 0x000fe40003fc4070 */
[----:B------:R-:W-:-:S03]  /*27e0*/  LOP3.LUT R3, R3, 0xfffffffe, RZ, 0xc0, !PT ;  /* 0xfffffffe03037812 */ /* 0x000fc600078ec0ff */
[----:B------:R-:W-:Y:S08]  /*27f0*/  BSSY B0, `(.L_x_90) ;  /* 0x000009e000007945 */ /* 0x000ff00003800000 */
[----:B------:R-:W-:Y:S01]  /*2800*/  @P6 LOP3.LUT R3, R3, 0x1, RZ, 0xfc, !PT ;  /* 0x0000000103036812 */ /* 0x000fe200078efcff */
[----:B------:R-:W-:Y:S05]  /*2810*/  @P6 BRA `(.L_x_91) ;  /* 0x000009b000006947 */ /* 0x000fea0003800000 */
[----:B------:R-:W0:Y:S04]  /*2820*/  LDS.128 R20, [R5+0x1a0] ;  /* 0x0001a00005147984 */ /* 0x000e280000000c00 */
[----:B------:R-:W1:Y:S04]  /*2830*/  LDS.128 R24, [R5+0x2a0] ;  /* 0x0002a00005187984 */ /* 0x000e680000000c00 */
[----:B------:R-:W2:Y:S01]  /*2840*/  LDS.128 R28, [R5+0x3a0] ;  /* 0x0003a000051c7984 */ /* 0x000ea20000000c00 */
[----:B0-----:R-:W-:-:S02]  /*2850*/  FADD.FTZ R20, R16, R20 ;  /* 0x0000001410147221 */ /* 0x001fc40000010000 */
[----:B------:R-:W-:Y:S02]  /*2860*/  FADD.FTZ R16, R17, R21 ;  /* 0x0000001511107221 */ /* 0x000fe40000010000 */
[----:B------:R-:W-:Y:S02]  /*2870*/  FADD.FTZ R17, R18, R22 ;  /* 0x0000001612117221 */ /* 0x000fe40000010000 */
[----:B------:R-:W-:Y:S02]  /*2880*/  FADD.FTZ R18, R19, R23 ;  /* 0x0000001713127221 */ /* 0x000fe40000010000 */
[----:B-1----:R-:W-:Y:S02]  /*2890*/  FADD.FTZ R19, R20, R24 ;  /* 0x0000001814137221 */ /* 0x002fe40000010000 */
[----:B------:R-:W-:Y:S01]  /*28a0*/  FADD.FTZ R16, R16, R25 ;  /* 0x0000001910107221 */ /* 0x000fe20000010000 */
[----:B------:R-:W0:Y:S01]  /*28b0*/  LDS.128 R20, [R5+0x4a0] ;  /* 0x0004a00005147984 */ /* 0x000e220000000c00 */
[----:B------:R-:W-:-:S02]  /*28c0*/  FADD.FTZ R17, R17, R26 ;  /* 0x0000001a11117221 */ /* 0x000fc40000010000 */
[----:B------:R-:W-:Y:S02]  /*28d0*/  FADD.FTZ R24, R18, R27 ;  /* 0x0000001b12187221 */ /* 0x000fe40000010000 */
[----:B--2---:R-:W-:Y:S02]  /*28e0*/  FADD.FTZ R25, R19, R28 ;  /* 0x0000001c13197221 */ /* 0x004fe40000010000 */
[----:B------:R-:W-:Y:S02]  /*28f0*/  FADD.FTZ R26, R16, R29 ;  /* 0x0000001d101a7221 */ /* 0x000fe40000010000 */
[----:B------:R-:W-:Y:S02]  /*2900*/  FADD.FTZ R27, R17, R30 ;  /* 0x0000001e111b7221 */ /* 0x000fe40000010000 */
[----:B------:R-:W1:Y:S01]  /*2910*/  LDS.128 R16, [R5+0x5a0] ;  /* 0x0005a00005107984 */ /* 0x000e620000000c00 */
[----:B------:R-:W-:Y:S02]  /*2920*/  FADD.FTZ R24, R24, R31 ;  /* 0x0000001f18187221 */ /* 0x000fe40000010000 */
[----:B0-----:R-:W-:-:S02]  /*2930*/  FADD.FTZ R25, R25, R20 ;  /* 0x0000001419197221 */ /* 0x001fc40000010000 */
[----:B------:R-:W-:Y:S02]  /*2940*/  FADD.FTZ R26, R26, R21 ;  /* 0x000000151a1a7221 */ /* 0x000fe40000010000 */
[----:B------:R-:W-:Y:S02]  /*2950*/  FADD.FTZ R21, R27, R22 ;  /* 0x000000161b157221 */ /* 0x000fe40000010000 */
[----:B------:R-:W-:Y:S02]  /*2960*/  FADD.FTZ R28, R24, R23 ;  /* 0x00000017181c7221 */ /* 0x000fe40000010000 */
[----:B-1----:R-:W-:Y:S02]  /*2970*/  FADD.FTZ R29, R25, R16 ;  /* 0x00000010191d7221 */ /* 0x002fe40000010000 */
[----:B------:R-:W-:Y:S02]  /*2980*/  FADD.FTZ R16, R26, R17 ;  /* 0x000000111a107221 */ /* 0x000fe40000010000 */
[----:B------:R-:W0:Y:S01]  /*2990*/  LDS.128 R24, [R5+0x6a0] ;  /* 0x0006a00005187984 */ /* 0x000e220000000c00 */
[----:B------:R-:W-:-:S02]  /*29a0*/  FADD.FTZ R17, R21, R18 ;  /* 0x0000001215117221 */ /* 0x000fc40000010000 */
[----:B------:R-:W-:Y:S01]  /*29b0*/  FADD.FTZ R28, R28, R19 ;  /* 0x000000131c1c7221 */ /* 0x000fe20000010000 */
[----:B------:R-:W1:Y:S01]  /*29c0*/  LDS.128 R20, [R5+0x7a0] ;  /* 0x0007a00005147984 */ /* 0x000e620000000c00 */
[----:B0-----:R-:W-:Y:S02]  /*29d0*/  FADD.FTZ R29, R29, R24 ;  /* 0x000000181d1d7221 */ /* 0x001fe40000010000 */
[----:B------:R-:W-:Y:S02]  /*29e0*/  FADD.FTZ R16, R16, R25 ;  /* 0x0000001910107221 */ /* 0x000fe40000010000 */
[----:B------:R-:W-:Y:S02]  /*29f0*/  FADD.FTZ R17, R17, R26 ;  /* 0x0000001a11117221 */ /* 0x000fe40000010000 */
[----:B------:R-:W-:Y:S02]  /*2a00*/  FADD.FTZ R28, R28, R27 ;  /* 0x0000001b1c1c7221 */ /* 0x000fe40000010000 */
[----:B------:R-:W0:Y:S01]  /*2a10*/  LDS.128 R24, [R5+0x8a0] ;  /* 0x0008a00005187984 */ /* 0x000e220000000c00 */
[----:B-1----:R-:W-:-:S02]  /*2a20*/  FADD.FTZ R29, R29, R20 ;  /* 0x000000141d1d7221 */ /* 0x002fc40000010000 */
[----:B------:R-:W-:Y:S02]  /*2a30*/  FADD.FTZ R20, R16, R21 ;  /* 0x0000001510147221 */ /* 0x000fe40000010000 */
[----:B------:R-:W-:Y:S02]  /*2a40*/  FADD.FTZ R21, R17, R22 ;  /* 0x0000001611157221 */ /* 0x000fe40000010000 */
[----:B------:R-:W1:Y:S01]  /*2a50*/  LDS.128 R16, [R5+0x9a0] ;  /* 0x0009a00005107984 */ /* 0x000e620000000c00 */
[----:B------:R-:W-:Y:S02]  /*2a60*/  FADD.FTZ R28, R28, R23 ;  /* 0x000000171c1c7221 */ /* 0x000fe40000010000 */
[----:B0-----:R-:W-:Y:S02]  /*2a70*/  FADD.FTZ R29, R29, R24 ;  /* 0x000000181d1d7221 */ /* 0x001fe40000010000 */
[----:B------:R-:W-:Y:S02]  /*2a80*/  FADD.FTZ R20, R20, R25 ;  /* 0x0000001914147221 */ /* 0x000fe40000010000 */
[----:B------:R-:W-:-:S02]  /*2a90*/  FADD.FTZ R21, R21, R26 ;  /* 0x0000001a15157221 */ /* 0x000fc40000010000 */
[----:B------:R-:W-:Y:S02]  /*2aa0*/  FADD.FTZ R28, R28, R27 ;  /* 0x0000001b1c1c7221 */ /* 0x000fe40000010000 */
[----:B------:R-:W0:Y:S01]  /*2ab0*/  LDS.128 R24, [R5+0xaa0] ;  /* 0x000aa00005187984 */ /* 0x000e220000000c00 */
[----:B-1----:R-:W-:Y:S02]  /*2ac0*/  FADD.FTZ R29, R29, R16 ;  /* 0x000000101d1d7221 */ /* 0x002fe40000010000 */
[----:B------:R-:W-:Y:S02]  /*2ad0*/  FADD.FTZ R16, R20, R17 ;  /* 0x0000001114107221 */ /* 0x000fe40000010000 */
[----:B------:R-:W-:Y:S02]  /*2ae0*/  FADD.FTZ R17, R21, R18 ;  /* 0x0000001215117221 */ /* 0x000fe40000010000 */
[----:B------:R-:W1:Y:S01]  /*2af0*/  LDS.128 R20, [R5+0xba0] ;  /* 0x000ba00005147984 */ /* 0x000e620000000c00 */
[----:B------:R-:W-:-:S02]  /*2b00*/  FADD.FTZ R28, R28, R19 ;  /* 0x000000131c1c7221 */ /* 0x000fc40000010000 */
[----:B0-----:R-:W-:Y:S02]  /*2b10*/  FADD.FTZ R29, R29, R24 ;  /* 0x000000181d1d7221 */ /* 0x001fe40000010000 */
[----:B------:R-:W-:Y:S02]  /*2b20*/  FADD.FTZ R16, R16, R25 ;  /* 0x0000001910107221 */ /* 0x000fe40000010000 */
[----:B------:R-:W-:Y:S02]  /*2b30*/  FADD.FTZ R17, R17, R26 ;  /* 0x0000001a11117221 */ /* 0x000fe40000010000 */
[----:B------:R-:W-:Y:S02]  /*2b40*/  FADD.FTZ R28, R28, R27 ;  /* 0x0000001b1c1c7221 */ /* 0x000fe40000010000 */
[----:B------:R-:W0:Y:S01]  /*2b50*/  LDS.128 R24, [R5+0xca0] ;  /* 0x000ca00005187984 */ /* 0x000e220000000c00 */
[----:B-1----:R-:W-:Y:S02]  /*2b60*/  FADD.FTZ R29, R29, R20 ;  /* 0x000000141d1d7221 */ /* 0x002fe40000010000 */
[----:B------:R-:W-:-:S02]  /*2b70*/  FADD.FTZ R20, R16, R21 ;  /* 0x0000001510147221 */ /* 0x000fc40000010000 */
[----:B------:R-:W-:Y:S02]  /*2b80*/  FADD.FTZ R21, R17, R22 ;  /* 0x0000001611157221 */ /* 0x000fe40000010000 */
[----:B------:R-:W1:Y:S01]  /*2b90*/  LDS.128 R16, [R5+0xda0] ;  /* 0x000da00005107984 */ /* 0x000e620000000c00 */
[----:B------:R-:W-:Y:S02]  /*2ba0*/  FADD.FTZ R28, R28, R23 ;  /* 0x000000171c1c7221 */ /* 0x000fe40000010000 */
[----:B0-----:R-:W-:Y:S02]  /*2bb0*/  FADD.FTZ R29, R29, R24 ;  /* 0x000000181d1d7221 */ /* 0x001fe40000010000 */
[----:B------:R-:W-:Y:S02]  /*2bc0*/  FADD.FTZ R20, R20, R25 ;  /* 0x0000001914147221 */ /* 0x000fe40000010000 */
[----:B------:R-:W-:Y:S02]  /*2bd0*/  FADD.FTZ R21, R21, R26 ;  /* 0x0000001a15157221 */ /* 0x000fe40000010000 */
[----:B------:R-:W-:-:S02]  /*2be0*/  FADD.FTZ R28, R28, R27 ;  /* 0x0000001b1c1c7221 */ /* 0x000fc40000010000 */
[----:B------:R-:W0:Y:S01]  /*2bf0*/  LDS.128 R24, [R5+0xea0] ;  /* 0x000ea00005187984 */ /* 0x000e220000000c00 */
[----:B-1----:R-:W-:Y:S02]  /*2c00*/  FADD.FTZ R29, R29, R16 ;  /* 0x000000101d1d7221 */ /* 0x002fe40000010000 */
        /* <DEDUP_REMOVED lines=8> */
[----:B------:R-:W0:Y:S01]  /*2c90*/  LDS.128 R24, [R5+0x10a0] ;  /* 0x0010a00005187984 */ /* 0x000e220000000c00 */
[----:B-1----:R-:W-:Y:S02]  /*2ca0*/  FADD.FTZ R29, R29, R20 ;  /* 0x000000141d1d7221 */ /* 0x002fe40000010000 */
[----:B------:R-:W-:Y:S02]  /*2cb0*/  FADD.FTZ R20, R16, R21 ;  /* 0x0000001510147221 */ /* 0x000fe40000010000 */
[----:B------:R-:W-:-:S02]  /*2cc0*/  FADD.FTZ R21, R17, R22 ;  /* 0x0000001611157221 */ /* 0x000fc40000010000 */
[----:B------:R-:W1:Y:S01]  /*2cd0*/  LDS.128 R16, [R5+0x11a0] ;  /* 0x0011a00005107984 */ /* 0x000e620000000c00 */
[----:B------:R-:W-:Y:S02]  /*2ce0*/  FADD.FTZ R28, R28, R23 ;  /* 0x000000171c1c7221 */ /* 0x000fe40000010000 */
        /* <DEDUP_REMOVED lines=54> */
[----:B-1----:R-:W-:-:S02]  /*3050*/  FADD.FTZ R29, R29, R20 ;  /* 0x000000141d1d7221 */ /* 0x002fc40000010000 */
[----:B------:R-:W-:Y:S02]  /*3060*/  FADD.FTZ R20, R16, R21 ;  /* 0x0000001510147221 */ /* 0x000fe40000010000 */
[----:B------:R-:W0:Y:S01]  /*3070*/  LDS.128 R16, [R5+0x1ca0] ;  /* 0x001ca00005107984 */ /* 0x000e220000000c00 */
[----:B------:R-:W-:Y:S02]  /*3080*/  FADD.FTZ R21, R25, R22 ;  /* 0x0000001619157221 */ /* 0x000fe40000010000 */
[----:B------:R-:W-:Y:S01]  /*3090*/  FADD.FTZ R28, R28, R23 ;  /* 0x000000171c1c7221 */ /* 0x000fe20000010000 */
[----:B------:R-:W1:Y:S01]  /*30a0*/  LDS.128 R24, [R5+0x1da0] ;  /* 0x001da00005187984 */ /* 0x000e620000000c00 */
[----:B0-----:R-:W-:Y:S02]  /*30b0*/  FADD.FTZ R31, R29, R16 ;  /* 0x000000101d1f7221 */ /* 0x001fe40000010000 */
[----:B------:R-:W-:Y:S02]  /*30c0*/  FADD.FTZ R20, R20, R17 ;  /* 0x0000001114147221 */ /* 0x000fe40000010000 */
[----:B------:R-:W-:-:S02]  /*30d0*/  FADD.FTZ R29, R21, R18 ;  /* 0x00000012151d7221 */ /* 0x000fc40000010000 */
[----:B------:R-:W-:Y:S02]  /*30e0*/  FADD.FTZ R28, R28, R19 ;  /* 0x000000131c1c7221 */ /* 0x000fe40000010000 */
[----:B------:R-:W0:Y:S01]  /*30f0*/  LDS.128 R16, [R5+0x1ea0] ;  /* 0x001ea00005107984 */ /* 0x000e220000000c00 */
[----:B-1----:R-:W-:Y:S02]  /*3100*/  FADD.FTZ R31, R31, R24 ;  /* 0x000000181f1f7221 */ /* 0x002fe40000010000 */
[----:B------:R-:W-:Y:S02]  /*3110*/  FADD.FTZ R24, R20, R25 ;  /* 0x0000001914187221 */ /* 0x000fe40000010000 */
[----:B------:R-:W1:Y:S01]  /*3120*/  LDS.128 R20, [R5+0x1fa0] ;  /* 0x001fa00005147984 */ /* 0x000e620000000c00 */
[----:B------:R-:W-:Y:S02]  /*3130*/  FADD.FTZ R29, R29, R26 ;  /* 0x0000001a1d1d7221 */ /* 0x000fe40000010000 */
[----:B------:R-:W-:-:S02]  /*3140*/  FADD.FTZ R28, R28, R27 ;  /* 0x0000001b1c1c7221 */ /* 0x000fc40000010000 */
        /* <DEDUP_REMOVED lines=8> */
.L_x_91:
[----:B------:R-:W-:Y:S05]  /*31d0*/  BSYNC B0 ;  /* 0x0000000000007941 */ /* 0x000fea0003800000 */
.L_x_90:
[----:B------:R-:W-:Y:S01]  /*31e0*/  BSSY B0, `(.L_x_92) ;  /* 0x0000013000007945 */ /* 0x000fe20003800000 */
[----:B------:R-:W-:Y:S01]  /*31f0*/  HFMA2.MMA R5, -RZ, RZ, 0, 2.384185791015625e-07 ;  /* 0x00000004ff057435 */ /* 0x000fe200000001ff */
[----:B------:R-:W-:Y:S02]  /*3200*/  MOV R28, c[0x0][0xc] ;  /* 0x00000300001c7a02 */ /* 0x000fe40000000f00 */
[----:B------:R-:W-:Y:S01]  /*3210*/  LEA R20, R53, R34, 0x4 ;  /* 0x0000002235147211 */ /* 0x000fe200078e20ff */
[----:B------:R-:W-:Y:S05]  /*3220*/  @P6 BRA `(.L_x_93) ;  /* 0x000000e000006947 */ /* 0x000fea0003800000 */
[----:B------:R-:W2:Y:S01]  /*3230*/  LDL R29, [R1] ;  /* 0x00000000011d7983 */ /* 0x000ea20000100800 */
[----:B------:R-:W-:Y:S01]  /*3240*/  IMAD.WIDE R20, R20, R5, c[0x0][0x1b8] ;  /* 0x00006e0014147625 */ /* 0x000fe200078e0205 */
[----:B------:R-:W-:Y:S02]  /*3250*/  MOV R23, c[0x0][0x1d8] ;  /* 0x0000760000177a02 */ /* 0x000fe40000000f00 */
[----:B------:R-:W-:-:S02]  /*3260*/  MOV R24, c[0x0][0x1dc] ;  /* 0x0000770000187a02 */ /* 0x000fc40000000f00 */
[CC--:B------:R-:W-:Y:S01]  /*3270*/  LEA R22, P6, R23.reuse, R20.reuse, 0x2 ;  /* 0x0000001417167211 */ /* 0x0c0fe200078c10ff */
[----:B------:R0:W-:Y:S03]  /*3280*/  RED.E.ADD.F32.FTZ.RN.STRONG.GPU [R20.64], R16 ;  /* 0x000000101400798e */ /* 0x0001e6000c10e786 */
[----:B------:R-:W-:Y:S02]  /*3290*/  LEA.HI.X R23, R23, R21, R24, 0x2, P6 ;  /* 0x0000001517177211 */ /* 0x000fe400030f1418 */
[----:B------:R-:W-:-:S04]  /*32a0*/  LEA R24, P6, R58, R20, 0x2 ;  /* 0x000000143a187211 */ /* 0x000fc800078c10ff */
[----:B------:R-:W-:Y:S02]  /*32b0*/  IADD3.X R25, R21, R61, RZ, P6, !PT ;  /* 0x0000003d15197210 */ /* 0x000fe400037fe4ff */
[----:B------:R-:W-:-:S03]  /*32c0*/  LEA R26, P6, R59, R20, 0x2 ;  /* 0x000000143b1a7211 */ /* 0x000fc600078c10ff */
[----:B------:R0:W-:Y:S04]  /*32d0*/  RED.E.ADD.F32.FTZ.RN.STRONG.GPU [R24.64], R17 ;  /* 0x000000111800798e */ /* 0x0001e8000c10e786 */
[----:B------:R0:W-:Y:S01]  /*32e0*/  RED.E.ADD.F32.FTZ.RN.STRONG.GPU [R22.64], R18 ;  /* 0x000000121600798e */ /* 0x0001e2000c10e786 */
[----:B--2---:R-:W-:-:S05]  /*32f0*/  IADD3.X R27, R21, R29, RZ, P6, !PT ;  /* 0x0000001d151b7210 */ /* 0x004fca00037fe4ff */
[----:B------:R0:W-:Y:S02]  /*3300*/  RED.E.ADD.F32.FTZ.RN.STRONG.GPU [R26.64], R19 ;  /* 0x000000131a00798e */ /* 0x0001e4000c10e786 */
.L_x_93:
[----:B------:R-:W-:Y:S05]  /*3310*/  BSYNC B0 ;  /* 0x0000000000007941 */ /* 0x000fea0003800000 */
.L_x_92:
[----:B------:R-:W-:-:S13]  /*3320*/  ISETP.GE.U32.AND P6, PT, R28, 0x2, PT ;  /* 0x000000021c00780c */ /* 0x000fda0003fc6070 */
[----:B------:R-:W-:Y:S05]  /*3330*/  @!P6 BRA `(.L_x_94) ;  /* 0x000012b00000e947 */ /* 0x000fea0003800000 */
[----:B0-----:R-:W-:-:S05]  /*3340*/  LOP3.LUT R16, R55, 0x1, RZ, 0xc0, !PT ;  /* 0x0000000137107812 */ /* 0x001fca00078ec0ff */
[----:B------:R-:W-:-:S04]  /*3350*/  IMAD R17, R16, c[0x0][0x10], RZ ;  /* 0x0000040010117a24 */ /* 0x000fc800078e02ff */
[C---:B------:R-:W-:Y:S01]  /*3360*/  IMAD R18, R17.reuse, c[0x0][0xc], RZ ;  /* 0x0000030011127a24 */ /* 0x040fe200078e02ff */
[----:B------:R-:W-:-:S04]  /*3370*/  IADD3 R16, R17, R0, RZ ;  /* 0x0000000011107210 */ /* 0x000fc80007ffe0ff */
[----:B------:R-:W-:Y:S01]  /*3380*/  SHF.L.U32 R18, R18, 0x1, RZ ;  /* 0x0000000112127819 */ /* 0x000fe200000006ff */
[----:B------:R-:W-:-:S04]  /*3390*/  IMAD.WIDE.U32 R16, R16, R5, c[0x0][0x1a8] ;  /* 0x00006a0010107625 */ /* 0x000fc800078e0005 */
[----:B------:R-:W-:Y:S01]  /*33a0*/  IMAD.WIDE R18, R18, R5, c[0x0][0x1b0] ;  /* 0x00006c0012127625 */ /* 0x000fe200078e0205 */
[----:B------:R-:W-:Y:S05]  /*33b0*/  @P0 BRA `(.L_x_95) ;  /* 0x000001b000000947 */ /* 0x000fea0003800000 */
[----:B------:R-:W0:Y:S01]  /*33c0*/  S2UR UR5, SR_CTAID.Y ;  /* 0x00000000000579c3 */ /* 0x000e220000002600 */
[----:B------:R-:W1:Y:S01]  /*33d0*/  S2R R22, SR_LANEID ;  /* 0x0000000000167919 */ /* 0x000e620000000000 */
[----:B0-----:R-:W-:-:S05]  /*33e0*/  MOV R0, UR5 ;  /* 0x0000000500007c02 */ /* 0x001fca0008000f00 */
[----:B------:R-:W-:-:S04]  /*33f0*/  IMAD R21, R35, c[0x0][0x10], R0 ;  /* 0x0000040023157a24 */ /* 0x000fc800078e0200 */
[----:B------:R-:W-:-:S05]  /*3400*/  IMAD.WIDE.U32 R20, R21, 0x8, R18 ;  /* 0x0000000815147825 */ /* 0x000fca00078e0012 */
[----:B------:R0:W-:Y:S01]  /*3410*/  STG.E.64 [R20.64], R32 ;  /* 0x0000002014007986 */ /* 0x0001e2000c101b06 */
[----:B------:R-:W-:Y:S06]  /*3420*/  MEMBAR.ALL.GPU ;  /* 0x0000000000007992 */ /* 0x000fec000000a000 */
[----:B-1----:R-:W-:Y:S01]  /*3430*/  VOTEU.ANY UR5, UPT, PT ;  /* 0x0000000000057886 */ /* 0x002fe200038e0100 */
[----:B------:R-:W-:Y:S01]  /*3440*/  HFMA2.MMA R5, -RZ, RZ, 0, 5.9604644775390625e-08 ;  /* 0x00000001ff057435 */ /* 0x000fe200000001ff */
[----:B------:R-:W-:Y:S01]  /*3450*/  UPOPC UR8, UR5 ;  /* 0x00000005000872bf */ /* 0x000fe20008000000 */
[----:B0-----:R-:W-:Y:S01]  /*3460*/  P2R R20, PR, RZ, 0x1 ;  /* 0x00000001ff147803 */ /* 0x001fe20000000000 */
[----:B------:R-:W-:Y:S01]  /*3470*/  UFLO.U32 UR5, UR5 ;  /* 0x00000005000572bd */ /* 0x000fe200080e0000 */
[----:B------:R-:W-:Y:S01]  /*3480*/  LOP3.LUT P6, RZ, R55, 0x2, RZ, 0xc0, !PT ;  /* 0x0000000237ff7812 */ /* 0x000fe200078cc0ff */
[----:B------:R-:W-:-:S00]  /*3490*/  ERRBAR ;  /* 0x00000000000079ab */ /* 0x000fc00000000000 */
[----:B------:R-:W-:Y:S02]  /*34a0*/  ISETP.EQ.U32.AND P0, PT, R22, UR5, PT ;  /* 0x0000000516007c0c */ /* 0x000fe4000bf02070 */
[----:B------:R-:W-:-:S05]  /*34b0*/  SEL R5, R5, 0xffffffff, !P6 ;  /* 0xffffffff05057807 */ /* 0x000fca0007000000 */
[----:B------:R-:W-:-:S06]  /*34c0*/  IMAD R5, R5, UR8, RZ ;  /* 0x0000000805057c24 */ /* 0x000fcc000f8e02ff */
[----:B------:R0:W-:Y:S01]  /*34d0*/  @P0 RED.E.ADD.S32.STRONG.GPU [R16.64], R5 ;  /* 0x000000051000098e */ /* 0x0001e2000c10e386 */
[----:B------:R-:W-:Y:S02]  /*34e0*/  ISETP.NE.AND P0, PT, R20, RZ, PT ;  /* 0x000000ff1400720c */ /* 0x000fe40003f05270 */
[----:B------:R-:W-:-:S04]  /*34f0*/  SEL R20, RZ, c[0x0][0xc], P6 ;  /* 0x00000300ff147a07 */ /* 0x000fc80003000000 */
[----:B------:R-:W-:-:S13]  /*3500*/  ISETP.NE.AND P6, PT, R20, -0x1, PT ;  /* 0xffffffff1400780c */ /* 0x000fda0003fc5270 */
[----:B0-----:R-:W-:Y:S05]  /*3510*/  @!P6 BRA `(.L_x_95) ;  /* 0x000000500000e947 */ /* 0x001fea0003800000 */
.L_x_96:
[----:B------:R-:W2:Y:S01]  /*3520*/  LDG.E.STRONG.GPU R5, [R16.64] ;  /* 0x0000000610057981 */ /* 0x000ea2000c1ef900 */
[----:B------:R-:W-:Y:S01]  /*3530*/  YIELD ;  /* 0x0000000000007946 */ /* 0x000fe20003800000 */
[----:B--2---:R-:W-:Y:S01]  /*3540*/  ISETP.NE.AND P6, PT, R5, R20, PT ;  /* 0x000000140500720c */ /* 0x004fe20003fc5270 */
[----:B------:R-:W-:-:S12]  /*3550*/  CCTL.IVALL ;  /* 0x00000000ff00798f */ /* 0x000fd80002000000 */
[----:B------:R-:W-:Y:S05]  /*3560*/  @P6 BRA `(.L_x_96) ;  /* 0xffffffb000006947 */ /* 0x000fea000383ffff */
.L_x_95:
[----:B------:R-:W-:Y:S01]  /*3570*/  ISETP.NE.AND P6, PT, RZ, c[0x0][0xc], PT ;  /* 0x00000300ff007a0c */ /* 0x000fe20003fc5270 */
[----:B------:R-:W-:Y:S01]  /*3580*/  WARPSYNC 0xffffffff ;  /* 0xffffffff00007948 */ /* 0x000fe20003800000 */
[----:B------:R-:W-:Y:S11]  /*3590*/  BAR.SYNC.DEFER_BLOCKING 0x0 ;  /* 0x0000000000007b1d */ /* 0x000ff60000010000 */
[----:B------:R-:W-:Y:S05]  /*35a0*/  @!P6 BRA `(.L_x_94) ;  /* 0x000010400000e947 */ /* 0x000fea0003800000 */
[----:B------:R-:W-:Y:S02]  /*35b0*/  IADD3 R16, R28, -0x1, RZ ;  /* 0xffffffff1c107810 */ /* 0x000fe40007ffe0ff */
[----:B------:R-:W-:-:S02]  /*35c0*/  MOV R5, RZ ;  /* 0x000000ff00057202 */ /* 0x000fc40000000f00 */
[----:B------:R-:W-:-:S13]  /*35d0*/  ISETP.GE.U32.AND P6, PT, R16, 0x3, PT ;  /* 0x000000031000780c */ /* 0x000fda0003fc6070 */
[----:B------:R-:W-:Y:S05]  /*35e0*/  @!P6 BRA `(.L_x_97) ;  /* 0x00000e300000e947 */ /* 0x000fea0003800000 */
[----:B------:R-:W-:Y:S01]  /*35f0*/  LOP3.LUT R16, R28, 0x3, RZ, 0xc0, !PT ;  /* 0x000000031c107812 */ /* 0x000fe200078ec0ff */
[----:B------:R-:W-:-:S03]  /*3600*/  HFMA2.MMA R5, -RZ, RZ, 0, 0 ;  /* 0x00000000ff057435 */ /* 0x000fc600000001ff */
[----:B------:R-:W-:-:S04]  /*3610*/  IADD3 R16, -R16, c[0x0][0xc], RZ ;  /* 0x0000030010107a10 */ /* 0x000fc80007ffe1ff */
[----:B------:R-:W-:-:S13]  /*3620*/  ISETP.GT.AND P6, PT, R16, RZ, PT ;  /* 0x000000ff1000720c */ /* 0x000fda0003fc4270 */
[----:B------:R-:W-:Y:S05]  /*3630*/  @!P6 BRA `(.L_x_98) ;  /* 0x00000bf00000e947 */ /* 0x000fea0003800000 */
[----:B------:R-:W-:Y:S02]  /*3640*/  P2R R17, PR, RZ, 0x1 ;  /* 0x00000001ff117803 */ /* 0x000fe40000000000 */
[----:B------:R-:W-:Y:S02]  /*3650*/  ISETP.GT.AND P6, PT, R16, 0xc, PT ;  /* 0x0000000c1000780c */ /* 0x000fe40003fc4270 */
[----:B------:R-:W-:Y:S02]  /*3660*/  PLOP3.LUT P0, PT, PT, PT, PT, 0x80, 0x0 ;  /* 0x000000000000781c */ /* 0x000fe40003f0f070 */
[----:B------:R-:W-:-:S11]  /*3670*/  LOP3.LUT R3, R3, 0xfffffffe, RZ, 0xc0, !PT ;  /* 0xfffffffe03037812 */ /* 0x000fd600078ec0ff */
[----:B------:R-:W-:Y:S02]  /*3680*/  @P0 LOP3.LUT R3, R3, 0x1, RZ, 0xfc, !PT ;  /* 0x0000000103030812 */ /* 0x000fe400078efcff */
[----:B------:R-:W-:Y:S01]  /*3690*/  ISETP.NE.AND P0, PT, R17, RZ, PT ;  /* 0x000000ff1100720c */ /* 0x000fe20003f05270 */
[----:B------:R-:W-:Y:S05]  /*36a0*/  @!P6 BRA `(.L_x_99) ;  /* 0x000007600000e947 */ /* 0x000fea0003800000 */
[----:B------:R-:W-:Y:S02]  /*36b0*/  PLOP3.LUT P6, PT, PT, PT, PT, 0x8, 0x0 ;  /* 0x000000000000781c */ /* 0x000fe40003fce170 */
[----:B------:R-:W-:-:S11]  /*36c0*/  LOP3.LUT R3, R3, 0xfffffffe, RZ, 0xc0, !PT ;  /* 0xfffffffe03037812 */ /* 0x000fd600078ec0ff */
[----:B------:R-:W-:Y:S02]  /*36d0*/  @P6 LOP3.LUT R3, R3, 0x1, RZ, 0xfc, !PT ;  /* 0x0000000103036812 */ /* 0x000fe400078efcff */
.L_x_100:
[----:B------:R-:W-:-:S13]  /*36e0*/  ISETP.EQ.OR P6, PT, R5, R35, P0 ;  /* 0x000000230500720c */ /* 0x000fda00007c2670 */
[----:B------:R-:W-:-:S04]  /*36f0*/  @!P6 IMAD R21, R5, c[0x0][0x10], R0 ;  /* 0x000004000515ea24 */ /* 0x000fc800078e0200 */
[----:B------:R-:W-:-:S06]  /*3700*/  @!P6 IMAD.WIDE.U32 R20, R21, 0x8, R18 ;  /* 0x000000081514e825 */ /* 0x000fcc00078e0012 */
[----:B------:R-:W2:Y:S01]  /*3710*/  @!P6 LDG.E.64 R20, [R20.64] ;  /* 0x000000061414e981 */ /* 0x000ea2000c1e1b00 */
[----:B------:R-:W-:Y:S01]  /*3720*/  IADD3 R17, R5, 0x1, RZ ;  /* 0x0000000105117810 */ /* 0x000fe20007ffe0ff */
[----:B--2---:R-:W-:Y:S02]  /*3730*/  @!P6 FADD.FTZ R32, R32, R20 ;  /* 0x000000142020e221 */ /* 0x004fe40000010000 */
[----:B------:R-:W-:Y:S01]  /*3740*/  @!P6 FADD.FTZ R33, R33, R21 ;  /* 0x000000152121e221 */ /* 0x000fe20000010000 */
        /* <DEDUP_REMOVED lines=102> */
[----:B------:R-:W-:Y:S02]  /*3db0*/  IADD3 R16, R16, -0x10, RZ ;  /* 0xfffffff010107810 */ /* 0x000fe40007ffe0ff */
[----:B------:R-:W-:Y:S01]  /*3dc0*/  IADD3 R5, R5, 0x10, RZ ;  /* 0x0000001005057810 */ /* 0x000fe20007ffe0ff */
[----:B--2---:R-:W-:Y:S02]  /*3dd0*/  @!P6 FADD.FTZ R32, R32, R20 ;  /* 0x000000142020e221 */ /* 0x004fe40000010000 */
[----:B------:R-:W-:Y:S01]  /*3de0*/  @!P6 FADD.FTZ R33, R33, R21 ;  /* 0x000000152121e221 */ /* 0x000fe20000010000 */
[----:B------:R-:W-:-:S13]  /*3df0*/  ISETP.GT.AND P6, PT, R16, 0xc, PT ;  /* 0x0000000c1000780c */ /* 0x000fda0003fc4270 */
[----:B------:R-:W-:Y:S05]  /*3e00*/  @P6 BRA `(.L_x_100) ;  /* 0xfffff8d000006947 */ /* 0x000fea000383ffff */
.L_x_99:
[----:B------:R-:W-:-:S13]  /*3e10*/  ISETP.GT.AND P6, PT, R16, 0x4, PT ;  /* 0x000000041000780c */ /* 0x000fda0003fc4270 */
[----:B------:R-:W-:Y:S05]  /*3e20*/  @!P6 BRA `(.L_x_101) ;  /* 0x000003d00000e947 */ /* 0x000fea0003800000 */
        /* <DEDUP_REMOVED lines=54> */
[----:B------:R-:W-:Y:S02]  /*4190*/  LOP3.LUT R3, R3, 0xfffffffe, RZ, 0xc0, !PT ;  /* 0xfffffffe03037812 */ /* 0x000fe400078ec0ff */
[----:B------:R-:W-:Y:S02]  /*41a0*/  IADD3 R16, R16, -0x4, RZ ;  /* 0xfffffffc10107810 */ /* 0x000fe40007ffe0ff */
[----:B------:R-:W-:Y:S01]  /*41b0*/  IADD3 R5, R5, 0x4, RZ ;  /* 0x0000000405057810 */ /* 0x000fe20007ffe0ff */
[----:B--2---:R-:W-:Y:S02]  /*41c0*/  @!P6 FADD.FTZ R32, R32, R20 ;  /* 0x000000142020e221 */ /* 0x004fe40000010000 */
[----:B------:R-:W-:Y:S01]  /*41d0*/  @!P6 FADD.FTZ R33, R33, R21 ;  /* 0x000000152121e221 */ /* 0x000fe20000010000 */
[----:B------:R-:W-:-:S13]  /*41e0*/  PLOP3.LUT P6, PT, PT, PT, PT, 0x8, 0x0 ;  /* 0x000000000000781c */ /* 0x000fda0003fce170 */
[----:B------:R-:W-:-:S04]  /*41f0*/  @P6 LOP3.LUT R3, R3, 0x1, RZ, 0xfc, !PT ;  /* 0x0000000103036812 */ /* 0x000fc800078efcff */
.L_x_101:
[----:B------:R-:W-:-:S04]  /*4200*/  LOP3.LUT P6, RZ, R3, 0x1, RZ, 0xc0, !PT ;  /* 0x0000000103ff7812 */ /* 0x000fc800078cc0ff */
[----:B------:R-:W-:-:S13]  /*4210*/  ISETP.NE.OR P6, PT, R16, RZ, P6 ;  /* 0x000000ff1000720c */ /* 0x000fda00037c5670 */
[----:B------:R-:W-:Y:S05]  /*4220*/  @!P6 BRA `(.L_x_97) ;  /* 0x000001f00000e947 */ /* 0x000fea0003800000 */
.L_x_98:
        /* <DEDUP_REMOVED lines=29> */
[----:B------:R-:W-:-:S13]  /*4400*/  ISETP.NE.AND P6, PT, R16, RZ, PT ;  /* 0x000000ff1000720c */ /* 0x000fda0003fc5270 */
[----:B------:R-:W-:Y:S05]  /*4410*/  @P6 BRA `(.L_x_98) ;  /* 0xfffffe1000006947 */ /* 0x000fea000383ffff */
.L_x_97:
[----:B------:R-:W-:-:S04]  /*4420*/  MOV R20, c[0x0][0xc] ;  /* 0x0000030000147a02 */ /* 0x000fc80000000f00 */
[----:B------:R-:W-:-:S13]  /*4430*/  LOP3.LUT P6, R20, R20, 0x3, RZ, 0xc0, !PT ;  /* 0x0000000314147812 */ /* 0x000fda00078cc0ff */
[----:B------:R-:W-:Y:S05]  /*4440*/  @!P6 BRA `(.L_x_94) ;  /* 0x000001a00000e947 */ /* 0x000fea0003800000 */
[----:B------:R-:W-:Y:S01]  /*4450*/  ISETP.EQ.OR P6, PT, R5, R35, P0 ;  /* 0x000000230500720c */ /* 0x000fe200007c2670 */
[----:B------:R-:W-:-:S12]  /*4460*/  BSSY B0, `(.L_x_102) ;  /* 0x0000007000007945 */ /* 0x000fd80003800000 */
[----:B------:R-:W-:Y:S05]  /*4470*/  @P6 BRA `(.L_x_103) ;  /* 0x0000005000006947 */ /* 0x000fea0003800000 */
[----:B------:R-:W-:-:S04]  /*4480*/  IMAD R17, R5, c[0x0][0x10], R0 ;  /* 0x0000040005117a24 */ /* 0x000fc800078e0200 */
[----:B------:R-:W-:-:S06]  /*4490*/  IMAD.WIDE.U32 R16, R17, 0x8, R18 ;  /* 0x0000000811107825 */ /* 0x000fcc00078e0012 */
[----:B------:R-:W2:Y:S02]  /*44a0*/  LDG.E.64 R16, [R16.64] ;  /* 0x0000000610107981 */ /* 0x000ea4000c1e1b00 */
[----:B--2---:R-:W-:Y:S02]  /*44b0*/  FADD.FTZ R32, R32, R16 ;  /* 0x0000001020207221 */ /* 0x004fe40000010000 */
[----:B------:R-:W-:Y:S02]  /*44c0*/  FADD.FTZ R33, R33, R17 ;  /* 0x0000001121217221 */ /* 0x000fe40000010000 */
.L_x_103:
[----:B------:R-:W-:Y:S05]  /*44d0*/  BSYNC B0 ;  /* 0x0000000000007941 */ /* 0x000fea0003800000 */
.L_x_102:
[----:B------:R-:W-:-:S13]  /*44e0*/  ISETP.NE.AND P6, PT, R20, 0x1, PT ;  /* 0x000000011400780c */ /* 0x000fda0003fc5270 */
[----:B------:R-:W-:Y:S05]  /*44f0*/  @!P6 BRA `(.L_x_94) ;  /* 0x000000f00000e947 */ /* 0x000fea0003800000 */
[----:B------:R-:W-:-:S04]  /*4500*/  IADD3 R17, R5, 0x1, RZ ;  /* 0x0000000105117810 */ /* 0x000fc80007ffe0ff */
[----:B------:R-:W-:-:S13]  /*4510*/  ISETP.EQ.OR P6, PT, R17, R35, P0 ;  /* 0x000000231100720c */ /* 0x000fda00007c2670 */
[----:B------:R-:W-:-:S04]  /*4520*/  @!P6 IMAD R17, R17, c[0x0][0x10], R0 ;  /* 0x000004001111ea24 */ /* 0x000fc800078e0200 */
[----:B------:R-:W-:-:S06]  /*4530*/  @!P6 IMAD.WIDE.U32 R16, R17, 0x8, R18 ;  /* 0x000000081110e825 */ /* 0x000fcc00078e0012 */
[----:B------:R-:W2:Y:S01]  /*4540*/  @!P6 LDG.E.64 R16, [R16.64] ;  /* 0x000000061010e981 */ /* 0x000ea2000c1e1b00 */
[----:B------:R-:W-:Y:S01]  /*4550*/  IADD3 R5, R5, 0x2, RZ ;  /* 0x0000000205057810 */ /* 0x000fe20007ffe0ff */
[----:B--2---:R-:W-:Y:S02]  /*4560*/  @!P6 FADD.FTZ R32, R32, R16 ;  /* 0x000000102020e221 */ /* 0x004fe40000010000 */
[----:B------:R-:W-:Y:S01]  /*4570*/  @!P6 FADD.FTZ R33, R33, R17 ;  /* 0x000000112121e221 */ /* 0x000fe20000010000 */
[----:B------:R-:W-:-:S04]  /*4580*/  ISETP.EQ.OR P6, PT, R5, R35, P0 ;  /* 0x000000230500720c */ /* 0x000fc800007c2670 */
[----:B------:R-:W-:-:S13]  /*4590*/  ISETP.EQ.OR P6, PT, R20, 0x2, P6 ;  /* 0x000000021400780c */ /* 0x000fda00037c2670 */
[----:B------:R-:W-:-:S04]  /*45a0*/  @!P6 IMAD R5, R5, c[0x0][0x10], R0 ;  /* 0x000004000505ea24 */ /* 0x000fc800078e0200 */
[----:B------:R-:W-:-:S06]  /*45b0*/  @!P6 IMAD.WIDE.U32 R18, R5, 0x8, R18 ;  /* 0x000000080512e825 */ /* 0x000fcc00078e0012 */
[----:B------:R-:W2:Y:S02]  /*45c0*/  @!P6 LDG.E.64 R18, [R18.64] ;  /* 0x000000061212e981 */ /* 0x000ea4000c1e1b00 */
[----:B--2---:R-:W-:Y:S02]  /*45d0*/  @!P6 FADD.FTZ R32, R32, R18 ;  /* 0x000000122020e221 */ /* 0x004fe40000010000 */
[----:B------:R-:W-:-:S05]  /*45e0*/  @!P6 FADD.FTZ R33, R33, R19 ;  /* 0x000000132121e221 */ /* 0x000fca0000010000 */
.L_x_94:
[----:B------:R-:W-:Y:S04]  /*45f0*/  @!P0 STS.64 [0x98], R32 ;  /* 0x00009820ff008388 */ /* 0x000fe80000000a00 */
[----:B------:R-:W-:Y:S01]  /*4600*/  BAR.SYNC.DEFER_BLOCKING 0x0 ;  /* 0x0000000000007b1d */ /* 0x000fe20000010000 */
[----:B------:R-:W-:Y:S02]  /*4610*/  ISETP.NE.AND P6, PT, RZ, UR9, PT ;  /* 0x00000009ff007c0c */ /* 0x000fe4000bfc5270 */
[----:B0-----:R-:W-:-:S02]  /*4620*/  PRMT R19, RZ, 0x5410, R42 ;  /* 0x00005410ff137816 */ /* 0x001fc4000000002a */
[----:B------:R-:W-:Y:S02]  /*4630*/  PRMT R21, RZ, 0x5410, R43 ;  /* 0x00005410ff157816 */ /* 0x000fe4000000002b */
[----:B------:R-:W-:Y:S01]  /*4640*/  PRMT R23, RZ, 0x5410, R51 ;  /* 0x00005410ff177816 */ /* 0x000fe20000000033 */
[----:B------:R-:W-:Y:S01]  /*4650*/  FADD.FTZ R19, -R10, R19 ;  /* 0x000000130a137221 */ /* 0x000fe20000010100 */
[----:B------:R-:W-:Y:S02]  /*4660*/  PRMT R22, RZ, 0x7610, R51 ;  /* 0x00007610ff167816 */ /* 0x000fe40000000033 */
[----:B------:R-:W-:Y:S01]  /*4670*/  PRMT R43, RZ, 0x7610, R43 ;  /* 0x00007610ff2b7816 */ /* 0x000fe2000000002b */
[----:B------:R-:W-:Y:S01]  /*4680*/  FMUL.FTZ R25, R19, R4 ;  /* 0x0000000413197220 */ /* 0x000fe20000410000 */
[----:B------:R-:W0:Y:S02]  /*4690*/  LDS.64 R16, [0x98] ;  /* 0x00009800ff107984 */ /* 0x000e240000000a00 */
[----:B0-----:R-:W-:Y:S01]  /*46a0*/  FMUL.FTZ R20, R17, c[0x0][0x20c] ;  /* 0x0000830011147a20 */ /* 0x001fe20000410000 */
[----:B------:R-:W-:Y:S01]  /*46b0*/  PRMT R17, RZ, 0x7610, R42 ;  /* 0x00007610ff117816 */ /* 0x000fe2000000002a */
[----:B------:R-:W-:-:S04]  /*46c0*/  FMUL.FTZ R5, R16, c[0x0][0x20c] ;  /* 0x0000830010057a20 */ /* 0x000fc80000410000 */
[----:B------:R-:W-:-:S04]  /*46d0*/  FADD.FTZ R17, -R10, R17 ;  /* 0x000000110a117221 */ /* 0x000fc80000010100 */
        /* <DEDUP_REMOVED lines=20> */
.L_x_104:
[----:B------:R-:W-:Y:S01]  /*4820*/  LOP3.LUT P0, RZ, R3, 0x2, RZ, 0xc0, !PT ;  /* 0x0000000203ff7812 */ /* 0x000fe2000780c0ff */
[----:B------:R-:W-:-:S12]  /*4830*/  BSSY B0, `(.L_x_105) ;  /* 0x0000013000007945 */ /* 0x000fd80003800000 */
[----:B------:R-:W-:Y:S05]  /*4840*/  @P0 BRA `(.L_x_106) ;  /* 0x0000011000000947 */ /* 0x000fea0003800000 */
[----:B------:R-:W-:Y:S01]  /*4850*/  SHF.R.S32.HI R16, RZ, 0x1f, R2 ;  /* 0x0000001fff107819 */ /* 0x000fe20000011402 */
[C-C-:B------:R-:W-:Y:S01]  /*4860*/  FFMA.FTZ R25, R5.reuse, R25, R20.reuse ;  /* 0x0000001905197223 */ /* 0x140fe20000010014 */
[----:B------:R-:W-:Y:S01]  /*4870*/  MOV R17, R9 ;  /* 0x0000000900117202 */ /* 0x000fe20000000f00 */
[----:B------:R-:W-:Y:S02]  /*4880*/  FFMA.FTZ R24, R5, R24, R20 ;  /* 0x0000001805187223 */ /* 0x000fe40000010014 */
[----:B------:R-:W-:Y:S01]  /*4890*/  IMAD R19, R16, c[0x0][0x1d8], RZ ;  /* 0x0000760010137a24 */ /* 0x000fe200078e02ff */
[----:B------:R-:W-:Y:S01]  /*48a0*/  MOV R16, R6 ;  /* 0x0000000600107202 */ /* 0x000fe20000000f00 */
[----:B------:R-:W-:Y:S02]  /*48b0*/  FFMA.FTZ R25, R23, R12, -R25 ;  /* 0x0000000c17197223 */ /* 0x000fe40000010819 */
[C---:B------:R-:W-:Y:S02]  /*48c0*/  IMAD R19, R2.reuse, c[0x0][0x1dc], R19 ;  /* 0x0000770002137a24 */ /* 0x040fe400078e0213 */
[----:B------:R-:W-:-:S04]  /*48d0*/  IMAD.WIDE.U32 R16, R2, c[0x0][0x1d8], R16 ;  /* 0x0000760002107a25 */ /* 0x000fc800078e0010 */
[----:B------:R-:W-:Y:S01]  /*48e0*/  FFMA.FTZ R23, R22, R13, -R24 ;  /* 0x0000000d16177223 */ /* 0x000fe20000010818 */
[----:B------:R-:W-:Y:S01]  /*48f0*/  IADD3 R19, R17, R19, RZ ;  /* 0x0000001311137210 */ /* 0x000fe20007ffe0ff */
[----:B------:R-:W-:Y:S01]  /*4900*/  FMUL.FTZ R17, R25, R4 ;  /* 0x0000000419117220 */ /* 0x000fe20000410000 */
[----:B------:R-:W-:-:S04]  /*4910*/  LEA R18, P0, R16, c[0x0][0x160], 0x1 ;  /* 0x0000580010127a11 */ /* 0x000fc800078008ff */
[----:B------:R-:W-:Y:S01]  /*4920*/  LEA.HI.X R19, R16, c[0x0][0x164], R19, 0x1, P0 ;  /* 0x0000590010137a11 */ /* 0x000fe200000f0c13 */
[----:B------:R-:W-:-:S05]  /*4930*/  FMUL.FTZ R16, R23, R4 ;  /* 0x0000000417107220 */ /* 0x000fca0000410000 */
[----:B------:R-:W-:-:S05]  /*4940*/  F2FP.BF16.PACK_AB R17, R16, R17 ;  /* 0x000000111011723e */ /* 0x000fca00000010ff */
[----:B------:R0:W-:Y:S02]  /*4950*/  STG.E [R18.64], R17 ;  /* 0x0000001112007986 */ /* 0x0001e4000c101906 */
.L_x_106:
[----:B------:R-:W-:Y:S05]  /*4960*/  BSYNC B0 ;  /* 0x0000000000007941 */ /* 0x000fea0003800000 */
.L_x_105:
[----:B------:R-:W-:Y:S01]  /*4970*/  ISETP.NE.AND P6, PT, RZ, UR9, PT ;  /* 0x00000009ff007c0c */ /* 0x000fe2000bfc5270 */
[C---:B0-----:R-:W-:Y:S01]  /*4980*/  FADD.FTZ R19, -R10.reuse, R21 ;  /* 0x000000150a137221 */ /* 0x041fe20000010100 */
[--C-:B------:R-:W-:Y:S01]  /*4990*/  PRMT R17, RZ, 0x5410, R50.reuse ;  /* 0x00005410ff117816 */ /* 0x100fe20000000032 */
[----:B------:R-:W-:Y:S01]  /*49a0*/  FADD.FTZ R43, -R10, R43 ;  /* 0x0000002b0a2b7221 */ /* 0x000fe20000010100 */
[----:B------:R-:W-:Y:S01]  /*49b0*/  PRMT R50, RZ, 0x7610, R50 ;  /* 0x00007610ff327816 */ /* 0x000fe20000000032 */
[-C--:B------:R-:W-:Y:S01]  /*49c0*/  FMUL.FTZ R19, R19, R4.reuse ;  /* 0x0000000413137220 */ /* 0x080fe20000410000 */
[--C-:B------:R-:W-:Y:S01]  /*49d0*/  PRMT R21, RZ, 0x5410, R40.reuse ;  /* 0x00005410ff157816 */ /* 0x100fe20000000028 */
[----:B------:R-:W-:Y:S01]  /*49e0*/  FMUL.FTZ R16, R43, R4 ;  /* 0x000000042b107220 */ /* 0x000fe20000410000 */
[----:B------:R-:W-:-:S05]  /*49f0*/  PRMT R23, RZ, 0x7610, R40 ;  /* 0x00007610ff177816 */ /* 0x000fca0000000028 */
        /* <DEDUP_REMOVED lines=19> */
.L_x_107:
[----:B------:R-:W-:Y:S01]  /*4b30*/  BSSY B0, `(.L_x_108) ;  /* 0x0000014000007945 */ /* 0x000fe20003800000 */
[----:B------:R-:W-:Y:S05]  /*4b40*/  @P5 BRA `(.L_x_109) ;  /* 0x0000012000005947 */ /* 0x000fea0003800000 */
[----:B------:R-:W-:Y:S01]  /*4b50*/  IADD3 R25, R2, 0x20, RZ ;  /* 0x0000002002197810 */ /* 0x000fe20007ffe0ff */
[C-C-:B------:R-:W-:Y:S02]  /*4b60*/  FFMA.FTZ R19, R5.reuse, R19, R20.reuse ;  /* 0x0000001305137223 */ /* 0x140fe40000010014 */
[----:B------:R-:W-:Y:S01]  /*4b70*/  FFMA.FTZ R16, R5, R16, R20 ;  /* 0x0000001005107223 */ /* 0x000fe20000010014 */
[----:B------:R-:W-:Y:S01]  /*4b80*/  SHF.R.S32.HI R18, RZ, 0x1f, R25 ;  /* 0x0000001fff127819 */ /* 0x000fe20000011419 */
[----:B------:R-:W-:Y:S01]  /*4b90*/  FFMA.FTZ R19, R17, R12, -R19 ;  /* 0x0000000c11137223 */ /* 0x000fe20000010813 */
[----:B------:R-:W-:Y:S01]  /*4ba0*/  MOV R17, R9 ;  /* 0x0000000900117202 */ /* 0x000fe20000000f00 */
[----:B------:R-:W-:Y:S01]  /*4bb0*/  FFMA.FTZ R27, R50, R13, -R16 ;  /* 0x0000000d321b7223 */ /* 0x000fe20000010810 */
[----:B------:R-:W-:Y:S01]  /*4bc0*/  MOV R16, R6 ;  /* 0x0000000600107202 */ /* 0x000fe20000000f00 */
[----:B------:R-:W-:-:S02]  /*4bd0*/  IMAD R18, R18, c[0x0][0x1d8], RZ ;  /* 0x0000760012127a24 */ /* 0x000fc400078e02ff */
[----:B------:R-:W-:Y:S02]  /*4be0*/  FMUL.FTZ R22, R27, R4 ;  /* 0x000000041b167220 */ /* 0x000fe40000410000 */
[----:B------:R-:W-:-:S04]  /*4bf0*/  IMAD.WIDE.U32 R16, R25, c[0x0][0x1d8], R16 ;  /* 0x0000760019107a25 */ /* 0x000fc800078e0010 */
[----:B------:R-:W-:Y:S01]  /*4c00*/  IMAD R29, R25, c[0x0][0x1dc], R18 ;  /* 0x00007700191d7a24 */ /* 0x000fe200078e0212 */
[----:B------:R-:W-:Y:S01]  /*4c10*/  LEA R18, P0, R16, c[0x0][0x160], 0x1 ;  /* 0x0000580010127a11 */ /* 0x000fe200078008ff */
[----:B------:R-:W-:-:S03]  /*4c20*/  FMUL.FTZ R25, R19, R4 ;  /* 0x0000000413197220 */ /* 0x000fc60000410000 */
[----:B------:R-:W-:Y:S02]  /*4c30*/  IADD3 R29, R17, R29, RZ ;  /* 0x0000001d111d7210 */ /* 0x000fe40007ffe0ff */
[----:B------:R-:W-:Y:S02]  /*4c40*/  F2FP.BF16.PACK_AB R17, R22, R25 ;  /* 0x000000191611723e */ /* 0x000fe400000010ff */
[----:B------:R-:W-:-:S05]  /*4c50*/  LEA.HI.X R19, R16, c[0x0][0x164], R29, 0x1, P0 ;  /* 0x0000590010137a11 */ /* 0x000fca00000f0c1d */
[----:B------:R0:W-:Y:S02]  /*4c60*/  STG.E [R18.64], R17 ;  /* 0x0000001112007986 */ /* 0x0001e4000c101906 */
.L_x_109:
[----:B------:R-:W-:Y:S05]  /*4c70*/  BSYNC B0 ;  /* 0x0000000000007941 */ /* 0x000fea0003800000 */
.L_x_108:
[----:B------:R-:W-:Y:S01]  /*4c80*/  ISETP.GE.U32.AND P0, PT, R37, c[0x0][0x1e0], PT ;  /* 0x0000780025007a0c */ /* 0x000fe20003f06070 */
[C---:B0-----:R-:W-:Y:S01]  /*4c90*/  FADD.FTZ R17, -R10.reuse, R21 ;  /* 0x000000150a117221 */ /* 0x041fe20000010100 */
[--C-:B------:R-:W-:Y:S02]  /*4ca0*/  PRMT R33, RZ, 0x5410, R41.reuse ;  /* 0x00005410ff217816 */ /* 0x100fe40000000029 */
[----:B------:R-:W-:Y:S01]  /*4cb0*/  PRMT R31, RZ, 0x7610, R41 ;  /* 0x00007610ff1f7816 */ /* 0x000fe20000000029 */
[-C--:B------:R-:W-:Y:S01]  /*4cc0*/  FMUL.FTZ R17, R17, R4.reuse ;  /* 0x0000000411117220 */ /* 0x080fe20000410000 */
[--C-:B------:R-:W-:Y:S01]  /*4cd0*/  PRMT R29, RZ, 0x5410, R38.reuse ;  /* 0x00005410ff1d7816 */ /* 0x100fe20000000026 */
[C---:B------:R-:W-:Y:S01]  /*4ce0*/  FADD.FTZ R33, -R10.reuse, R33 ;  /* 0x000000210a217221 */ /* 0x040fe20000010100 */
[----:B------:R-:W-:Y:S01]  /*4cf0*/  PRMT R27, RZ, 0x7610, R38 ;  /* 0x00007610ff1b7816 */ /* 0x000fe20000000026 */
        /* <DEDUP_REMOVED lines=9> */
[--C-:B------:R-:W-:Y:S01]  /*4d90*/  PRMT R51, RZ, 0x5410, R44.reuse ;  /* 0x00005410ff337816 */ /* 0x100fe2000000002c */
[C---:B------:R-:W-:Y:S01]  /*4da0*/  FADD.FTZ R25, -R10.reuse, R25 ;  /* 0x000000190a197221 */ /* 0x040fe20000010100 */
[----:B------:R-:W-:Y:S01]  /*4db0*/  PRMT R53, RZ, 0x7610, R44 ;  /* 0x00007610ff357816 */ /* 0x000fe2000000002c */
[----:B------:R-:W-:Y:S01]  /*4dc0*/  FADD.FTZ R11, -R10, R41 ;  /* 0x000000290a0b7221 */ /* 0x000fe20000010100 */
[----:B------:R-:W-:Y:S01]  /*4dd0*/  ISETP.GE.AND.EX P0, PT, R56, c[0x0][0x1e4], PT, P0 ;  /* 0x0000790038007a0c */ /* 0x000fe20003f06300 */
[C---:B------:R-:W-:Y:S01]  /*4de0*/  FADD.FTZ R21, -R10.reuse, R43 ;  /* 0x0000002b0a157221 */ /* 0x040fe20000010100 */
[----:B------:R-:W-:Y:S01]  /*4df0*/  PRMT R19, RZ, 0x5410, R49 ;  /* 0x00005410ff137816 */ /* 0x000fe20000000031 */
[----:B------:R-:W-:Y:S01]  /*4e00*/  FADD.FTZ R22, -R10, R51 ;  /* 0x000000330a167221 */ /* 0x000fe20000010100 */
[----:B------:R-:W-:Y:S01]  /*4e10*/  ISETP.LT.U32.AND P0, PT, R34, 0x200, !P0 ;  /* 0x000002002200780c */ /* 0x000fe20004701070 */
[----:B------:R-:W-:Y:S01]  /*4e20*/  FADD.FTZ R10, -R10, R53 ;  /* 0x000000350a0a7221 */ /* 0x000fe20000010100 */
[----:B------:R-:W-:Y:S01]  /*4e30*/  PRMT R24, RZ, 0x7610, R49 ;  /* 0x00007610ff187816 */ /* 0x000fe20000000031 */
[----:B------:R-:W-:Y:S01]  /*4e40*/  FMUL.FTZ R16, R39, R4 ;  /* 0x0000000427107220 */ /* 0x000fe20000410000 */
        /* <DEDUP_REMOVED lines=19> */
.L_x_110:
        /* <DEDUP_REMOVED lines=20> */
.L_x_112:
[----:B------:R-:W-:Y:S05]  /*50c0*/  BSYNC B0 ;  /* 0x0000000000007941 */ /* 0x000fea0003800000 */
.L_x_111:
[--C-:B0-----:R-:W-:Y:S01]  /*50d0*/  PRMT R17, RZ, 0x5410, R48.reuse ;  /* 0x00005410ff117816 */ /* 0x101fe20000000030 */
[-C--:B------:R-:W-:Y:S01]  /*50e0*/  FMUL.FTZ R33, R33, R4.reuse ;  /* 0x0000000421217220 */ /* 0x080fe20000410000 */
[----:B------:R-:W-:Y:S01]  /*50f0*/  PRMT R48, RZ, 0x7610, R48 ;  /* 0x00007610ff307816 */ /* 0x000fe20000000030 */
        /* <DEDUP_REMOVED lines=20> */
.L_x_113:
        /* <DEDUP_REMOVED lines=20> */
.L_x_115:
[----:B------:R-:W-:Y:S05]  /*5380*/  BSYNC B0 ;  /* 0x0000000000007941 */ /* 0x000fea0003800000 */
.L_x_114:
        /* <DEDUP_REMOVED lines=23> */
.L_x_116:
        /* <DEDUP_REMOVED lines=20> */
.L_x_118:
[----:B------:R-:W-:Y:S05]  /*5640*/  BSYNC B0 ;  /* 0x0000000000007941 */ /* 0x000fea0003800000 */
.L_x_117:
        /* <DEDUP_REMOVED lines=23> */
.L_x_119:
[----:B------:R-:W-:Y:S01]  /*57c0*/  BSSY B0, `(.L_x_120) ;  /* 0x0000014000007945 */ /* 0x000fe20003800000 */
[----:B------:R-:W-:Y:S05]  /*57d0*/  @P1 BRA `(.L_x_121) ;  /* 0x0000012000001947 */ /* 0x000fea0003800000 */
[----:B------:R-:W-:Y:S01]  /*57e0*/  IADD3 R25, R2, 0xa0, RZ ;  /* 0x000000a002197810 */ /* 0x000fe20007ffe0ff */
[C-C-:B------:R-:W-:Y:S02]  /*57f0*/  FFMA.FTZ R16, R5.reuse, R33, R20.reuse ;  /* 0x0000002105107223 */ /* 0x140fe40000010014 */
[----:B------:R-:W-:Y:S01]  /*5800*/  FFMA.FTZ R18, R5, R28, R20 ;  /* 0x0000001c05127223 */ /* 0x000fe20000010014 */
[----:B------:R-:W-:Y:S01]  /*5810*/  SHF.R.S32.HI R23, RZ, 0x1f, R25 ;  /* 0x0000001fff177819 */ /* 0x000fe20000011419 */
[----:B------:R-:W-:Y:S01]  /*5820*/  FFMA.FTZ R19, R17, R12, -R16 ;  /* 0x0000000c11137223 */ /* 0x000fe20000010810 */
[----:B------:R-:W-:Y:S02]  /*5830*/  MOV R16, R6 ;  /* 0x0000000600107202 */ /* 0x000fe40000000f00 */
[----:B------:R-:W-:Y:S01]  /*5840*/  MOV R17, R9 ;  /* 0x0000000900117202 */ /* 0x000fe20000000f00 */
[----:B------:R-:W-:-:S02]  /*5850*/  IMAD R24, R23, c[0x0][0x1d8], RZ ;  /* 0x0000760017187a24 */ /* 0x000fc400078e02ff */
[----:B------:R-:W-:Y:S02]  /*5860*/  FFMA.FTZ R23, R46, R13, -R18 ;  /* 0x0000000d2e177223 */ /* 0x000fe40000010812 */
[----:B------:R-:W-:-:S04]  /*5870*/  IMAD.WIDE.U32 R16, R25, c[0x0][0x1d8], R16 ;  /* 0x0000760019107a25 */ /* 0x000fc800078e0010 */
[----:B------:R-:W-:Y:S01]  /*5880*/  IMAD R25, R25, c[0x0][0x1dc], R24 ;  /* 0x0000770019197a24 */ /* 0x000fe200078e0218 */
[----:B------:R-:W-:Y:S01]  /*5890*/  LEA R18, P1, R16, c[0x0][0x160], 0x1 ;  /* 0x0000580010127a11 */ /* 0x000fe200078208ff */
[-C--:B------:R-:W-:Y:S02]  /*58a0*/  FMUL.FTZ R24, R19, R4.reuse ;  /* 0x0000000413187220 */ /* 0x080fe40000410000 */
[----:B------:R-:W-:Y:S01]  /*58b0*/  FMUL.FTZ R23, R23, R4 ;  /* 0x0000000417177220 */ /* 0x000fe20000410000 */
[----:B------:R-:W-:-:S04]  /*58c0*/  IADD3 R25, R17, R25, RZ ;  /* 0x0000001911197210 */ /* 0x000fc80007ffe0ff */
[----:B------:R-:W-:Y:S02]  /*58d0*/  LEA.HI.X R19, R16, c[0x0][0x164], R25, 0x1, P1 ;  /* 0x0000590010137a11 */ /* 0x000fe400008f0c19 */
[----:B------:R-:W-:-:S05]  /*58e0*/  F2FP.BF16.PACK_AB R23, R23, R24 ;  /* 0x000000181717723e */ /* 0x000fca00000010ff */
[----:B------:R0:W-:Y:S02]  /*58f0*/  STG.E [R18.64], R23 ;  /* 0x0000001712007986 */ /* 0x0001e4000c101906 */
.L_x_121:
[----:B------:R-:W-:Y:S05]  /*5900*/  BSYNC B0 ;  /* 0x0000000000007941 */ /* 0x000fea0003800000 */
.L_x_120:
        /* <DEDUP_REMOVED lines=23> */
.L_x_122:
[----:B------:R-:W-:Y:S01]  /*5a80*/  LOP3.LUT P1, RZ, R3, 0x4, RZ, 0xc0, !PT ;  /* 0x0000000403ff7812 */ /* 0x000fe2000782c0ff */
[----:B------:R-:W-:-:S12]  /*5a90*/  BSSY B0, `(.L_x_123) ;  /* 0x0000012000007945 */ /* 0x000fd80003800000 */
[----:B------:R-:W-:Y:S05]  /*5aa0*/  @!P1 BRA `(.L_x_124) ;  /* 0x0000010000009947 */ /* 0x000fea0003800000 */
[C-C-:B------:R-:W-:Y:S02]  /*5ab0*/  FFMA.FTZ R11, R5.reuse, R29, R20.reuse ;  /* 0x0000001d050b7223 */ /* 0x140fe40000010014 */
[----:B0-----:R-:W-:Y:S02]  /*5ac0*/  FFMA.FTZ R18, R5, R28, R20 ;  /* 0x0000001c05127223 */ /* 0x001fe40000010014 */
[----:B------:R-:W-:Y:S01]  /*5ad0*/  FFMA.FTZ R11, R17, R12, -R11 ;  /* 0x0000000c110b7223 */ /* 0x000fe2000001080b */
[----:B------:R-:W-:Y:S01]  /*5ae0*/  MOV R17, R9 ;  /* 0x0000000900117202 */ /* 0x000fe20000000f00 */
[----:B------:R-:W-:Y:S01]  /*5af0*/  FFMA.FTZ R19, R16, R13, -R18 ;  /* 0x0000000d10137223 */ /* 0x000fe20000010812 */
[----:B------:R-:W-:Y:S01]  /*5b00*/  MOV R16, R6 ;  /* 0x0000000600107202 */ /* 0x000fe20000000f00 */
[----:B------:R-:W-:Y:S02]  /*5b10*/  IMAD R21, R57, c[0x0][0x1d8], RZ ;  /* 0x0000760039157a24 */ /* 0x000fe400078e02ff */
[----:B------:R-:W-:-:S02]  /*5b20*/  FMUL.FTZ R24, R11, R4 ;  /* 0x000000040b187220 */ /* 0x000fc40000410000 */
        /* <DEDUP_REMOVED lines=8> */
.L_x_124:
[----:B------:R-:W-:Y:S05]  /*5bb0*/  BSYNC B0 ;  /* 0x0000000000007941 */ /* 0x000fea0003800000 */
.L_x_123:
        /* <DEDUP_REMOVED lines=23> */
.L_x_125:
        /* <DEDUP_REMOVED lines=10> */
[-C--:B------:R-:W-:Y:S02]  /*5dd0*/  FMUL.FTZ R11, R11, R4.reuse ;  /* 0x000000040b0b7220 */ /* 0x080fe40000410000 */
[----:B------:R-:W-:Y:S01]  /*5de0*/  FMUL.FTZ R8, R5, R4 ;  /* 0x0000000405087220 */ /* 0x000fe20000410000 */
[----:B------:R-:W-:Y:S02]  /*5df0*/  IADD3 R9, R7, R9, RZ ;  /* 0x0000000907097210 */ /* 0x000fe40007ffe0ff */
[----:B------:R-:W-:Y:S02]  /*5e00*/  LEA R4, P0, R6, c[0x0][0x160], 0x1 ;  /* 0x0000580006047a11 */ /* 0x000fe400078008ff */
[----:B------:R-:W-:Y:S02]  /*5e10*/  F2FP.BF16.PACK_AB R7, R8, R11 ;  /* 0x0000000b0807723e */ /* 0x000fe400000010ff */
[----:B------:R-:W-:-:S05]  /*5e20*/  LEA.HI.X R5, R6, c[0x0][0x164], R9, 0x1, P0 ;  /* 0x0000590006057a11 */ /* 0x000fca00000f0c09 */
[----:B------:R0:W-:Y:S04]  /*5e30*/  STG.E [R4.64], R7 ;  /* 0x0000000704007986 */ /* 0x0001e8000c101906 */
.L_x_127:
[----:B------:R-:W-:Y:S05]  /*5e40*/  BSYNC B0 ;  /* 0x0000000000007941 */ /* 0x000fea0003800000 */
.L_x_126:
[----:B------:R-:W-:Y:S02]  /*5e50*/  IADD3 R36, R36, c[0x0][0x10], RZ ;  /* 0x0000040024247a10 */ /* 0x000fe40007ffe0ff */
[----:B------:R-:W-:Y:S02]  /*5e60*/  IADD3 R55, R55, 0x1, RZ ;  /* 0x0000000137377810 */ /* 0x000fe40007ffe0ff */
[----:B------:R-:W-:-:S13]  /*5e70*/  ISETP.GE.AND P0, PT, R36, UR4, PT ;  /* 0x0000000424007c0c */ /* 0x000fda000bf06270 */
[----:B------:R-:W-:Y:S01]  /*5e80*/  @P0 CALL.REL.NOINC `(.L_x_77) ;  /* 0x0000001000000944 */ /* 0x000fe20003c00000 */
[----:B------:R-:W-:Y:S05]  /*5e90*/  BRA `(.L_x_128) ;  /* 0xffffa43000007947 */ /* 0x000fea000383ffff */
.L_x_77:
[----:B-12---:R-:W-:Y:S01]  /*5ea0*/  ISETP.NE.AND P2, PT, R34, RZ, PT ;  /* 0x000000ff2200720c */ /* 0x006fe20003f45270 */
[----:B------:R-:W-:Y:S01]  /*5eb0*/  HFMA2.MMA R25, -RZ, RZ, 0, 2.384185791015625e-07 ;  /* 0x00000004ff197435 */ /* 0x000fe200000001ff */
[----:B------:R-:W-:Y:S01]  /*5ec0*/  MOV R2, c[0x0][0x10] ;  /* 0x0000040000027a02 */ /* 0x000fe20000000f00 */
[----:B------:R-:W-:Y:S01]  /*5ed0*/  BSSY B0, `(.L_x_129) ;  /* 0x0000013000007945 */ /* 0x000fe20003800000 */
[----:B0-----:R-:W-:Y:S02]  /*5ee0*/  MOV R4, c[0x0][0xc] ;  /* 0x0000030000047a02 */ /* 0x001fe40000000f00 */
        /* <DEDUP_REMOVED lines=10> */
[----:B------:R-:W0:Y:S01]  /*5f90*/  S2R R0, SR_LANEID ;  /* 0x0000000000007919 */ /* 0x000e220000000000 */
[----:B------:R-:W-:Y:S01]  /*5fa0*/  VOTEU.ANY UR4, UPT, PT ;  /* 0x0000000000047886 */ /* 0x000fe200038e0100 */
[----:B------:R-:W-:-:S00]  /*5fb0*/  ERRBAR ;  /* 0x00000000000079ab */ /* 0x000fc00000000000 */
[----:B------:R-:W-:Y:S01]  /*5fc0*/  UFLO.U32 UR5, UR4 ;  /* 0x00000004000572bd */ /* 0x000fe200080e0000 */
[----:B------:R-:W1:Y:S05]  /*5fd0*/  POPC R5, UR4 ;  /* 0x0000000400057d09 */ /* 0x000e6a0008000000 */
[----:B0-----:R-:W-:-:S13]  /*5fe0*/  ISETP.EQ.U32.AND P1, PT, R0, UR5, PT ;  /* 0x0000000500007c0c */ /* 0x001fda000bf22070 */
[----:B-1----:R0:W-:Y:S02]  /*5ff0*/  @P1 RED.E.ADD.S32.STRONG.GPU [R2.64], R5 ;  /* 0x000000050200198e */ /* 0x0021e4000c10e386 */
.L_x_130:
[----:B------:R-:W-:Y:S05]  /*6000*/  BSYNC B0 ;  /* 0x0000000000007941 */ /* 0x000fea0003800000 */
.L_x_129:
[----:B------:R-:W-:Y:S05]  /*6010*/  @P0 EXIT ;  /* 0x000000000000094d */ /* 0x000fea0003800000 */
[----:B------:R-:W-:Y:S05]  /*6020*/  @P2 BRA `(.L_x_131) ;  /* 0x0000008000002947 */ /* 0x000fea0003800000 */
[----:B------:R-:W-:-:S05]  /*6030*/  IMAD R0, R4, c[0x0][0x10], RZ ;  /* 0x0000040004007a24 */ /* 0x000fca00078e02ff */
[----:B------:R-:W-:-:S13]  /*6040*/  ISETP.NE.AND P0, PT, R0, -0x1, PT ;  /* 0xffffffff0000780c */ /* 0x000fda0003f05270 */
[----:B------:R-:W-:Y:S05]  /*6050*/  @!P0 BRA `(.L_x_131) ;  /* 0x0000005000008947 */ /* 0x000fea0003800000 */
.L_x_132:
[----:B0-----:R-:W2:Y:S01]  /*6060*/  LDG.E.STRONG.GPU R5, [R2.64] ;  /* 0x0000000602057981 */ /* 0x001ea2000c1ef900 */
[----:B------:R-:W-:Y:S01]  /*6070*/  YIELD ;  /* 0x0000000000007946 */ /* 0x000fe20003800000 */
[----:B--2---:R-:W-:Y:S01]  /*6080*/  ISETP.NE.AND P0, PT, R5, R0, PT ;  /* 0x000000000500720c */ /* 0x004fe20003f05270 */
[----:B------:R-:W-:-:S12]  /*6090*/  CCTL.IVALL ;  /* 0x00000000ff00798f */ /* 0x000fd80002000000 */
[----:B------:R-:W-:Y:S05]  /*60a0*/  @P0 BRA `(.L_x_132) ;  /* 0xffffffb000000947 */ /* 0x000fea000383ffff */
.L_x_131:
        /* <DEDUP_REMOVED lines=25> */
.L_x_133:
        /* <DEDUP_REMOVED lines=23> */
.L_x_134:
        /* <DEDUP_REMOVED lines=13> */
.L_x_3334:


//--------------------- .text._Z35group_norm_nhwc_bwd_one_pass_kernelI11Bf16IOFp32WLi512ELi32ELi512EEv26Group_norm_nhwc_bwd_params --------------------------
	.section	.text._Z35group_norm_nhwc_bwd_one_pass_kernelI11Bf16IOFp32WLi512ELi32ELi512EEv26Group_norm_nhwc_bwd_params,"ax",@progbits
	.sectioninfo	@"SHI_REGISTERS=128"
	.align	128
        .global         _Z35group_norm_nhwc_bwd_one_pass_kernelI11Bf16IOFp32WLi512ELi32ELi512EEv26Group_norm_nhwc_bwd_params
        .type           _Z35group_norm_nhwc_bwd_one_pass_kernelI11Bf16IOFp32WLi512ELi32ELi512EEv26Group_norm_nhwc_bwd_params,@function
        .size           _Z35group_norm_nhwc_bwd_one_pass_kernelI11Bf16IOFp32WLi512ELi32ELi512EEv26Group_norm_nhwc_bwd_params,(.L_x_3335 - _Z35group_norm_nhwc_bwd_one_pass_kernelI11Bf16IOFp32WLi512ELi32ELi512EEv26Group_norm_nhwc_bwd_params)
        .other          _Z35group_norm_nhwc_bwd_one_pass_kernelI11Bf16IOFp32WLi512ELi32ELi512EEv26Group_norm_nhwc_bwd_params,@"STO_CUDA_ENTRY STV_DEFAULT"
_Z35group_norm_nhwc_bwd_one_pass_kernelI11Bf16IOFp32WLi512ELi32ELi512EEv26Group_norm_nhwc_bwd_params:
.text._Z35group_norm_nhwc_bwd_one_pass_kernelI11Bf16IOFp32WLi512ELi32ELi512EEv26Group_norm_nhwc_bwd_params:
        /* <DEDUP_REMOVED lines=10> */
[----:B-12---:R-:W-:Y:S01]  /*00a0*/  SHF.R.U32.HI R83, RZ, 0x4, R3 ;  /* 0x00000004ff537819 */ /* 0x006fe20000011603 */
[----:B------:R-:W-:Y:S01]  /*00b0*/  HFMA2.MMA R123, -RZ, RZ, 0, 1.78813934326171875e-07 ;  /* 0x00000003ff7b7435 */ /* 0x000fe200000001ff */
[----:B------:R-:W-:Y:S01]  /*00c0*/  ISETP.GE.U32.AND P1, PT, R3, 0x200, PT ;  /* 0x000002000300780c */ /* 0x000fe20003f26070 */
[----:B------:R-:W0:Y:S01]  /*00d0*/  S2R R124, SR_LANEID ;  /* 0x00000000007c7919 */ /* 0x000e220000000000 */
[----:B------:R-:W-:Y:S01]  /*00e0*/  LOP3.LUT R5, R5, 0xffffff7f, RZ, 0xc0, !PT ;  /* 0xffffff7f05057812 */ /* 0x000fe200078ec0ff */
[C---:B------:R-:W-:Y:S01]  /*00f0*/  IMAD R83, R2.reuse, c[0x0][0x1fc], R83 ;  /* 0x00007f0002537a24 */ /* 0x040fe200078e0253 */
[----:B------:R-:W-:Y:S01]  /*0100*/  MOV R117, c[0x0][0x1dc] ;  /* 0x0000770000757a02 */ /* 0x000fe20000000f00 */
[----:B------:R-:W-:Y:S01]  /*0110*/  HFMA2.MMA R85, -RZ, RZ, 0, 0 ;  /* 0x00000000ff557435 */ /* 0x000fe200000001ff */
[----:B------:R-:W-:Y:S01]  /*0120*/  SHF.R.S32.HI R4, RZ, 0x1f, R3 ;  /* 0x0000001fff047819 */ /* 0x000fe20000011403 */
[----:B------:R-:W-:Y:S01]  /*0130*/  IMAD R8, R2, c[0x0][0x10], R0 ;  /* 0x0000040002087a24 */ /* 0x000fe200078e0200 */
[----:B------:R-:W-:Y:S01]  /*0140*/  ISETP.LT.U32.AND P0, PT, R83, c[0x0][0x1e0], PT ;  /* 0x0000780053007a0c */ /* 0x000fe20003f01070 */
[C---:B------:R-:W-:Y:S01]  /*0150*/  IMAD R9, R123.reuse, c[0x0][0x1dc], RZ ;  /* 0x000077007b097a24 */ /* 0x040fe200078e02ff */
[----:B------:R-:W-:Y:S01]  /*0160*/  SHF.R.S32.HI R112, RZ, 0x1f, R83 ;  /* 0x0000001fff707819 */ /* 0x000fe20000011453 */
[----:B------:R-:W-:Y:S01]  /*0170*/  IMAD.WIDE.U32 R6, R123, c[0x0][0x1d8], RZ ;  /* 0x000076007b067a25 */ /* 0x000fe200078e00ff */
[----:B------:R-:W-:Y:S01]  /*0180*/  IADD3 R96, R83, 0x20, RZ ;  /* 0x0000002053607810 */ /* 0x000fe20007ffe0ff */
[----:B------:R-:W-:Y:S01]  /*0190*/  ULDC.U8 UR9, c[0x0][0x1f4] ;  /* 0x00007d0000097ab9 */ /* 0x000fe20000000000 */
[----:B------:R-:W-:-:S02]  /*01a0*/  ISETP.LT.AND.EX P0, PT, R112, c[0x0][0x1e4], !P1, P0 ;  /* 0x0000790070007a0c */ /* 0x000fc40004f01300 */
[----:B------:R-:W-:Y:S02]  /*01b0*/  ISETP.LT.U32.AND P5, PT, R96, c[0x0][0x1e0], PT ;  /* 0x0000780060007a0c */ /* 0x000fe40003fa1070 */
[----:B------:R-:W-:Y:S02]  /*01c0*/  SHF.R.S32.HI R111, RZ, 0x1f, R96 ;  /* 0x0000001fff6f7819 */ /* 0x000fe40000011460 */
[----:B------:R-:W-:Y:S02]  /*01d0*/  IADD3 R95, R83, 0x40, RZ ;  /* 0x00000040535f7810 */ /* 0x000fe40007ffe0ff */
[----:B------:R-:W-:Y:S02]  /*01e0*/  ISETP.LT.AND.EX P6, PT, R111, c[0x0][0x1e4], !P1, P5 ;  /* 0x000079006f007a0c */ /* 0x000fe40004fc1350 */
[----:B------:R-:W-:Y:S02]  /*01f0*/  ISETP.LT.U32.AND P4, PT, R95, c[0x0][0x1e0], PT ;  /* 0x000078005f007a0c */ /* 0x000fe40003f81070 */
[----:B------:R-:W-:-:S02]  /*0200*/  SHF.R.S32.HI R110, RZ, 0x1f, R95 ;  /* 0x0000001fff6e7819 */ /* 0x000fc4000001145f */
[----:B------:R-:W-:Y:S02]  /*0210*/  @P0 LOP3.LUT R5, R5, 0x80, RZ, 0xfc, !PT ;  /* 0x0000008005050812 */ /* 0x000fe400078efcff */
[----:B------:R-:W-:Y:S02]  /*0220*/  IADD3 R7, R7, R9, RZ ;  /* 0x0000000907077210 */ /* 0x000fe40007ffe0ff */
[----:B------:R-:W-:Y:S02]  /*0230*/  LEA.HI R117, P3, R117, c[0x0][0x1d8], RZ, 0x1 ;  /* 0x0000760075757a11 */ /* 0x000fe400078708ff */
[----:B------:R-:W-:Y:S02]  /*0240*/  IADD3 R94, R83, 0x60, RZ ;  /* 0x00000060535e7810 */ /* 0x000fe40007ffe0ff */
[----:B------:R-:W-:Y:S02]  /*0250*/  ISETP.LT.AND.EX P5, PT, R110, c[0x0][0x1e4], !P1, P4 ;  /* 0x000079006e007a0c */ /* 0x000fe40004fa1340 */
[----:B------:R-:W-:-:S02]  /*0260*/  LOP3.LUT R5, R5, 0xffffffbf, RZ, 0xc0, !PT ;  /* 0xffffffbf05057812 */ /* 0x000fc400078ec0ff */
[----:B------:R-:W-:Y:S02]  /*0270*/  LEA.HI R118, P2, R7, R6, RZ, 0x1 ;  /* 0x0000000607767211 */ /* 0x000fe400078508ff */
[----:B------:R-:W-:Y:S02]  /*0280*/  IADD3.X R6, RZ, c[0x0][0x1dc], RZ, P3, !PT ;  /* 0x00007700ff067a10 */ /* 0x000fe40001ffe4ff */
[----:B------:R-:W-:Y:S02]  /*0290*/  ISETP.LT.U32.AND P3, PT, R94, c[0x0][0x1e0], PT ;  /* 0x000078005e007a0c */ /* 0x000fe40003f61070 */
[----:B------:R-:W-:Y:S02]  /*02a0*/  SHF.R.S32.HI R109, RZ, 0x1f, R94 ;  /* 0x0000001fff6d7819 */ /* 0x000fe4000001145e */
[----:B------:R-:W-:Y:S02]  /*02b0*/  @P6 LOP3.LUT R5, R5, 0x40, RZ, 0xfc, !PT ;  /* 0x0000004005056812 */ /* 0x000fe400078efcff */
[----:B------:R-:W-:-:S02]  /*02c0*/  IADD3 R93, R83, 0x80, RZ ;  /* 0x00000080535d7810 */ /* 0x000fc40007ffe0ff */
[----:B------:R-:W-:Y:S02]  /*02d0*/  ISETP.LT.AND.EX P4, PT, R109, c[0x0][0x1e4], !P1, P3 ;  /* 0x000079006d007a0c */ /* 0x000fe40004f81330 */
[----:B------:R-:W-:Y:S02]  /*02e0*/  LOP3.LUT R5, R5, 0xffffffdf, RZ, 0xc0, !PT ;  /* 0xffffffdf05057812 */ /* 0x000fe400078ec0ff */
[----:B------:R-:W-:Y:S02]  /*02f0*/  IADD3.X R7, RZ, R7, RZ, P2, !PT ;  /* 0x00000007ff077210 */ /* 0x000fe400017fe4ff */
[----:B------:R-:W-:Y:S02]  /*0300*/  ISETP.LT.U32.AND P2, PT, R93, c[0x0][0x1e0], PT ;  /* 0x000078005d007a0c */ /* 0x000fe40003f41070 */
[----:B------:R-:W-:Y:S02]  /*0310*/  SHF.R.S32.HI R108, RZ, 0x1f, R93 ;  /* 0x0000001fff6c7819 */ /* 0x000fe4000001145d */
[----:B------:R-:W-:-:S02]  /*0320*/  @P5 LOP3.LUT R5, R5, 0x20, RZ, 0xfc, !PT ;  /* 0x0000002005055812 */ /* 0x000fc400078efcff */
[----:B------:R-:W-:Y:S02]  /*0330*/  IADD3 R92, R83, 0xa0, RZ ;  /* 0x000000a0535c7810 */ /* 0x000fe40007ffe0ff */
[----:B------:R-:W-:Y:S02]  /*0340*/  ISETP.LT.AND.EX P3, PT, R108, c[0x0][0x1e4], !P1, P2 ;  /* 0x000079006c007a0c */ /* 0x000fe40004f61320 */
[----:B------:R-:W-:Y:S02]  /*0350*/  LOP3.LUT R5, R5, 0xffffffef, RZ, 0xc0, !PT ;  /* 0xffffffef05057812 */ /* 0x000fe400078ec0ff */
[----:B------:R-:W-:Y:S02]  /*0360*/  ISETP.LT.U32.AND P0, PT, R92, c[0x0][0x1e0], PT ;  /* 0x000078005c007a0c */ /* 0x000fe40003f01070 */
[----:B------:R-:W-:Y:S02]  /*0370*/  SHF.R.S32.HI R107, RZ, 0x1f, R92 ;  /* 0x0000001fff6b7819 */ /* 0x000fe4000001145c */
[----:B------:R-:W-:-:S02]  /*0380*/  @P4 LOP3.LUT R5, R5, 0x10, RZ, 0xfc, !PT ;  /* 0x0000001005054812 */ /* 0x000fc400078efcff */
[----:B------:R-:W-:Y:S02]  /*0390*/  IADD3 R91, R83, 0xc0, RZ ;  /* 0x000000c0535b7810 */ /* 0x000fe40007ffe0ff */
[----:B------:R-:W-:Y:S02]  /*03a0*/  ISETP.LT.AND.EX P2, PT, R107, c[0x0][0x1e4], !P1, P0 ;  /* 0x000079006b007a0c */ /* 0x000fe40004f41300 */
[----:B------:R-:W-:Y:S02]  /*03b0*/  LOP3.LUT R5, R5, 0xfffffff7, RZ, 0xc0, !PT ;  /* 0xfffffff705057812 */ /* 0x000fe400078ec0ff */
[----:B------:R-:W-:Y:S02]  /*03c0*/  SHF.R.S32.HI R106, RZ, 0x1f, R91 ;  /* 0x0000001fff6a7819 */ /* 0x000fe4000001145b */
[----:B------:R-:W-:Y:S02]  /*03d0*/  ISETP.LT.U32.AND P0, PT, R91, c[0x0][0x1e0], PT ;  /* 0x000078005b007a0c */ /* 0x000fe40003f01070 */
[----:B------:R-:W-:-:S02]  /*03e0*/  @P3 LOP3.LUT R5, R5, 0x8, RZ, 0xfc, !PT ;  /* 0x0000000805053812 */ /* 0x000fc400078efcff */
[----:B------:R-:W-:Y:S02]  /*03f0*/  ISETP.LT.AND.EX P0, PT, R106, c[0x0][0x1e4], !P1, P0 ;  /* 0x000079006a007a0c */ /* 0x000fe40004f01300 */
[----:B------:R-:W-:Y:S02]  /*0400*/  LOP3.LUT R5, R5, 0xfffffffb, RZ, 0xc0, !PT ;  /* 0xfffffffb05057812 */ /* 0x000fe400078ec0ff */
[----:B------:R-:W-:Y:S02]  /*0410*/  IADD3 R90, R83, 0xe0, RZ ;  /* 0x000000e0535a7810 */ /* 0x000fe40007ffe0ff */
[----:B------:R-:W-:Y:S02]  /*0420*/  @P2 LOP3.LUT R5, R5, 0x4, RZ, 0xfc, !PT ;  /* 0x0000000405052812 */ /* 0x000fe400078efcff */
[C---:B------:R-:W-:Y:S02]  /*0430*/  IADD3 R89, R83.reuse, 0x100, RZ ;  /* 0x0000010053597810 */ /* 0x040fe40007ffe0ff */
[----:B------:R-:W-:-:S02]  /*0440*/  IADD3 R88, R83, 0x120, RZ ;  /* 0x0000012053587810 */ /* 0x000fc40007ffe0ff */
[----:B------:R-:W-:Y:S02]  /*0450*/  IADD3 R87, R83, 0x140, RZ ;  /* 0x0000014053577810 */ /* 0x000fe40007ffe0ff */
[----:B------:R-:W-:Y:S02]  /*0460*/  LOP3.LUT R5, R5, 0xfffffffd, RZ, 0xc0, !PT ;  /* 0xfffffffd05057812 */ /* 0x000fe400078ec0ff */
[----:B------:R-:W-:Y:S02]  /*0470*/  IADD3 R86, R83, 0x160, RZ ;  /* 0x0000016053567810 */ /* 0x000fe40007ffe0ff */
[----:B------:R-:W-:Y:S02]  /*0480*/  SHF.R.S32.HI R105, RZ, 0x1f, R90 ;  /* 0x0000001fff697819 */ /* 0x000fe4000001145a */
[----:B------:R-:W-:Y:S02]  /*0490*/  SHF.R.S32.HI R104, RZ, 0x1f, R89 ;  /* 0x0000001fff687819 */ /* 0x000fe40000011459 */
[----:B------:R-:W-:-:S02]  /*04a0*/  SHF.R.S32.HI R103, RZ, 0x1f, R88 ;  /* 0x0000001fff677819 */ /* 0x000fc40000011458 */
[----:B------:R-:W-:Y:S02]  /*04b0*/  SHF.R.S32.HI R102, RZ, 0x1f, R87 ;  /* 0x0000001fff667819 */ /* 0x000fe40000011457 */
[----:B------:R-:W-:Y:S02]  /*04c0*/  ISETP.LT.U32.AND P5, PT, R90, c[0x0][0x1e0], PT ;  /* 0x000078005a007a0c */ /* 0x000fe40003fa1070 */
[----:B------:R-:W-:Y:S02]  /*04d0*/  @P0 LOP3.LUT R5, R5, 0x2, RZ, 0xfc, !PT ;  /* 0x0000000205050812 */ /* 0x000fe400078efcff */
[----:B------:R-:W-:Y:S02]  /*04e0*/  ISETP.LT.U32.AND P4, PT, R89, c[0x0][0x1e0], PT ;  /* 0x0000780059007a0c */ /* 0x000fe40003f81070 */
[----:B------:R-:W-:Y:S02]  /*04f0*/  ISETP.LT.U32.AND P3, PT, R88, c[0x0][0x1e0], PT ;  /* 0x0000780058007a0c */ /* 0x000fe40003f61070 */
[----:B------:R-:W-:-:S02]  /*0500*/  ISETP.LT.U32.AND P2, PT, R87, c[0x0][0x1e0], PT ;  /* 0x0000780057007a0c */ /* 0x000fc40003f41070 */
[----:B------:R-:W-:Y:S02]  /*0510*/  SHF.R.S64 R117, R117, 0x1, R6 ;  /* 0x0000000175757819 */ /* 0x000fe40000001006 */
[----:B------:R-:W-:Y:S02]  /*0520*/  SHF.R.S64 R118, R118, 0x1, R7 ;  /* 0x0000000176767819 */ /* 0x000fe40000001007 */
[----:B------:R-:W-:Y:S02]  /*0530*/  SHF.R.S32.HI R101, RZ, 0x1f, R86 ;  /* 0x0000001fff657819 */ /* 0x000fe40000011456 */
[----:B------:R-:W-:Y:S02]  /*0540*/  ISETP.LT.U32.AND P0, PT, R86, c[0x0][0x1e0], PT ;  /* 0x0000780056007a0c */ /* 0x000fe40003f01070 */
[----:B------:R-:W-:Y:S02]  /*0550*/  SHF.L.U32 R119, R3, 0x1, RZ ;  /* 0x0000000103777819 */ /* 0x000fe400000006ff */
[----:B------:R-:W-:-:S02]  /*0560*/  LEA.HI R120, R4, R3, RZ, 0x5 ;  /* 0x0000000304787211 */ /* 0x000fc400078f28ff */
[C---:B------:R-:W-:Y:S02]  /*0570*/  IADD3 R84, R83.reuse, 0x180, RZ ;  /* 0x0000018053547810 */ /* 0x040fe40007ffe0ff */
[C---:B------:R-:W-:Y:S02]  /*0580*/  IADD3 R100, R83.reuse, 0x1a0, RZ ;  /* 0x000001a053647810 */ /* 0x040fe40007ffe0ff */
[C---:B------:R-:W-:Y:S02]  /*0590*/  IADD3 R99, R83.reuse, 0x1c0, RZ ;  /* 0x000001c053637810 */ /* 0x040fe40007ffe0ff */
[----:B------:R-:W-:Y:S02]  /*05a0*/  IADD3 R98, R83, 0x1e0, RZ ;  /* 0x000001e053627810 */ /* 0x000fe40007ffe0ff */
[----:B------:R-:W-:Y:S02]  /*05b0*/  SHF.R.S32.HI R6, RZ, 0x1, R6 ;  /* 0x00000001ff067819 */ /* 0x000fe40000011406 */
[----:B------:R-:W-:-:S02]  /*05c0*/  SHF.R.S32.HI R7, RZ, 0x1, R7 ;  /* 0x00000001ff077819 */ /* 0x000fc40000011407 */
[----:B------:R-:W-:Y:S02]  /*05d0*/  ISETP.LT.AND.EX P5, PT, R105, c[0x0][0x1e4], !P1, P5 ;  /* 0x0000790069007a0c */ /* 0x000fe40004fa1350 */
[----:B------:R-:W-:Y:S02]  /*05e0*/  ISETP.LT.AND.EX P4, PT, R104, c[0x0][0x1e4], !P1, P4 ;  /* 0x0000790068007a0c */ /* 0x000fe40004f81340 */
[----:B------:R-:W-:Y:S02]  /*05f0*/  ISETP.LT.AND.EX P3, PT, R103, c[0x0][0x1e4], !P1, P3 ;  /* 0x0000790067007a0c */ /* 0x000fe40004f61330 */
[----:B------:R-:W-:Y:S02]  /*0600*/  ISETP.LT.AND.EX P2, PT, R102, c[0x0][0x1e4], !P1, P2 ;  /* 0x0000790066007a0c */ /* 0x000fe40004f41320 */
[----:B------:R-:W-:Y:S02]  /*0610*/  ISETP.LT.AND.EX P1, PT, R101, c[0x0][0x1e4], !P1, P0 ;  /* 0x0000790065007a0c */ /* 0x000fe40004f21300 */
[----:B------:R-:W-:-:S02]  /*0620*/  MOV R4, R0 ;  /* 0x0000000000047202 */ /* 0x000fc40000000f00 */
[----:B------:R-:W-:Y:S02]  /*0630*/  LOP3.LUT R123, R123, c[0x0][0xc], RZ, 0xc0, !PT ;  /* 0x000003007b7b7a12 */ /* 0x000fe400078ec0ff */
[----:B------:R-:W-:Y:S02]  /*0640*/  LOP3.LUT R119, R119, 0x1e, RZ, 0xc0, !PT ;  /* 0x0000001e77777812 */ /* 0x000fe400078ec0ff */
[----:B------:R-:W-:Y:S02]  /*0650*/  SHF.R.S32.HI R120, RZ, 0x5, R120 ;  /* 0x00000005ff787819 */ /* 0x000fe40000011478 */
[----:B------:R-:W-:Y:S02]  /*0660*/  SHF.R.S32.HI R116, RZ, 0x1f, R84 ;  /* 0x0000001fff747819 */ /* 0x000fe40000011454 */
[----:B------:R-:W-:Y:S02]  /*0670*/  SHF.R.S32.HI R115, RZ, 0x1f, R100 ;  /* 0x0000001fff737819 */ /* 0x000fe40000011464 */
[----:B------:R-:W-:-:S02]  /*0680*/  SHF.R.S32.HI R114, RZ, 0x1f, R99 ;  /* 0x0000001fff727819 */ /* 0x000fc40000011463 */
[----:B------:R-:W-:Y:S02]  /*0690*/  SHF.R.S32.HI R113, RZ, 0x1f, R98 ;  /* 0x0000001fff717819 */ /* 0x000fe40000011462 */
[----:B------:R-:W-:Y:S02]  /*06a0*/  SHF.L.U64.HI R121, R117, 0x2, R6 ;  /* 0x0000000275797819 */ /* 0x000fe40000010206 */
[----:B0-----:R-:W-:Y:S02]  /*06b0*/  SHF.L.U64.HI R122, R118, 0x2, R7 ;  /* 0x00000002767a7819 */ /* 0x001fe40000010207 */
.L_x_218:
[----:B0-----:R-:W-:Y:S01]  /*06c0*/  IABS R11, c[0x0][0x1f0] ;  /* 0x00007c00000b7a13 */ /* 0x001fe20000000000 */
[----:B------:R-:W-:Y:S01]  /*06d0*/  CS2R R64, SRZ ;  /* 0x0000000000407805 */ /* 0x000fe2000001ff00 */
[----:B------:R-:W-:Y:S02]  /*06e0*/  MOV R82, RZ ;  /* 0x000000ff00527202 */ /* 0x000fe40000000f00 */
[----:B------:R-:W0:Y:S01]  /*06f0*/  I2F.RP R8, R11 ;  /* 0x0000000b00087306 */ /* 0x000e220000209400 */
[----:B------:R-:W-:Y:S02]  /*0700*/  P2R R13, PR, RZ, 0x8 ;  /* 0x00000008ff0d7803 */ /* 0x000fe40000000000 */
[----:B------:R-:W-:Y:S01]  /*0710*/  P2R R12, PR, RZ, 0x4 ;  /* 0x00000004ff0c7803 */ /* 0x000fe20000000000 */
[----:B------:R-:W-:Y:S01]  /*0720*/  CS2R R80, SRZ ;  /* 0x0000000000507805 */ /* 0x000fe2000001ff00 */
[----:B------:R-:W-:Y:S01]  /*0730*/  MOV R66, RZ ;  /* 0x000000ff00427202 */ /* 0x000fe20000000f00 */
[----:B------:R-:W-:Y:S01]  /*0740*/  CS2R R62, SRZ ;  /* 0x00000000003e7805 */ /* 0x000fe2000001ff00 */
[----:B------:R-:W-:Y:S01]  /*0750*/  CS2R R78, SRZ ;  /* 0x00000000004e7805 */ /* 0x000fe2000001ff00 */
[----:B------:R-:W-:-:S02]  /*0760*/  LOP3.LUT P2, RZ, R5, 0x40, RZ, 0xc0, !PT ;  /* 0x0000004005ff7812 */ /* 0x000fc4000784c0ff */
[----:B------:R-:W-:Y:S02]  /*0770*/  P2R R14, PR, RZ, 0x2 ;  /* 0x00000002ff0e7803 */ /* 0x000fe40000000000 */
[----:B------:R-:W-:Y:S01]  /*0780*/  LOP3.LUT P1, RZ, R5, 0x20, RZ, 0xc0, !PT ;  /* 0x0000002005ff7812 */ /* 0x000fe2000782c0ff */
        /* <DEDUP_REMOVED lines=8> */
[----:B------:R-:W-:-:S05]  /*0810*/  LOP3.LUT R6, R4, c[0x0][0x1f0], RZ, 0x3c, !PT ;  /* 0x00007c0004067a12 */ /* 0x000fca00078e3cff */
[----:B------:R-:W-:-:S05]  /*0820*/  IMAD.HI.U32 R7, R7, R10, RZ ;  /* 0x0000000a07077227 */ /* 0x000fca00078e00ff */
[----:B------:R-:W-:-:S05]  /*0830*/  IADD3 R8, -R7, RZ, RZ ;  /* 0x000000ff07087210 */ /* 0x000fca0007ffe1ff */
[----:B------:R-:W-:-:S05]  /*0840*/  IMAD R8, R11, R8, R10 ;  /* 0x000000080b087224 */ /* 0x000fca00078e020a */
[----:B------:R-:W-:-:S13]  /*0850*/  ISETP.GT.U32.AND P0, PT, R11, R8, PT ;  /* 0x000000080b00720c */ /* 0x000fda0003f04070 */
[-C--:B------:R-:W-:Y:S02]  /*0860*/  @!P0 IADD3 R8, R8, -R11.reuse, RZ ;  /* 0x8000000b08088210 */ /* 0x080fe40007ffe0ff */
[----:B------:R-:W-:Y:S02]  /*0870*/  @!P0 IADD3 R7, R7, 0x1, RZ ;  /* 0x0000000107078810 */ /* 0x000fe40007ffe0ff */
[----:B------:R-:W-:Y:S02]  /*0880*/  IADD3 R9, R8, -R11, RZ ;  /* 0x8000000b08097210 */ /* 0x000fe40007ffe0ff */
[----:B------:R-:W-:-:S04]  /*0890*/  ISETP.GT.U32.AND P0, PT, R11, R8, PT ;  /* 0x000000080b00720c */ /* 0x000fc80003f04070 */
[----:B------:R-:W-:Y:S02]  /*08a0*/  SEL R9, R9, R8, !P0 ;  /* 0x0000000809097207 */ /* 0x000fe40004000000 */
[----:B------:R-:W-:-:S13]  /*08b0*/  ISETP.GE.U32.AND P0, PT, R8, R11, PT ;  /* 0x0000000b0800720c */ /* 0x000fda0003f06070 */
[----:B------:R-:W-:Y:S02]  /*08c0*/  @P0 IADD3 R7, R7, 0x1, RZ ;  /* 0x0000000107070810 */ /* 0x000fe40007ffe0ff */
[----:B------:R-:W-:-:S13]  /*08d0*/  ISETP.GE.AND P0, PT, R4, RZ, PT ;  /* 0x000000ff0400720c */ /* 0x000fda0003f06270 */
[----:B------:R-:W-:Y:S02]  /*08e0*/  @!P0 IADD3 R9, -R9, RZ, RZ ;  /* 0x000000ff09098210 */ /* 0x000fe40007ffe1ff */
[----:B------:R-:W-:Y:S02]  /*08f0*/  ISETP.GE.AND P0, PT, R6, RZ, PT ;  /* 0x000000ff0600720c */ /* 0x000fe40003f06270 */
[----:B------:R-:W-:-:S11]  /*0900*/  LOP3.LUT R6, RZ, c[0x0][0x1f0], RZ, 0x33, !PT ;  /* 0x00007c00ff067a12 */ /* 0x000fd600078e33ff */
[----:B------:R-:W-:Y:S02]  /*0910*/  @!P0 IADD3 R7, -R7, RZ, RZ ;  /* 0x000000ff07078210 */ /* 0x000fe40007ffe1ff */
[----:B------:R-:W-:-:S04]  /*0920*/  ISETP.NE.AND P0, PT, RZ, c[0x0][0x1f0], PT ;  /* 0x00007c00ff007a0c */ /* 0x000fc80003f05270 */
[C---:B------:R-:W-:Y:S02]  /*0930*/  SEL R97, R6.reuse, R9, !P0 ;  /* 0x0000000906617207 */ /* 0x040fe40004000000 */
[----:B------:R-:W-:Y:S02]  /*0940*/  SHF.R.U32.HI R9, RZ, 0x4, R3 ;  /* 0x00000004ff097819 */ /* 0x000fe40000011603 */
[----:B------:R-:W-:Y:S02]  /*0950*/  SEL R7, R6, R7, !P0 ;  /* 0x0000000706077207 */ /* 0x000fe40004000000 */
[----:B------:R-:W-:Y:S01]  /*0960*/  LEA R28, R97, R119, 0x5 ;  /* 0x00000077611c7211 */ /* 0x000fe200078e28ff */
[----:B------:R-:W-:-:S03]  /*0970*/  IMAD R23, R2, c[0x0][0x1fc], R9 ;  /* 0x00007f0002177a24 */ /* 0x000fc600078e0209 */
[----:B------:R-:W-:Y:S02]  /*0980*/  SHF.R.S32.HI R29, RZ, 0x1f, R28 ;  /* 0x0000001fff1d7819 */ /* 0x000fe4000001141c */
[----:B------:R-:W-:-:S03]  /*0990*/  IADD3 R6, R23, 0x180, RZ ;  /* 0x0000018017067810 */ /* 0x000fc60007ffe0ff */
[----:B------:R-:W-:Y:S01]  /*09a0*/  IMAD.WIDE.U32 R18, R7, c[0x0][0x1e8], R28 ;  /* 0x00007a0007127a25 */ /* 0x000fe200078e001c */
[----:B------:R-:W-:Y:S02]  /*09b0*/  SHF.R.S32.HI R8, RZ, 0x1f, R6 ;  /* 0x0000001fff087819 */ /* 0x000fe40000011406 */
[----:B------:R-:W-:Y:S02]  /*09c0*/  ISETP.GE.U32.AND P0, PT, R6, c[0x0][0x1e0], PT ;  /* 0x0000780006007a0c */ /* 0x000fe40003f06070 */
[----:B------:R-:W-:Y:S02]  /*09d0*/  SHF.R.S32.HI R6, RZ, 0x1f, R7 ;  /* 0x0000001fff067819 */ /* 0x000fe40000011407 */
[----:B------:R-:W-:-:S03]  /*09e0*/  ISETP.GE.AND.EX P0, PT, R8, c[0x0][0x1e4], PT, P0 ;  /* 0x0000790008007a0c */ /* 0x000fc60003f06300 */
[----:B------:R-:W-:Y:S01]  /*09f0*/  IMAD R6, R6, c[0x0][0x1e8], RZ ;  /* 0x00007a0006067a24 */ /* 0x000fe200078e02ff */
[----:B------:R-:W-:-:S03]  /*0a00*/  ISETP.LT.U32.AND P6, PT, R3, 0x200, !P0 ;  /* 0x000002000300780c */ /* 0x000fc600047c1070 */
[----:B------:R-:W-:-:S05]  /*0a10*/  IMAD R21, R7, c[0x0][0x1ec], R6 ;  /* 0x00007b0007157a24 */ /* 0x000fca00078e0206 */
[----:B------:R-:W-:-:S05]  /*0a20*/  IADD3 R21, R19, R21, RZ ;  /* 0x0000001513157210 */ /* 0x000fca0007ffe0ff */
[----:B------:R-:W-:Y:S01]  /*0a30*/  @P6 IMAD R7, R116, c[0x0][0x1d8], RZ ;  /* 0x0000760074076a24 */ /* 0x000fe200078e02ff */
[----:B------:R-:W-:-:S03]  /*0a40*/  @P6 MOV R20, R18 ;  /* 0x0000001200146202 */ /* 0x000fc60000000f00 */
[C---:B------:R-:W-:Y:S02]  /*0a50*/  @P6 IMAD R9, R84.reuse, c[0x0][0x1dc], R7 ;  /* 0x0000770054096a24 */ /* 0x040fe400078e0207 */
[----:B------:R-:W-:-:S05]  /*0a60*/  @P6 IMAD.WIDE.U32 R6, R84, c[0x0][0x1d8], R20 ;  /* 0x0000760054066a25 */ /* 0x000fca00078e0014 */
[----:B------:R-:W-:Y:S02]  /*0a70*/  @P6 IADD3 R7, R7, R9, RZ ;  /* 0x0000000907076210 */ /* 0x000fe40007ffe0ff */
[C---:B------:R-:W-:Y:S02]  /*0a80*/  @P6 SHF.L.U32 R8, R6.reuse, 0x1, RZ ;  /* 0x0000000106086819 */ /* 0x040fe400000006ff */
[----:B------:R-:W-:Y:S02]  /*0a90*/  @P6 SHF.L.U64.HI R6, R6, 0x1, R7 ;  /* 0x0000000106066819 */ /* 0x000fe40000010207 */
[----:B------:R-:W-:-:S04]  /*0aa0*/  @P6 IADD3 R10, P0, R8, c[0x0][0x180], RZ ;  /* 0x00006000080a6a10 */ /* 0x000fc80007f1e0ff */
[----:B------:R-:W-:Y:S02]  /*0ab0*/  @P6 IADD3.X R11, R6, c[0x0][0x184], RZ, P0, !PT ;  /* 0x00006100060b6a10 */ /* 0x000fe400007fe4ff */
[----:B------:R-:W-:-:S03]  /*0ac0*/  @P6 IADD3 R8, P0, R8, c[0x0][0x178], RZ ;  /* 0x00005e0008086a10 */ /* 0x000fc60007f1e0ff */
[----:B------:R0:W5:Y:S01]  /*0ad0*/  @P6 LDG.E R65, [R10.64] ;  /* 0x000000060a416981 */ /* 0x000162000c1e1900 */
[----:B------:R-:W-:Y:S02]  /*0ae0*/  @P6 IADD3.X R9, R6, c[0x0][0x17c], RZ, P0, !PT ;  /* 0x00005f0006096a10 */ /* 0x000fe400007fe4ff */
[----:B------:R-:W-:-:S03]  /*0af0*/  IADD3 R6, R23, 0x1a0, RZ ;  /* 0x000001a017067810 */ /* 0x000fc60007ffe0ff */
[----:B------:R1:W5:Y:S01]  /*0b00*/  @P6 LDG.E R82, [R8.64] ;  /* 0x0000000608526981 */ /* 0x000362000c1e1900 */
[----:B------:R-:W-:Y:S02]  /*0b10*/  SHF.R.S32.HI R7, RZ, 0x1f, R6 ;  /* 0x0000001fff077819 */ /* 0x000fe40000011406 */
[----:B------:R-:W-:-:S04]  /*0b20*/  ISETP.GE.U32.AND P0, PT, R6, c[0x0][0x1e0], PT ;  /* 0x0000780006007a0c */ /* 0x000fc80003f06070 */
[----:B------:R-:W-:-:S04]  /*0b30*/  ISETP.GE.AND.EX P0, PT, R7, c[0x0][0x1e4], PT, P0 ;  /* 0x0000790007007a0c */ /* 0x000fc80003f06300 */
[----:B------:R-:W-:-:S13]  /*0b40*/  ISETP.LT.U32.AND P0, PT, R3, 0x200, !P0 ;  /* 0x000002000300780c */ /* 0x000fda0004701070 */
[----:B------:R-:W-:Y:S01]  /*0b50*/  @P0 IMAD R7, R115, c[0x0][0x1d8], RZ ;  /* 0x0000760073070a24 */ /* 0x000fe200078e02ff */
[----:B------:R-:W-:-:S03]  /*0b60*/  @P0 MOV R6, R18 ;  /* 0x0000001200060202 */ /* 0x000fc60000000f00 */
[----:B------:R-:W-:Y:S01]  /*0b70*/  @P0 IMAD R15, R100, c[0x0][0x1dc], R7 ;  /* 0x00007700640f0a24 */ /* 0x000fe200078e0207 */
[----:B------:R-:W-:-:S05]  /*0b80*/  @P0 MOV R7, R21 ;  /* 0x0000001500070202 */ /* 0x000fca0000000f00 */
[----:B------:R-:W-:-:S05]  /*0b90*/  @P0 IMAD.WIDE.U32 R6, R100, c[0x0][0x1d8], R6 ;  /* 0x0000760064060a25 */ /* 0x000fca00078e0006 */
[----:B------:R-:W-:Y:S02]  /*0ba0*/  @P0 IADD3 R15, R7, R15, RZ ;  /* 0x0000000f070f0210 */ /* 0x000fe40007ffe0ff */
[C---:B------:R-:W-:Y:S02]  /*0bb0*/  @P0 SHF.L.U32 R16, R6.reuse, 0x1, RZ ;  /* 0x0000000106100819 */ /* 0x040fe400000006ff */
[----:B------:R-:W-:Y:S02]  /*0bc0*/  @P0 SHF.L.U64.HI R15, R6, 0x1, R15 ;  /* 0x00000001060f0819 */ /* 0x000fe4000001020f */
[C---:B------:R-:W-:Y:S02]  /*0bd0*/  @P0 IADD3 R6, P3, R16.reuse, c[0x0][0x180], RZ ;  /* 0x0000600010060a10 */ /* 0x040fe40007f7e0ff */
[----:B------:R-:W-:Y:S02]  /*0be0*/  @P0 IADD3 R16, P6, R16, c[0x0][0x178], RZ ;  /* 0x00005e0010100a10 */ /* 0x000fe40007fde0ff */
[----:B------:R-:W-:-:S02]  /*0bf0*/  @P0 IADD3.X R7, R15, c[0x0][0x184], RZ, P3, !PT ;  /* 0x000061000f070a10 */ /* 0x000fc40001ffe4ff */
[----:B------:R-:W-:Y:S02]  /*0c00*/  @P0 IADD3.X R17, R15, c[0x0][0x17c], RZ, P6, !PT ;  /* 0x00005f000f110a10 */ /* 0x000fe400037fe4ff */
[----:B------:R-:W-:Y:S01]  /*0c10*/  IADD3 R15, R23, 0x1c0, RZ ;  /* 0x000001c0170f7810 */ /* 0x000fe20007ffe0ff */
[----:B------:R2:W5:Y:S01]  /*0c20*/  @P0 LDG.E R66, [R6.64] ;  /* 0x0000000606420981 */ /* 0x000562000c1e1900 */
[----:B------:R-:W-:Y:S02]  /*0c30*/  LOP3.LUT P3, RZ, R5, 0x80, RZ, 0xc0, !PT ;  /* 0x0000008005ff7812 */ /* 0x000fe4000786c0ff */
[----:B------:R-:W-:Y:S01]  /*0c40*/  SHF.R.S32.HI R22, RZ, 0x1f, R15 ;  /* 0x0000001fff167819 */ /* 0x000fe2000001140f */
[----:B------:R3:W5:Y:S01]  /*0c50*/  @P0 LDG.E R81, [R16.64] ;  /* 0x0000000610510981 */ /* 0x000762000c1e1900 */
[----:B------:R-:W-:-:S04]  /*0c60*/  ISETP.GE.U32.AND P0, PT, R15, c[0x0][0x1e0], PT ;  /* 0x000078000f007a0c */ /* 0x000fc80003f06070 */
[----:B------:R-:W-:-:S04]  /*0c70*/  ISETP.GE.AND.EX P0, PT, R22, c[0x0][0x1e4], PT, P0 ;  /* 0x0000790016007a0c */ /* 0x000fc80003f06300 */
[----:B------:R-:W-:-:S13]  /*0c80*/  ISETP.LT.U32.AND P0, PT, R3, 0x200, !P0 ;  /* 0x000002000300780c */ /* 0x000fda0004701070 */
[----:B-1----:R-:W-:Y:S01]  /*0c90*/  @P0 IMAD R8, R114, c[0x0][0x1d8], RZ ;  /* 0x0000760072080a24 */ /* 0x002fe200078e02ff */
[----:B------:R-:W-:-:S03]  /*0ca0*/  @P0 MOV R9, R21 ;  /* 0x0000001500090202 */ /* 0x000fc60000000f00 */
[----:B0-----:R-:W-:Y:S01]  /*0cb0*/  @P0 IMAD R11, R99, c[0x0][0x1dc], R8 ;  /* 0x00007700630b0a24 */ /* 0x001fe200078e0208 */
[----:B------:R-:W-:-:S05]  /*0cc0*/  @P0 MOV R8, R18 ;  /* 0x0000001200080202 */ /* 0x000fca0000000f00 */
[----:B------:R-:W-:-:S05]  /*0cd0*/  @P0 IMAD.WIDE.U32 R8, R99, c[0x0][0x1d8], R8 ;  /* 0x0000760063080a25 */ /* 0x000fca00078e0008 */
[----:B--2---:R-:W-:Y:S02]  /*0ce0*/  @P0 IADD3 R7, R9, R11, RZ ;  /* 0x0000000b09070210 */ /* 0x004fe40007ffe0ff */
[C---:B------:R-:W-:Y:S02]  /*0cf0*/  @P0 SHF.L.U32 R10, R8.reuse, 0x1, RZ ;  /* 0x00000001080a0819 */ /* 0x040fe400000006ff */
[----:B------:R-:W-:Y:S02]  /*0d00*/  @P0 SHF.L.U64.HI R6, R8, 0x1, R7 ;  /* 0x0000000108060819 */ /* 0x000fe40000010207 */
[----:B------:R-:W-:-:S04]  /*0d10*/  @P0 IADD3 R8, P6, R10, c[0x0][0x180], RZ ;  /* 0x000060000a080a10 */ /* 0x000fc80007fde0ff */
[----:B------:R-:W-:Y:S02]  /*0d20*/  @P0 IADD3.X R9, R6, c[0x0][0x184], RZ, P6, !PT ;  /* 0x0000610006090a10 */ /* 0x000fe400037fe4ff */
[----:B------:R-:W-:-:S03]  /*0d30*/  @P0 IADD3 R10, P6, R10, c[0x0][0x178], RZ ;  /* 0x00005e000a0a0a10 */ /* 0x000fc60007fde0ff */
[----:B------:R0:W5:Y:S01]  /*0d40*/  @P0 LDG.E R63, [R8.64] ;  /* 0x00000006083f0981 */ /* 0x000162000c1e1900 */
[----:B------:R-:W-:Y:S02]  /*0d50*/  @P0 IADD3.X R11, R6, c[0x0][0x17c], RZ, P6, !PT ;  /* 0x00005f00060b0a10 */ /* 0x000fe400037fe4ff */
[----:B------:R-:W-:Y:S02]  /*0d60*/  IADD3 R6, R23, 0x1e0, RZ ;  /* 0x000001e017067810 */ /* 0x000fe40007ffe0ff */
[----:B------:R-:W-:Y:S01]  /*0d70*/  MOV R23, 0x8 ;  /* 0x0000000800177802 */ /* 0x000fe20000000f00 */
[----:B------:R1:W5:Y:S04]  /*0d80*/  @P0 LDG.E R80, [R10.64] ;  /* 0x000000060a500981 */ /* 0x000368000c1e1900 */
[----:B------:R-:W-:-:S06]  /*0d90*/  IMAD.WIDE R22, R4, R23, c[0x0][0x198] ;  /* 0x0000660004167625 */ /* 0x000fcc00078e0217 */
[----:B------:R-:W2:Y:S01]  /*0da0*/  LDG.E.64 R22, [R22.64] ;  /* 0x0000000616167981 */ /* 0x000ea2000c1e1b00 */
        /* <DEDUP_REMOVED lines=10> */
[C---:B-1----:R-:W-:Y:S02]  /*0e50*/  @P0 SHF.L.U32 R10, R6.reuse, 0x1, RZ ;  /* 0x00000001060a0819 */ /* 0x042fe400000006ff */
[----:B------:R-:W-:Y:S02]  /*0e60*/  @P0 SHF.L.U64.HI R6, R6, 0x1, R7 ;  /* 0x0000000106060819 */ /* 0x000fe40000010207 */
[----:B0-----:R-:W-:-:S04]  /*0e70*/  @P0 IADD3 R8, P6, R10, c[0x0][0x180], RZ ;  /* 0x000060000a080a10 */ /* 0x001fc80007fde0ff */
[----:B------:R-:W-:Y:S02]  /*0e80*/  @P0 IADD3.X R9, R6, c[0x0][0x184], RZ, P6, !PT ;  /* 0x0000610006090a10 */ /* 0x000fe400037fe4ff */
[----:B------:R-:W-:-:S03]  /*0e90*/  @P0 IADD3 R10, P6, R10, c[0x0][0x178], RZ ;  /* 0x00005e000a0a0a10 */ /* 0x000fc60007fde0ff */
[----:B------:R0:W5:Y:S01]  /*0ea0*/  @P0 LDG.E R64, [R8.64] ;  /* 0x0000000608400981 */ /* 0x000162000c1e1900 */
[----:B------:R-:W-:-:S05]  /*0eb0*/  @P0 IADD3.X R11, R6, c[0x0][0x17c], RZ, P6, !PT ;  /* 0x00005f00060b0a10 */ /* 0x000fca00037fe4ff */
[----:B------:R1:W5:Y:S01]  /*0ec0*/  @P0 LDG.E R79, [R10.64] ;  /* 0x000000060a4f0981 */ /* 0x000362000c1e1900 */
[----:B---3--:R-:W-:Y:S01]  /*0ed0*/  @P3 IMAD R16, R112, c[0x0][0x1d8], RZ ;  /* 0x0000760070103a24 */ /* 0x008fe200078e02ff */
[----:B0-----:R-:W-:Y:S02]  /*0ee0*/  @P3 MOV R8, R18 ;  /* 0x0000001200083202 */ /* 0x001fe40000000f00 */
[----:B------:R-:W-:Y:S01]  /*0ef0*/  @P3 MOV R9, R21 ;  /* 0x0000001500093202 */ /* 0x000fe20000000f00 */
[----:B------:R-:W-:Y:S01]  /*0f00*/  @P3 IMAD R15, R83, c[0x0][0x1dc], R16 ;  /* 0x00007700530f3a24 */ /* 0x000fe200078e0210 */
[----:B------:R-:W-:-:S03]  /*0f10*/  MOV R6, 0x3f800000 ;  /* 0x3f80000000067802 */ /* 0x000fc60000000f00 */
[----:B------:R-:W-:-:S05]  /*0f20*/  @P3 IMAD.WIDE.U32 R8, R83, c[0x0][0x1d8], R8 ;  /* 0x0000760053083a25 */ /* 0x000fca00078e0008 */
[----:B------:R-:W-:Y:S02]  /*0f30*/  @P3 IADD3 R9, R9, R15, RZ ;  /* 0x0000000f09093210 */ /* 0x000fe40007ffe0ff */
[C---:B------:R-:W-:Y:S02]  /*0f40*/  @P3 SHF.L.U32 R60, R8.reuse, 0x1, RZ ;  /* 0x00000001083c3819 */ /* 0x040fe400000006ff */
[----:B------:R-:W-:Y:S02]  /*0f50*/  @P3 SHF.L.U64.HI R8, R8, 0x1, R9 ;  /* 0x0000000108083819 */ /* 0x000fe40000010209 */
[----:B------:R-:W-:Y:S02]  /*0f60*/  @P2 MOV R9, R21 ;  /* 0x0000001500092202 */ /* 0x000fe40000000f00 */
[----:B------:R-:W-:Y:S01]  /*0f70*/  LOP3.LUT P6, RZ, R5, 0x2, RZ, 0xc0, !PT ;  /* 0x0000000205ff7812 */ /* 0x000fe200078cc0ff */
[----:B------:R-:W-:-:S04]  /*0f80*/  @P5 IMAD R15, R105, c[0x0][0x1d8], RZ ;  /* 0x00007600690f5a24 */ /* 0x000fc800078e02ff */
[----:B------:R-:W-:Y:S01]  /*0f90*/  @P5 IMAD R17, R90, c[0x0][0x1dc], R15 ;  /* 0x000077005a115a24 */ /* 0x000fe200078e020f */
[----:B------:R-:W-:Y:S01]  /*0fa0*/  @P5 MOV R15, R21 ;  /* 0x00000015000f5202 */ /* 0x000fe20000000f00 */
[----:B--2---:R-:W-:-:S05]  /*0fb0*/  FFMA.FTZ R7, -R22, R22, R23 ;  /* 0x0000001616077223 */ /* 0x004fca0000010117 */
[----:B------:R-:W-:-:S13]  /*0fc0*/  FSETP.GTU.FTZ.AND P0, PT, R7, RZ, PT ;  /* 0x000000ff0700720b */ /* 0x000fda0003f1c000 */
[----:B------:R-:W-:-:S04]  /*0fd0*/  @P0 FADD.FTZ R7, R7, c[0x0][0x1a0] ;  /* 0x0000680007070621 */ /* 0x000fc80000010000 */
[----:B------:R0:W2:Y:S01]  /*0fe0*/  @P0 MUFU.RSQ R6, R7 ;  /* 0x0000000700060308 */ /* 0x0000a20000001400 */
[----:B------:R-:W-:-:S04]  /*0ff0*/  @P3 IADD3 R68, P0, R60, c[0x0][0x180], RZ ;  /* 0x000060003c443a10 */ /* 0x000fc80007f1e0ff */
[----:B------:R-:W-:Y:S02]  /*1000*/  @P3 IADD3.X R69, R8, c[0x0][0x184], RZ, P0, !PT ;  /* 0x0000610008453a10 */ /* 0x000fe400007fe4ff */
[----:B------:R-:W-:Y:S01]  /*1010*/  @P3 IADD3 R60, P0, R60, c[0x0][0x178], RZ ;  /* 0x00005e003c3c3a10 */ /* 0x000fe20007f1e0ff */
[----:B0-----:R-:W-:-:S03]  /*1020*/  @P2 IMAD R7, R111, c[0x0][0x1d8], RZ ;  /* 0x000076006f072a24 */ /* 0x001fc600078e02ff */
[----:B------:R-:W-:Y:S02]  /*1030*/  @P3 IADD3.X R61, R8, c[0x0][0x17c], RZ, P0, !PT ;  /* 0x00005f00083d3a10 */ /* 0x000fe400007fe4ff */
[----:B------:R-:W-:Y:S01]  /*1040*/  @P2 MOV R8, R18 ;  /* 0x0000001200082202 */ /* 0x000fe20000000f00 */
[----:B------:R-:W-:-:S04]  /*1050*/  @P2 IMAD R7, R96, c[0x0][0x1dc], R7 ;  /* 0x0000770060072a24 */ /* 0x000fc800078e0207 */
[----:B------:R-:W-:-:S05]  /*1060*/  @P2 IMAD.WIDE.U32 R8, R96, c[0x0][0x1d8], R8 ;  /* 0x0000760060082a25 */ /* 0x000fca00078e0008 */
[----:B------:R-:W-:Y:S02]  /*1070*/  @P2 IADD3 R7, R9, R7, RZ ;  /* 0x0000000709072210 */ /* 0x000fe40007ffe0ff */
[C---:B------:R-:W-:Y:S02]  /*1080*/  @P2 SHF.L.U32 R56, R8.reuse, 0x1, RZ ;  /* 0x0000000108382819 */ /* 0x040fe400000006ff */
[----:B------:R-:W-:Y:S02]  /*1090*/  @P2 SHF.L.U64.HI R8, R8, 0x1, R7 ;  /* 0x0000000108082819 */ /* 0x000fe40000010207 */
[----:B------:R-:W-:-:S04]  /*10a0*/  @P2 IADD3 R58, P0, R56, c[0x0][0x180], RZ ;  /* 0x00006000383a2a10 */ /* 0x000fc80007f1e0ff */
[----:B------:R-:W-:Y:S02]  /*10b0*/  @P2 IADD3.X R59, R8, c[0x0][0x184], RZ, P0, !PT ;  /* 0x00006100083b2a10 */ /* 0x000fe400007fe4ff */
[----:B------:R-:W-:-:S04]  /*10c0*/  @P2 IADD3 R56, P0, R56, c[0x0][0x178], RZ ;  /* 0x00005e0038382a10 */ /* 0x000fc80007f1e0ff */
[----:B------:R-:W-:Y:S01]  /*10d0*/  @P2 IADD3.X R57, R8, c[0x0][0x17c], RZ, P0, !PT ;  /* 0x00005f0008392a10 */ /* 0x000fe200007fe4ff */
[----:B------:R-:W-:Y:S01]  /*10e0*/  @P1 IMAD R8, R110, c[0x0][0x1d8], RZ ;  /* 0x000076006e081a24 */ /* 0x000fe200078e02ff */
[----:B------:R-:W-:-:S03]  /*10f0*/  @P1 MOV R9, R21 ;  /* 0x0000001500091202 */ /* 0x000fc60000000f00 */
[----:B------:R-:W-:Y:S01]  /*1100*/  @P1 IMAD R7, R95, c[0x0][0x1dc], R8 ;  /* 0x000077005f071a24 */ /* 0x000fe200078e0208 */
[----:B------:R-:W-:-:S05]  /*1110*/  @P1 MOV R8, R18 ;  /* 0x0000001200081202 */ /* 0x000fca0000000f00 */
[----:B------:R-:W-:Y:S01]  /*1120*/  @P1 IMAD.WIDE.U32 R8, R95, c[0x0][0x1d8], R8 ;  /* 0x000076005f081a25 */ /* 0x000fe200078e0008 */
[----:B------:R-:W-:-:S04]  /*1130*/  LOP3.LUT P3, RZ, R5, 0x10, RZ, 0xc0, !PT ;  /* 0x0000001005ff7812 */ /* 0x000fc8000786c0ff */
[----:B------:R-:W-:Y:S02]  /*1140*/  @P1 IADD3 R7, R9, R7, RZ ;  /* 0x0000000709071210 */ /* 0x000fe40007ffe0ff */
[C---:B------:R-:W-:Y:S02]  /*1150*/  @P1 SHF.L.U32 R54, R8.reuse, 0x1, RZ ;  /* 0x0000000108361819 */ /* 0x040fe400000006ff */
[----:B------:R-:W-:Y:S02]  /*1160*/  @P1 SHF.L.U64.HI R7, R8, 0x1, R7 ;  /* 0x0000000108071819 */ /* 0x000fe40000010207 */
[----:B------:R-:W-:-:S04]  /*1170*/  @P1 IADD3 R8, P0, R54, c[0x0][0x180], RZ ;  /* 0x0000600036081a10 */ /* 0x000fc80007f1e0ff */
[C---:B------:R-:W-:Y:S02]  /*1180*/  @P1 IADD3.X R9, R7.reuse, c[0x0][0x184], RZ, P0, !PT ;  /* 0x0000610007091a10 */ /* 0x040fe400007fe4ff */
[----:B------:R-:W-:Y:S02]  /*1190*/  @P1 IADD3 R54, P0, R54, c[0x0][0x178], RZ ;  /* 0x00005e0036361a10 */ /* 0x000fe40007f1e0ff */
[----:B-1----:R-:W-:Y:S02]  /*11a0*/  @P3 MOV R10, R18 ;  /* 0x00000012000a3202 */ /* 0x002fe40000000f00 */
[----:B------:R-:W-:Y:S01]  /*11b0*/  @P1 IADD3.X R55, R7, c[0x0][0x17c], RZ, P0, !PT ;  /* 0x00005f0007371a10 */ /* 0x000fe200007fe4ff */
[----:B------:R-:W-:Y:S01]  /*11c0*/  @P3 IMAD R7, R109, c[0x0][0x1d8], RZ ;  /* 0x000076006d073a24 */ /* 0x000fe200078e02ff */
[----:B------:R-:W-:-:S03]  /*11d0*/  @P3 MOV R11, R21 ;  /* 0x00000015000b3202 */ /* 0x000fc60000000f00 */
[C---:B------:R-:W-:Y:S02]  /*11e0*/  @P3 IMAD R7, R94.reuse, c[0x0][0x1dc], R7 ;  /* 0x000077005e073a24 */ /* 0x040fe400078e0207 */
[----:B------:R-:W-:Y:S01]  /*11f0*/  @P3 IMAD.WIDE.U32 R10, R94, c[0x0][0x1d8], R10 ;  /* 0x000076005e0a3a25 */ /* 0x000fe200078e000a */
[----:B------:R-:W-:-:S04]  /*1200*/  LOP3.LUT P2, RZ, R5, 0x8, RZ, 0xc0, !PT ;  /* 0x0000000805ff7812 */ /* 0x000fc8000784c0ff */
        /* <DEDUP_REMOVED lines=17> */
[----:B------:R-:W-:Y:S02]  /*1320*/  @P2 IADD3.X R11, R7, c[0x0][0x184], RZ, P0, !PT ;  /* 0x00006100070b2a10 */ /* 0x000fe400007fe4ff */
[----:B------:R-:W-:Y:S02]  /*1330*/  @P2 IADD3 R48, P0, R48, c[0x0][0x178], RZ ;  /* 0x00005e0030302a10 */ /* 0x000fe40007f1e0ff */
[----:B------:R-:W-:Y:S02]  /*1340*/  ISETP.NE.AND P3, PT, R13, RZ, PT ;  /* 0x000000ff0d00720c */ /* 0x000fe40003f65270 */
[----:B------:R-:W-:Y:S02]  /*1350*/  @P2 IADD3.X R49, R7, c[0x0][0x17c], RZ, P0, !PT ;  /* 0x00005f0007312a10 */ /* 0x000fe400007fe4ff */
[----:B------:R-:W-:Y:S01]  /*1360*/  ISETP.NE.AND P2, PT, R12, RZ, PT ;  /* 0x000000ff0c00720c */ /* 0x000fe20003f45270 */
[----:B------:R-:W-:Y:S01]  /*1370*/  @P1 IMAD R7, R107, c[0x0][0x1d8], RZ ;  /* 0x000076006b071a24 */ /* 0x000fe200078e02ff */
[----:B------:R-:W-:-:S02]  /*1380*/  @P1 MOV R12, R18 ;  /* 0x00000012000c1202 */ /* 0x000fc40000000f00 */
        /* <DEDUP_REMOVED lines=15> */
[----:B------:R-:W-:Y:S02]  /*1480*/  ISETP.NE.AND P1, PT, R14, RZ, PT ;  /* 0x000000ff0e00720c */ /* 0x000fe40003f25270 */
[----:B------:R-:W-:Y:S02]  /*1490*/  @P5 MOV R14, R18 ;  /* 0x00000012000e5202 */ /* 0x000fe40000000f00 */
[----:B------:R-:W-:Y:S02]  /*14a0*/  @P6 IADD3 R7, R13, R7, RZ ;  /* 0x000000070d076210 */ /* 0x000fe40007ffe0ff */
[C---:B------:R-:W-:Y:S02]  /*14b0*/  @P6 SHF.L.U32 R42, R12.reuse, 0x1, RZ ;  /* 0x000000010c2a6819 */ /* 0x040fe400000006ff */
[----:B------:R-:W-:Y:S01]  /*14c0*/  @P6 SHF.L.U64.HI R7, R12, 0x1, R7 ;  /* 0x000000010c076819 */ /* 0x000fe20000010207 */
[----:B------:R-:W-:Y:S01]  /*14d0*/  @P5 IMAD.WIDE.U32 R14, R90, c[0x0][0x1d8], R14 ;  /* 0x000076005a0e5a25 */ /* 0x000fe200078e000e */
[----:B------:R-:W-:-:S04]  /*14e0*/  @P6 IADD3 R12, P0, R42, c[0x0][0x180], RZ ;  /* 0x000060002a0c6a10 */ /* 0x000fc80007f1e0ff */
[----:B------:R-:W-:Y:S02]  /*14f0*/  @P6 IADD3.X R13, R7, c[0x0][0x184], RZ, P0, !PT ;  /* 0x00006100070d6a10 */ /* 0x000fe400007fe4ff */
[----:B------:R-:W-:Y:S02]  /*1500*/  @P6 IADD3 R42, P0, R42, c[0x0][0x178], RZ ;  /* 0x00005e002a2a6a10 */ /* 0x000fe40007f1e0ff */
[----:B------:R-:W-:Y:S02]  /*1510*/  @P5 IADD3 R15, R15, R17, RZ ;  /* 0x000000110f0f5210 */ /* 0x000fe40007ffe0ff */
[C---:B------:R-:W-:Y:S02]  /*1520*/  @P5 SHF.L.U32 R38, R14.reuse, 0x1, RZ ;  /* 0x000000010e265819 */ /* 0x040fe400000006ff */
[----:B------:R-:W-:Y:S02]  /*1530*/  @P6 IADD3.X R43, R7, c[0x0][0x17c], RZ, P0, !PT ;  /* 0x00005f00072b6a10 */ /* 0x000fe400007fe4ff */
[----:B------:R-:W-:-:S02]  /*1540*/  @P5 SHF.L.U64.HI R14, R14, 0x1, R15 ;  /* 0x000000010e0e5819 */ /* 0x000fc4000001020f */
        /* <DEDUP_REMOVED lines=12> */
[----:B------:R-:W-:Y:S01]  /*1610*/  @P4 IADD3 R14, P0, R36, c[0x0][0x180], RZ ;  /* 0x00006000240e4a10 */ /* 0x000fe20007f1e0ff */
[----:B------:R-:W-:-:S03]  /*1620*/  @P3 IMAD R17, R103, c[0x0][0x1d8], RZ ;  /* 0x0000760067113a24 */ /* 0x000fc600078e02ff */
[----:B------:R-:W-:Y:S02]  /*1630*/  @P4 IADD3.X R15, R16, c[0x0][0x184], RZ, P0, !PT ;  /* 0x00006100100f4a10 */ /* 0x000fe400007fe4ff */
[----:B------:R-:W-:Y:S01]  /*1640*/  @P4 IADD3 R36, P0, R36, c[0x0][0x178], RZ ;  /* 0x00005e0024244a10 */ /* 0x000fe20007f1e0ff */
[----:B------:R-:W-:Y:S01]  /*1650*/  @P3 IMAD R23, R88, c[0x0][0x1dc], R17 ;  /* 0x0000770058173a24 */ /* 0x000fe200078e0211 */
[----:B------:R-:W-:Y:S02]  /*1660*/  @P3 MOV R17, R21 ;  /* 0x0000001500113202 */ /* 0x000fe40000000f00 */
[----:B------:R-:W-:Y:S02]  /*1670*/  @P4 IADD3.X R37, R16, c[0x0][0x17c], RZ, P0, !PT ;  /* 0x00005f0010254a10 */ /* 0x000fe400007fe4ff */
[----:B------:R-:W-:-:S05]  /*1680*/  @P3 MOV R16, R18 ;  /* 0x0000001200103202 */ /* 0x000fca0000000f00 */
        /* <DEDUP_REMOVED lines=16> */
[----:B------:R-:W-:Y:S02]  /*1790*/  @P2 IADD3 R16, P0, R24, c[0x0][0x180], RZ ;  /* 0x0000600018102a10 */ /* 0x000fe40007f1e0ff */
[----:B------:R-:W-:Y:S02]  /*17a0*/  P2R R67, PR, RZ, 0x40 ;  /* 0x00000040ff437803 */ /* 0x000fe40000000000 */
[----:B------:R-:W-:-:S02]  /*17b0*/  @P2 IADD3.X R17, R23, c[0x0][0x184], RZ, P0, !PT ;  /* 0x0000610017112a10 */ /* 0x000fc400007fe4ff */
[----:B------:R-:W-:Y:S02]  /*17c0*/  @P2 IADD3 R24, P0, R24, c[0x0][0x178], RZ ;  /* 0x00005e0018182a10 */ /* 0x000fe40007f1e0ff */
[----:B------:R-:W-:Y:S02]  /*17d0*/  LOP3.LUT P6, RZ, R5, 0x8, RZ, 0xc0, !PT ;  /* 0x0000000805ff7812 */ /* 0x000fe400078cc0ff */
[----:B------:R-:W-:Y:S01]  /*17e0*/  @P2 IADD3.X R25, R23, c[0x0][0x17c], RZ, P0, !PT ;  /* 0x00005f0017192a10 */ /* 0x000fe200007fe4ff */
[----:B------:R-:W-:Y:S01]  /*17f0*/  @P1 IMAD R23, R101, c[0x0][0x1d8], RZ ;  /* 0x0000760065171a24 */ /* 0x000fe200078e02ff */
[----:B------:R-:W-:Y:S02]  /*1800*/  @P1 MOV R26, R18 ;  /* 0x00000012001a1202 */ /* 0x000fe40000000f00 */
[----:B------:R-:W-:Y:S02]  /*1810*/  @P1 MOV R27, R21 ;  /* 0x00000015001b1202 */ /* 0x000fe40000000f00 */
[----:B------:R-:W-:-:S02]  /*1820*/  P2R R70, PR, RZ, 0x40 ;  /* 0x00000040ff467803 */ /* 0x000fc40000000000 */
[C---:B------:R-:W-:Y:S01]  /*1830*/  LOP3.LUT P6, RZ, R5.reuse, 0x10, RZ, 0xc0, !PT ;  /* 0x0000001005ff7812 */ /* 0x040fe200078cc0ff */
[C---:B------:R-:W-:Y:S02]  /*1840*/  @P1 IMAD R23, R86.reuse, c[0x0][0x1dc], R23 ;  /* 0x0000770056171a24 */ /* 0x040fe400078e0217 */
[----:B------:R-:W-:Y:S01]  /*1850*/  @P1 IMAD.WIDE.U32 R26, R86, c[0x0][0x1d8], R26 ;  /* 0x00007600561a1a25 */ /* 0x000fe200078e001a */
[----:B------:R-:W-:Y:S02]  /*1860*/  P2R R71, PR, RZ, 0x40 ;  /* 0x00000040ff477803 */ /* 0x000fe40000000000 */
[----:B------:R-:W-:Y:S02]  /*1870*/  LOP3.LUT P6, RZ, R5, 0x20, RZ, 0xc0, !PT ;  /* 0x0000002005ff7812 */ /* 0x000fe400078cc0ff */
[----:B------:R-:W-:Y:S02]  /*1880*/  @P1 IADD3 R23, R27, R23, RZ ;  /* 0x000000171b171210 */ /* 0x000fe40007ffe0ff */
[----:B------:R-:W-:-:S02]  /*1890*/  @P1 SHF.L.U32 R30, R26, 0x1, RZ ;  /* 0x000000011a1e1819 */ /* 0x000fc400000006ff */
[----:B------:R-:W-:Y:S02]  /*18a0*/  P2R R72, PR, RZ, 0x40 ;  /* 0x00000040ff487803 */ /* 0x000fe40000000000 */
[C---:B------:R-:W-:Y:S02]  /*18b0*/  LOP3.LUT P6, RZ, R5.reuse, 0x40, RZ, 0xc0, !PT ;  /* 0x0000004005ff7812 */ /* 0x040fe400078cc0ff */
[----:B------:R-:W-:Y:S02]  /*18c0*/  @P1 SHF.L.U64.HI R23, R26, 0x1, R23 ;  /* 0x000000011a171819 */ /* 0x000fe40000010217 */
[----:B------:R-:W-:Y:S02]  /*18d0*/  @P1 IADD3 R26, P0, R30, c[0x0][0x180], RZ ;  /* 0x000060001e1a1a10 */ /* 0x000fe40007f1e0ff */
[----:B------:R-:W-:Y:S02]  /*18e0*/  P2R R7, PR, RZ, 0x40 ;  /* 0x00000040ff077803 */ /* 0x000fe40000000000 */
[----:B------:R-:W-:-:S02]  /*18f0*/  LOP3.LUT P6, RZ, R5, 0x80, RZ, 0xc0, !PT ;  /* 0x0000008005ff7812 */ /* 0x000fc400078cc0ff */
[----:B------:R-:W-:Y:S02]  /*1900*/  @P1 IADD3.X R27, R23, c[0x0][0x184], RZ, P0, !PT ;  /* 0x00006100171b1a10 */ /* 0x000fe400007fe4ff */
[----:B------:R-:W-:-:S04]  /*1910*/  @P1 IADD3 R30, P0, R30, c[0x0][0x178], RZ ;  /* 0x00005e001e1e1a10 */ /* 0x000fc80007f1e0ff */
[----:B------:R-:W-:Y:S02]  /*1920*/  @P1 IADD3.X R31, R23, c[0x0][0x17c], RZ, P0, !PT ;  /* 0x00005f00171f1a10 */ /* 0x000fe400007fe4ff */
[----:B------:R-:W-:-:S03]  /*1930*/  MOV R23, RZ ;  /* 0x000000ff00177202 */ /* 0x000fc60000000f00 */
[----:B------:R0:W5:Y:S04]  /*1940*/  @P6 LDG.E R78, [R60.64] ;  /* 0x000000063c4e6981 */ /* 0x000168000c1e1900 */
[----:B------:R1:W5:Y:S01]  /*1950*/  @P6 LDG.E R23, [R68.64] ;  /* 0x0000000644176981 */ /* 0x000362000c1e1900 */
[----:B------:R-:W-:Y:S01]  /*1960*/  ISETP.NE.AND P6, PT, R7, RZ, PT ;  /* 0x000000ff0700720c */ /* 0x000fe20003fc5270 */
[----:B------:R-:W-:Y:S01]  /*1970*/  CS2R R76, SRZ ;  /* 0x00000000004c7805 */ /* 0x000fe2000001ff00 */
[----:B------:R-:W-:-:S11]  /*1980*/  MOV R7, RZ ;  /* 0x000000ff00077202 */ /* 0x000fd60000000f00 */
[----:B------:R0:W5:Y:S04]  /*1990*/  @P6 LDG.E R62, [R58.64] ;  /* 0x000000063a3e6981 */ /* 0x000168000c1e1900 */
[----:B------:R0:W5:Y:S01]  /*19a0*/  @P6 LDG.E R77, [R56.64] ;  /* 0x00000006384d6981 */ /* 0x000162000c1e1900 */
[----:B------:R-:W-:Y:S01]  /*19b0*/  ISETP.NE.AND P6, PT, R72, RZ, PT ;  /* 0x000000ff4800720c */ /* 0x000fe20003fc5270 */
[----:B------:R-:W-:-:S12]  /*19c0*/  CS2R R74, SRZ ;  /* 0x00000000004a7805 */ /* 0x000fd8000001ff00 */
[----:B------:R3:W5:Y:S04]  /*19d0*/  @P6 LDG.E R7, [R8.64] ;  /* 0x0000000608076981 */ /* 0x000768000c1e1900 */
[----:B------:R0:W5:Y:S01]  /*19e0*/  @P6 LDG.E R76, [R54.64] ;  /* 0x00000006364c6981 */ /* 0x000162000c1e1900 */
[----:B------:R-:W-:Y:S01]  /*19f0*/  ISETP.NE.AND P6, PT, R71, RZ, PT ;  /* 0x000000ff4700720c */ /* 0x000fe20003fc5270 */
[----:B---3--:R-:W-:-:S12]  /*1a00*/  CS2R R8, SRZ ;  /* 0x0000000000087805 */ /* 0x008fd8000001ff00 */
[----:B------:R0:W5:Y:S04]  /*1a10*/  @P6 LDG.E R8, [R52.64] ;  /* 0x0000000634086981 */ /* 0x000168000c1e1900 */
[----:B------:R0:W5:Y:S01]  /*1a20*/  @P6 LDG.E R75, [R50.64] ;  /* 0x00000006324b6981 */ /* 0x000162000c1e1900 */
[----:B------:R-:W-:-:S13]  /*1a30*/  ISETP.NE.AND P6, PT, R70, RZ, PT ;  /* 0x000000ff4600720c */ /* 0x000fda0003fc5270 */
[----:B------:R3:W5:Y:S04]  /*1a40*/  @P6 LDG.E R9, [R10.64] ;  /* 0x000000060a096981 */ /* 0x000768000c1e1900 */
[----:B------:R0:W5:Y:S01]  /*1a50*/  @P6 LDG.E R74, [R48.64] ;  /* 0x00000006304a6981 */ /* 0x000162000c1e1900 */
[----:B------:R-:W-:Y:S01]  /*1a60*/  ISETP.NE.AND P6, PT, R67, RZ, PT ;  /* 0x000000ff4300720c */ /* 0x000fe20003fc5270 */
[----:B---3--:R-:W-:-:S12]  /*1a70*/  CS2R R10, SRZ ;  /* 0x00000000000a7805 */ /* 0x008fd8000001ff00 */
[----:B------:R3:W5:Y:S01]  /*1a80*/  @P6 LDG.E R11, [R12.64] ;  /* 0x000000060c0b6981 */ /* 0x000762000c1e1900 */
[----:B------:R-:W-:Y:S01]  /*1a90*/  CS2R R72, SRZ ;  /* 0x0000000000487805 */ /* 0x000fe2000001ff00 */
[----:B------:R-:W-:Y:S01]  /*1aa0*/  CS2R R70, SRZ ;  /* 0x0000000000467805 */ /* 0x000fe2000001ff00 */
[----:B-1----:R-:W-:Y:S01]  /*1ab0*/  CS2R R68, SRZ ;  /* 0x0000000000447805 */ /* 0x002fe2000001ff00 */
[----:B------:R-:W-:-:S03]  /*1ac0*/  MOV R67, RZ ;  /* 0x000000ff00437202 */ /* 0x000fc60000000f00 */
[----:B------:R0:W5:Y:S01]  /*1ad0*/  @P6 LDG.E R72, [R42.64] ;  /* 0x000000062a486981 */ /* 0x000162000c1e1900 */
[----:B---3--:R-:W-:-:S03]  /*1ae0*/  CS2R R12, SRZ ;  /* 0x00000000000c7805 */ /* 0x008fc6000001ff00 */
[----:B------:R0:W5:Y:S04]  /*1af0*/  @P5 LDG.E R71, [R38.64] ;  /* 0x0000000626475981 */ /* 0x000168000c1e1900 */
[----:B------:R0:W5:Y:S04]  /*1b00*/  @P4 LDG.E R70, [R36.64] ;  /* 0x0000000624464981 */ /* 0x000168000c1e1900 */
[----:B------:R1:W5:Y:S04]  /*1b10*/  @P4 LDG.E R13, [R14.64] ;  /* 0x000000060e0d4981 */ /* 0x000368000c1e1900 */
[----:B------:R0:W5:Y:S04]  /*1b20*/  @P5 LDG.E R12, [R40.64] ;  /* 0x00000006280c5981 */ /* 0x000168000c1e1900 */
[----:B------:R0:W5:Y:S01]  /*1b30*/  @P3 LDG.E R69, [R32.64] ;  /* 0x0000000620453981 */ /* 0x000162000c1e1900 */
[----:B-1----:R-:W-:-:S03]  /*1b40*/  CS2R R14, SRZ ;  /* 0x00000000000e7805 */ /* 0x002fc6000001ff00 */
[----:B------:R0:W5:Y:S04]  /*1b50*/  @P1 LDG.E R67, [R30.64] ;  /* 0x000000061e431981 */ /* 0x000168000c1e1900 */
[----:B------:R0:W5:Y:S01]  /*1b60*/  @P3 LDG.E R14, [R34.64] ;  /* 0x00000006220e3981 */ /* 0x000162000c1e1900 */
[----:B------:R-:W-:-:S03]  /*1b70*/  LOP3.LUT P0, RZ, R5, 0x4, RZ, 0xc0, !PT ;  /* 0x0000000405ff7812 */ /* 0x000fc6000780c0ff */
[----:B------:R1:W5:Y:S01]  /*1b80*/  @P2 LDG.E R15, [R16.64] ;  /* 0x00000006100f2981 */ /* 0x000362000c1e1900 */
[----:B------:R-:W-:Y:S03]  /*1b90*/  BSSY B0, `(.L_x_136) ;  /* 0x0000013000007945 */ /* 0x000fe60003800000 */
[----:B------:R3:W5:Y:S06]  /*1ba0*/  @P2 LDG.E R68, [R24.64] ;  /* 0x0000000618442981 */ /* 0x00076c000c1e1900 */
[----:B------:R0:W5:Y:S04]  /*1bb0*/  @P0 LDG.E R10, [R46.64] ;  /* 0x000000062e0a0981 */ /* 0x000168000c1e1900 */
[----:B------:R0:W5:Y:S01]  /*1bc0*/  @P0 LDG.E R73, [R44.64] ;  /* 0x000000062c490981 */ /* 0x000162000c1e1900 */
[----:B------:R-:W-:-:S02]  /*1bd0*/  ISETP.GT.U32.AND P0, PT, R3, 0x1ff, PT ;  /* 0x000001ff0300780c */ /* 0x000fc40003f04070 */
[----:B-1----:R-:W-:Y:S01]  /*1be0*/  MOV R16, RZ ;  /* 0x000000ff00107202 */ /* 0x002fe20000000f00 */
[----:B---3--:R-:W-:-:S05]  /*1bf0*/  CS2R R24, SRZ ;  /* 0x0000000000187805 */ /* 0x008fca000001ff00 */
[----:B------:R1:W5:Y:S02]  /*1c00*/  @P1 LDG.E R16, [R26.64] ;  /* 0x000000061a101981 */ /* 0x000364000c1e1900 */
[----:B-1----:R-:W-:-:S03]  /*1c10*/  CS2R R26, SRZ ;  /* 0x00000000001a7805 */ /* 0x002fc6000001ff00 */
[----:B------:R-:W-:Y:S05]  /*1c20*/  @P0 BRA `(.L_x_137) ;  /* 0x0000009000000947 */ /* 0x000fea0003800000 */
[----:B0-2---:R-:W-:Y:S02]  /*1c30*/  ISETP.NE.AND P0, PT, RZ, UR9, PT ;  /* 0x00000009ff007c0c */ /* 0x005fe4000bf05270 */
[C---:B------:R-:W-:Y:S02]  /*1c40*/  SHF.L.U64.HI R17, R28.reuse, 0x2, R29 ;  /* 0x000000021c117819 */ /* 0x040fe4000001021d */
[----:B------:R-:W-:-:S09]  /*1c50*/  SHF.L.U32 R28, R28, 0x2, RZ ;  /* 0x000000021c1c7819 */ /* 0x000fd200000006ff */
[----:B------:R-:W-:-:S04]  /*1c60*/  @P0 IADD3 R24, P6, R28, c[0x0][0x190], RZ ;  /* 0x000064001c180a10 */ /* 0x000fc80007fde0ff */
[----:B------:R-:W-:Y:S02]  /*1c70*/  @P0 IADD3.X R25, R17, c[0x0][0x194], RZ, P6, !PT ;  /* 0x0000650011190a10 */ /* 0x000fe400037fe4ff */
[----:B------:R-:W-:-:S03]  /*1c80*/  IADD3 R28, P6, R28, c[0x0][0x188], RZ ;  /* 0x000062001c1c7a10 */ /* 0x000fc60007fde0ff */
[----:B------:R0:W5:Y:S01]  /*1c90*/  @P0 LDG.E.64 R26, [R24.64] ;  /* 0x00000006181a0981 */ /* 0x000162000c1e1b00 */
[----:B------:R-:W-:-:S05]  /*1ca0*/  IADD3.X R29, R17, c[0x0][0x18c], RZ, P6, !PT ;  /* 0x00006300111d7a10 */ /* 0x000fca00037fe4ff */
[----:B0-----:R0:W5:Y:S04]  /*1cb0*/  LDG.E.64 R24, [R28.64] ;  /* 0x000000061c187981 */ /* 0x001168000c1e1b00 */
.L_x_137:
[----:B0-2---:R-:W-:Y:S05]  /*1cc0*/  BSYNC B0 ;  /* 0x0000000000007941 */ /* 0x005fea0003800000 */
.L_x_136:
[----:B------:R-:W-:Y:S02]  /*1cd0*/  ISETP.NE.AND P0, PT, RZ, UR9, PT ;  /* 0x00000009ff007c0c */ /* 0x000fe4000bf05270 */
[--C-:B-----5:R-:W-:Y:S02]  /*1ce0*/  PRMT R31, RZ, 0x5410, R23.reuse ;  /* 0x00005410ff1f7816 */ /* 0x120fe40000000017 */
[----:B------:R-:W-:Y:S02]  /*1cf0*/  PRMT R33, RZ, 0x7610, R23 ;  /* 0x00007610ff217816 */ /* 0x000fe40000000017 */
[--C-:B------:R-:W-:Y:S01]  /*1d00*/  PRMT R35, RZ, 0x5410, R62.reuse ;  /* 0x00005410ff237816 */ /* 0x100fe2000000003e */
[C---:B------:R-:W-:Y:S01]  /*1d10*/  FADD.FTZ R31, -R22.reuse, R31 ;  /* 0x0000001f161f7221 */ /* 0x040fe20000010100 */
[----:B------:R-:W-:Y:S01]  /*1d20*/  PRMT R37, RZ, 0x7610, R62 ;  /* 0x00007610ff257816 */ /* 0x000fe2000000003e */
[C---:B------:R-:W-:Y:S01]  /*1d30*/  FADD.FTZ R33, -R22.reuse, R33 ;  /* 0x0000002116217221 */ /* 0x040fe20000010100 */
[----:B------:R-:W-:Y:S01]  /*1d40*/  LOP3.LUT R5, R5, 0xfffffeff, RZ, 0xc0, !PT ;  /* 0xfffffeff05057812 */ /* 0x000fe200078ec0ff */
[C---:B------:R-:W-:Y:S01]  /*1d50*/  FADD.FTZ R41, -R22.reuse, R35 ;  /* 0x0000002316297221 */ /* 0x040fe20000010100 */
[--C-:B------:R-:W-:Y:S01]  /*1d60*/  PRMT R29, RZ, 0x5410, R78.reuse ;  /* 0x00005410ff1d7816 */ /* 0x100fe2000000004e */
[----:B------:R-:W-:Y:S01]  /*1d70*/  FADD.FTZ R43, -R22, R37 ;  /* 0x00000025162b7221 */ /* 0x000fe20000010100 */
[----:B------:R-:W-:Y:S01]  /*1d80*/  PRMT R30, RZ, 0x7610, R78 ;  /* 0x00007610ff1e7816 */ /* 0x000fe2000000004e */
        /* <DEDUP_REMOVED lines=24> */
.L_x_138:
        /* <DEDUP_REMOVED lines=26> */
.L_x_139:
[----:B------:R-:W-:Y:S02]  /*20b0*/  FADD.FTZ R38, RZ, R29 ;  /* 0x0000001dff267221 */ /* 0x000fe40000010000 */
[----:B------:R-:W-:Y:S02]  /*20c0*/  FFMA.FTZ R37, R32, R36, R35 ;  /* 0x0000002420257223 */ /* 0x000fe40000010023 */
[----:B------:R-:W-:Y:S02]  /*20d0*/  FADD.FTZ R39, R36, R31 ;  /* 0x0000001f24277221 */ /* 0x000fe40000010000 */
[----:B------:R-:W-:Y:S02]  /*20e0*/  FFMA.FTZ R29, R33, R17, R46 ;  /* 0x00000011211d7223 */ /* 0x000fe4000001002e */
[----:B------:R-:W-:-:S02]  /*20f0*/  FMUL.FTZ R36, R17, R24 ;  /* 0x0000001811247220 */ /* 0x000fc40000410000 */
[----:B------:R-:W-:Y:S02]  /*2100*/  FADD.FTZ R31, R38, R17 ;  /* 0x00000011261f7221 */ /* 0x000fe40000010000 */
[----:B------:R-:W-:Y:S02]  /*2110*/  FFMA.FTZ R17, R32, R30, RZ ;  /* 0x0000001e20117223 */ /* 0x000fe400000100ff */
[----:B------:R-:W-:Y:S02]  /*2120*/  FADD.FTZ R35, RZ, R30 ;  /* 0x0000001eff237221 */ /* 0x000fe40000010000 */
[----:B------:R-:W-:Y:S01]  /*2130*/  FFMA.FTZ R30, R33, R36, R37 ;  /* 0x00000024211e7223 */ /* 0x000fe20000010025 */
[----:B------:R-:W-:Y:S01]  /*2140*/  PRMT R37, RZ, 0x7610, R7 ;  /* 0x00007610ff257816 */ /* 0x000fe20000000007 */
[----:B------:R-:W-:Y:S02]  /*2150*/  FMUL.FTZ R33, R28, R25 ;  /* 0x000000191c217220 */ /* 0x000fe40000410000 */
[----:B------:R-:W-:-:S02]  /*2160*/  FFMA.FTZ R17, R34, R28, R17 ;  /* 0x0000001c22117223 */ /* 0x000fc40000010011 */
[----:B------:R-:W-:Y:S01]  /*2170*/  FADD.FTZ R28, R35, R28 ;  /* 0x0000001c231c7221 */ /* 0x000fe20000010000 */
[----:B------:R-:W-:Y:S01]  /*2180*/  PRMT R35, RZ, 0x5410, R7 ;  /* 0x00005410ff237816 */ /* 0x000fe20000000007 */
[----:B------:R-:W-:Y:S02]  /*2190*/  FADD.FTZ R37, -R22, R37 ;  /* 0x0000002516257221 */ /* 0x000fe40000010100 */
[----:B------:R-:W-:Y:S01]  /*21a0*/  FFMA.FTZ R46, R34, R33, R30 ;  /* 0x00000021222e7223 */ /* 0x000fe2000001001e */
[--C-:B------:R-:W-:Y:S01]  /*21b0*/  PRMT R30, RZ, 0x5410, R76.reuse ;  /* 0x00005410ff1e7816 */ /* 0x100fe2000000004c */
[----:B------:R-:W-:Y:S01]  /*21c0*/  FADD.FTZ R35, -R22, R35 ;  /* 0x0000002316237221 */ /* 0x000fe20000010100 */
[----:B------:R-:W-:Y:S01]  /*21d0*/  PRMT R34, RZ, 0x7610, R76 ;  /* 0x00007610ff227816 */ /* 0x000fe2000000004c */
[----:B------:R-:W-:Y:S02]  /*21e0*/  FADD.FTZ R36, R39, R36 ;  /* 0x0000002427247221 */ /* 0x000fe40000010000 */
        /* <DEDUP_REMOVED lines=21> */
.L_x_140:
[----:B------:R-:W-:Y:S01]  /*2340*/  FMUL.FTZ R35, R30, R24 ;  /* 0x000000181e237220 */ /* 0x000fe20000410000 */
[----:B------:R-:W-:Y:S01]  /*2350*/  PRMT R37, RZ, 0x7610, R8 ;  /* 0x00007610ff257816 */ /* 0x000fe20000000008 */
[----:B------:R-:W-:Y:S02]  /*2360*/  FADD.FTZ R36, R33, R36 ;  /* 0x0000002421247221 */ /* 0x000fe40000010000 */
[----:B------:R-:W-:Y:S02]  /*2370*/  FADD.FTZ R31, R31, R30 ;  /* 0x0000001e1f1f7221 */ /* 0x000fe40000010000 */
[C---:B------:R-:W-:Y:S02]  /*2380*/  FFMA.FTZ R29, R43.reuse, R30, R29 ;  /* 0x0000001e2b1d7223 */ /* 0x040fe4000001001d */
[----:B------:R-:W-:-:S02]  /*2390*/  FFMA.FTZ R33, R43, R35, R46 ;  /* 0x000000232b217223 */ /* 0x000fc4000001002e */
[----:B------:R-:W-:Y:S02]  /*23a0*/  FMUL.FTZ R30, R34, R25 ;  /* 0x00000019221e7220 */ /* 0x000fe40000410000 */
[----:B------:R-:W-:Y:S02]  /*23b0*/  FADD.FTZ R37, -R22, R37 ;  /* 0x0000002516257221 */ /* 0x000fe40000010100 */
[----:B------:R-:W-:Y:S01]  /*23c0*/  FFMA.FTZ R46, R32, R30, R33 ;  /* 0x0000001e202e7223 */ /* 0x000fe20000010021 */
[----:B------:R-:W-:Y:S01]  /*23d0*/  PRMT R33, RZ, 0x5410, R8 ;  /* 0x00005410ff217816 */ /* 0x000fe20000000008 */
[----:B------:R-:W-:Y:S02]  /*23e0*/  FADD.FTZ R28, R28, R34 ;  /* 0x000000221c1c7221 */ /* 0x000fe40000010000 */
[----:B------:R-:W-:Y:S01]  /*23f0*/  FFMA.FTZ R17, R32, R34, R17 ;  /* 0x0000002220117223 */ /* 0x000fe20000010011 */
[----:B------:R-:W-:Y:S01]  /*2400*/  PRMT R34, RZ, 0x5410, R75 ;  /* 0x00005410ff227816 */ /* 0x000fe2000000004b */
[----:B------:R-:W-:-:S02]  /*2410*/  FADD.FTZ R33, -R22, R33 ;  /* 0x0000002116217221 */ /* 0x000fc40000010100 */
[----:B------:R-:W-:Y:S01]  /*2420*/  FADD.FTZ R35, R36, R35 ;  /* 0x0000002324237221 */ /* 0x000fe20000010000 */
[----:B------:R-:W-:Y:S01]  /*2430*/  PRMT R36, RZ, 0x7610, R75 ;  /* 0x00007610ff247816 */ /* 0x000fe2000000004b */
        /* <DEDUP_REMOVED lines=21> */
.L_x_141:
[----:B------:R-:W-:Y:S01]  /*2590*/  FMUL.FTZ R33, R34, R24 ;  /* 0x0000001822217220 */ /* 0x000fe20000410000 */
[----:B------:R-:W-:Y:S01]  /*25a0*/  PRMT R37, RZ, 0x7610, R9 ;  /* 0x00007610ff257816 */ /* 0x000fe20000000009 */
[----:B------:R-:W-:Y:S02]  /*25b0*/  FADD.FTZ R38, R30, R35 ;  /* 0x000000231e267221 */ /* 0x000fe40000010000 */
[----:B------:R-:W-:Y:S02]  /*25c0*/  FFMA.FTZ R35, R43, R33, R46 ;  /* 0x000000212b237223 */ /* 0x000fe4000001002e */
[----:B------:R-:W-:Y:S02]  /*25d0*/  FMUL.FTZ R30, R36, R25 ;  /* 0x00000019241e7220 */ /* 0x000fe40000410000 */
[----:B------:R-:W-:-:S02]  /*25e0*/  FADD.FTZ R37, -R22, R37 ;  /* 0x0000002516257221 */ /* 0x000fc40000010100 */
[----:B------:R-:W-:Y:S01]  /*25f0*/  FFMA.FTZ R46, R32, R30, R35 ;  /* 0x0000001e202e7223 */ /* 0x000fe20000010023 */
[----:B------:R-:W-:Y:S01]  /*2600*/  PRMT R35, RZ, 0x5410, R9 ;  /* 0x00005410ff237816 */ /* 0x000fe20000000009 */
[----:B------:R-:W-:Y:S02]  /*2610*/  FADD.FTZ R31, R31, R34 ;  /* 0x000000221f1f7221 */ /* 0x000fe40000010000 */
[----:B------:R-:W-:Y:S02]  /*2620*/  FFMA.FTZ R29, R43, R34, R29 ;  /* 0x000000222b1d7223 */ /* 0x000fe4000001001d */
[----:B------:R-:W-:Y:S02]  /*2630*/  FADD.FTZ R35, -R22, R35 ;  /* 0x0000002316237221 */ /* 0x000fe40000010100 */
[----:B------:R-:W-:Y:S02]  /*2640*/  FADD.FTZ R28, R28, R36 ;  /* 0x000000241c1c7221 */ /* 0x000fe40000010000 */
[----:B------:R-:W-:Y:S01]  /*2650*/  FFMA.FTZ R17, R32, R36, R17 ;  /* 0x0000002420117223 */ /* 0x000fe20000010011 */
[--C-:B------:R-:W-:Y:S01]  /*2660*/  PRMT R36, RZ, 0x5410, R74.reuse ;  /* 0x00005410ff247816 */ /* 0x100fe2000000004a */
        /* <DEDUP_REMOVED lines=23> */
.L_x_142:
[----:B------:R-:W-:Y:S01]  /*27e0*/  FADD.FTZ R30, R30, R33 ;  /* 0x000000211e1e7221 */ /* 0x000fe20000010000 */
[--C-:B------:R-:W-:Y:S01]  /*27f0*/  PRMT R33, RZ, 0x5410, R10.reuse ;  /* 0x00005410ff217816 */ /* 0x100fe2000000000a */
[----:B------:R-:W-:Y:S01]  /*2800*/  FMUL.FTZ R35, R36, R24 ;  /* 0x0000001824237220 */ /* 0x000fe20000410000 */
[----:B------:R-:W-:Y:S01]  /*2810*/  PRMT R39, RZ, 0x7610, R10 ;  /* 0x00007610ff277816 */ /* 0x000fe2000000000a */
[----:B------:R-:W-:Y:S01]  /*2820*/  FADD.FTZ R31, R31, R36 ;  /* 0x000000241f1f7221 */ /* 0x000fe20000010000 */
[----:B------:R-:W-:Y:S01]  /*2830*/  PRMT R40, RZ, 0x5410, R73 ;  /* 0x00005410ff287816 */ /* 0x000fe20000000049 */
[C---:B------:R-:W-:Y:S02]  /*2840*/  FADD.FTZ R33, -R22.reuse, R33 ;  /* 0x0000002116217221 */ /* 0x040fe40000010100 */
[----:B------:R-:W-:-:S02]  /*2850*/  FADD.FTZ R39, -R22, R39 ;  /* 0x0000002716277221 */ /* 0x000fc40000010100 */
[C---:B------:R-:W-:Y:S02]  /*2860*/  FFMA.FTZ R37, R43.reuse, R35, R46 ;  /* 0x000000232b257223 */ /* 0x040fe4000001002e */
[----:B------:R-:W-:Y:S01]  /*2870*/  FFMA.FTZ R29, R43, R36, R29 ;  /* 0x000000242b1d7223 */ /* 0x000fe2000001001d */
[----:B------:R-:W-:Y:S01]  /*2880*/  PRMT R36, RZ, 0x7610, R73 ;  /* 0x00007610ff247816 */ /* 0x000fe20000000049 */
[----:B------:R-:W-:Y:S02]  /*2890*/  FADD.FTZ R35, R30, R35 ;  /* 0x000000231e237221 */ /* 0x000fe40000010000 */
[-C--:B------:R-:W-:Y:S02]  /*28a0*/  FMUL.FTZ R33, R33, R6.reuse ;  /* 0x0000000621217220 */ /* 0x080fe40000410000 */
[----:B------:R-:W-:Y:S02]  /*28b0*/  FMUL.FTZ R30, R32, R25 ;  /* 0x00000019201e7220 */ /* 0x000fe40000410000 */
        /* <DEDUP_REMOVED lines=20> */
.L_x_143:
[----:B------:R-:W-:Y:S02]  /*2a00*/  FMUL.FTZ R42, R40, R24 ;  /* 0x00000018282a7220 */ /* 0x000fe40000410000 */
[----:B------:R-:W-:Y:S02]  /*2a10*/  FADD.FTZ R35, R30, R35 ;  /* 0x000000231e237221 */ /* 0x000fe40000010000 */
[C---:B------:R-:W-:Y:S01]  /*2a20*/  FFMA.FTZ R39, R34.reuse, R30, R37 ;  /* 0x0000001e22277223 */ /* 0x040fe20000010025 */
[----:B------:R-:W-:Y:S01]  /*2a30*/  PRMT R30, RZ, 0x7610, R72 ;  /* 0x00007610ff1e7816 */ /* 0x000fe20000000048 */
[----:B------:R-:W-:Y:S01]  /*2a40*/  FFMA.FTZ R37, R34, R32, R17 ;  /* 0x0000002022257223 */ /* 0x000fe20000010011 */
[----:B------:R-:W-:Y:S01]  /*2a50*/  PRMT R17, RZ, 0x5410, R11 ;  /* 0x00005410ff117816 */ /* 0x000fe2000000000b */
[----:B------:R-:W-:-:S02]  /*2a60*/  FADD.FTZ R41, R28, R32 ;  /* 0x000000201c297221 */ /* 0x000fc40000010000 */
[----:B------:R-:W-:Y:S01]  /*2a70*/  FADD.FTZ R28, R35, R42 ;  /* 0x0000002a231c7221 */ /* 0x000fe20000010000 */
[----:B------:R-:W-:Y:S01]  /*2a80*/  PRMT R35, RZ, 0x7610, R11 ;  /* 0x00007610ff237816 */ /* 0x000fe2000000000b */
[C---:B------:R-:W-:Y:S01]  /*2a90*/  FADD.FTZ R43, -R22.reuse, R17 ;  /* 0x00000011162b7221 */ /* 0x040fe20000010100 */
[----:B------:R-:W-:Y:S01]  /*2aa0*/  PRMT R17, RZ, 0x5410, R72 ;  /* 0x00005410ff117816 */ /* 0x000fe20000000048 */
[----:B------:R-:W-:Y:S02]  /*2ab0*/  FFMA.FTZ R39, R33, R42, R39 ;  /* 0x0000002a21277223 */ /* 0x000fe40000010027 */
[----:B------:R-:W-:Y:S02]  /*2ac0*/  FADD.FTZ R45, -R22, R35 ;  /* 0x00000023162d7221 */ /* 0x000fe40000010100 */
[----:B------:R-:W-:Y:S02]  /*2ad0*/  FMUL.FTZ R35, R43, R6 ;  /* 0x000000062b237220 */ /* 0x000fe40000410000 */
        /* <DEDUP_REMOVED lines=21> */
.L_x_144:
[----:B------:R-:W-:Y:S02]  /*2c30*/  FFMA.FTZ R39, R38, R43, R39 ;  /* 0x0000002b26277223 */ /* 0x000fe40000010027 */
[----:B------:R-:W-:Y:S02]  /*2c40*/  FMUL.FTZ R34, R17, R24 ;  /* 0x0000001811227220 */ /* 0x000fe40000410000 */
[----:B------:R-:W-:Y:S02]  /*2c50*/  FADD.FTZ R43, R43, R28 ;  /* 0x0000001c2b2b7221 */ /* 0x000fe40000010000 */
[----:B------:R-:W-:Y:S01]  /*2c60*/  FFMA.FTZ R28, R33, R40, R29 ;  /* 0x00000028211c7223 */ /* 0x000fe2000001001d */
[--C-:B------:R-:W-:Y:S01]  /*2c70*/  PRMT R33, RZ, 0x5410, R12.reuse ;  /* 0x00005410ff217816 */ /* 0x100fe2000000000c */
[----:B------:R-:W-:Y:S01]  /*2c80*/  FFMA.FTZ R29, R35, R34, R39 ;  /* 0x00000022231d7223 */ /* 0x000fe20000010027 */
[----:B------:R-:W-:Y:S01]  /*2c90*/  PRMT R39, RZ, 0x7610, R12 ;  /* 0x00007610ff277816 */ /* 0x000fe2000000000c */
[----:B------:R-:W-:-:S02]  /*2ca0*/  FADD.FTZ R42, R31, R40 ;  /* 0x000000281f2a7221 */ /* 0x000fc40000010000 */
[----:B------:R-:W-:Y:S01]  /*2cb0*/  FADD.FTZ R31, R43, R34 ;  /* 0x000000222b1f7221 */ /* 0x000fe20000010000 */
[----:B------:R-:W-:Y:S01]  /*2cc0*/  PRMT R34, RZ, 0x5410, R71 ;  /* 0x00005410ff227816 */ /* 0x000fe20000000047 */
[C---:B------:R-:W-:Y:S02]  /*2cd0*/  FADD.FTZ R33, -R22.reuse, R33 ;  /* 0x0000002116217221 */ /* 0x040fe40000010100 */
[----:B------:R-:W-:Y:S01]  /*2ce0*/  FADD.FTZ R43, -R22, R39 ;  /* 0x00000027162b7221 */ /* 0x000fe20000010100 */
[----:B------:R-:W-:Y:S01]  /*2cf0*/  PRMT R39, RZ, 0x7610, R71 ;  /* 0x00007610ff277816 */ /* 0x000fe20000000047 */
        /* <DEDUP_REMOVED lines=22> */
.L_x_145:
[----:B------:R-:W-:Y:S02]  /*2e60*/  FMUL.FTZ R46, R34, R24 ;  /* 0x00000018222e7220 */ /* 0x000fe40000410000 */
[----:B------:R-:W-:Y:S02]  /*2e70*/  FADD.FTZ R45, R44, R31 ;  /* 0x0000001f2c2d7221 */ /* 0x000fe40000010000 */
[----:B------:R-:W-:Y:S02]  /*2e80*/  FFMA.FTZ R43, R32, R44, R29 ;  /* 0x0000002c202b7223 */ /* 0x000fe4000001001d */
[----:B------:R-:W-:Y:S02]  /*2e90*/  FFMA.FTZ R29, R38, R36, R37 ;  /* 0x00000024261d7223 */ /* 0x000fe40000010025 */
[----:B------:R-:W-:Y:S01]  /*2ea0*/  FADD.FTZ R31, R41, R36 ;  /* 0x00000024291f7221 */ /* 0x000fe20000010000 */
[--C-:B------:R-:W-:Y:S01]  /*2eb0*/  PRMT R41, RZ, 0x5410, R13.reuse ;  /* 0x00005410ff297816 */ /* 0x100fe2000000000d */
[----:B------:R-:W-:Y:S01]  /*2ec0*/  FADD.FTZ R36, R45, R46 ;  /* 0x0000002e2d247221 */ /* 0x000fe20000010000 */
[----:B------:R-:W-:Y:S01]  /*2ed0*/  PRMT R45, RZ, 0x7610, R13 ;  /* 0x00007610ff2d7816 */ /* 0x000fe2000000000d */
[----:B------:R-:W-:Y:S01]  /*2ee0*/  FFMA.FTZ R37, R33, R46, R43 ;  /* 0x0000002e21257223 */ /* 0x000fe2000001002b */
[--C-:B------:R-:W-:Y:S01]  /*2ef0*/  PRMT R43, RZ, 0x5410, R70.reuse ;  /* 0x00005410ff2b7816 */ /* 0x100fe20000000046 */
[C---:B------:R-:W-:Y:S01]  /*2f00*/  FADD.FTZ R41, -R22.reuse, R41 ;  /* 0x0000002916297221 */ /* 0x040fe20000010100 */
[----:B------:R-:W-:Y:S01]  /*2f10*/  PRMT R46, RZ, 0x7610, R70 ;  /* 0x00007610ff2e7816 */ /* 0x000fe20000000046 */
[----:B------:R-:W-:-:S02]  /*2f20*/  FADD.FTZ R47, -R22, R45 ;  /* 0x0000002d162f7221 */ /* 0x000fc40000010100 */
[-C--:B------:R-:W-:Y:S02]  /*2f30*/  FMUL.FTZ R41, R41, R6.reuse ;  /* 0x0000000629297220 */ /* 0x080fe40000410000 */
[----:B------:R-:W-:Y:S02]  /*2f40*/  FMUL.FTZ R45, R39, R25 ;  /* 0x00000019272d7220 */ /* 0x000fe40000410000 */
        /* <DEDUP_REMOVED lines=20> */
.L_x_146:
[----:B------:R-:W-:Y:S02]  /*3090*/  FFMA.FTZ R37, R40, R45, R37 ;  /* 0x0000002d28257223 */ /* 0x000fe40000010025 */
[----:B------:R-:W-:Y:S02]  /*30a0*/  FMUL.FTZ R38, R43, R24 ;  /* 0x000000182b267220 */ /* 0x000fe40000410000 */
[----:B------:R-:W-:Y:S02]  /*30b0*/  FADD.FTZ R49, R45, R36 ;  /* 0x000000242d317221 */ /* 0x000fe40000010000 */
[----:B------:R-:W-:Y:S01]  /*30c0*/  FFMA.FTZ R35, R35, R17, R28 ;  /* 0x0000001123237223 */ /* 0x000fe2000001001c */
[----:B------:R-:W-:Y:S01]  /*30d0*/  PRMT R28, RZ, 0x7610, R69 ;  /* 0x00007610ff1c7816 */ /* 0x000fe20000000045 */
[----:B------:R-:W-:Y:S01]  /*30e0*/  FADD.FTZ R45, R42, R17 ;  /* 0x000000112a2d7221 */ /* 0x000fe20000010000 */
[--C-:B------:R-:W-:Y:S01]  /*30f0*/  PRMT R17, RZ, 0x5410, R14.reuse ;  /* 0x00005410ff117816 */ /* 0x100fe2000000000e */
[----:B------:R-:W-:Y:S01]  /*3100*/  FFMA.FTZ R47, R41, R38, R37 ;  /* 0x00000026292f7223 */ /* 0x000fe20000010025 */
[----:B------:R-:W-:Y:S01]  /*3110*/  PRMT R37, RZ, 0x7610, R14 ;  /* 0x00007610ff257816 */ /* 0x000fe2000000000e */
[----:B------:R-:W-:-:S02]  /*3120*/  FADD.FTZ R36, R49, R38 ;  /* 0x0000002631247221 */ /* 0x000fc40000010000 */
[C---:B------:R-:W-:Y:S01]  /*3130*/  FADD.FTZ R49, -R22.reuse, R17 ;  /* 0x0000001116317221 */ /* 0x040fe20000010100 */
[----:B------:R-:W-:Y:S01]  /*3140*/  PRMT R17, RZ, 0x5410, R69 ;  /* 0x00005410ff117816 */ /* 0x000fe20000000045 */
[----:B------:R-:W-:Y:S02]  /*3150*/  FADD.FTZ R51, -R22, R37 ;  /* 0x0000002516337221 */ /* 0x000fe40000010100 */
        /* <DEDUP_REMOVED lines=22> */
.L_x_147:
[----:B------:R-:W-:Y:S02]  /*32c0*/  FFMA.FTZ R47, R48, R49, R47 ;  /* 0x00000031302f7223 */ /* 0x000fe4000001002f */
[----:B------:R-:W-:Y:S01]  /*32d0*/  FFMA.FTZ R42, R32, R30, R29 ;  /* 0x0000001e202a7223 */ /* 0x000fe2000001001d */
[--C-:B------:R-:W-:Y:S01]  /*32e0*/  PRMT R29, RZ, 0x5410, R15.reuse ;  /* 0x00005410ff1d7816 */ /* 0x100fe2000000000f */
[----:B------:R-:W-:Y:S02]  /*32f0*/  FMUL.FTZ R50, R17, R24 ;  /* 0x0000001811327220 */ /* 0x000fe40000410000 */
[----:B------:R-:W-:Y:S02]  /*3300*/  FADD.FTZ R49, R49, R36 ;  /* 0x0000002431317221 */ /* 0x000fe40000010000 */
[----:B------:R-:W-:Y:S01]  /*3310*/  FADD.FTZ R44, R31, R30 ;  /* 0x0000001e1f2c7221 */ /* 0x000fe20000010000 */
[----:B------:R-:W-:Y:S01]  /*3320*/  PRMT R31, RZ, 0x7610, R15 ;  /* 0x00007610ff1f7816 */ /* 0x000fe2000000000f */
[----:B------:R-:W-:Y:S01]  /*3330*/  FADD.FTZ R36, R49, R50 ;  /* 0x0000003231247221 */ /* 0x000fe20000010000 */
[--C-:B------:R-:W-:Y:S01]  /*3340*/  PRMT R30, RZ, 0x7610, R68.reuse ;  /* 0x00007610ff1e7816 */ /* 0x100fe20000000044 */
[C---:B------:R-:W-:Y:S01]  /*3350*/  FADD.FTZ R49, -R22.reuse, R29 ;  /* 0x0000001d16317221 */ /* 0x040fe20000010100 */
[----:B------:R-:W-:Y:S01]  /*3360*/  PRMT R29, RZ, 0x5410, R68 ;  /* 0x00005410ff1d7816 */ /* 0x000fe20000000044 */
[----:B------:R-:W-:-:S02]  /*3370*/  FADD.FTZ R51, -R22, R31 ;  /* 0x0000001f16337221 */ /* 0x000fc40000010100 */
[----:B------:R-:W-:Y:S02]  /*3380*/  FMUL.FTZ R31, R49, R6 ;  /* 0x00000006311f7220 */ /* 0x000fe40000410000 */
[----:B------:R-:W-:Y:S02]  /*3390*/  FFMA.FTZ R47, R37, R50, R47 ;  /* 0x00000032252f7223 */ /* 0x000fe4000001002f */
[----:B------:R-:W-:Y:S02]  /*33a0*/  FMUL.FTZ R49, R28, R25 ;  /* 0x000000191c317220 */ /* 0x000fe40000410000 */
[----:B------:R-:W-:Y:S01]  /*33b0*/  FMUL.FTZ R32, R51, R6 ;  /* 0x0000000633207220 */ /* 0x000fe20000410000 */
[----:B------:R-:W-:Y:S05]  /*33c0*/  @!P0 BRA `(.L_x_148) ;  /* 0x0000012000008947 */ /* 0x000fea0003800000 */
[----:B------:R-:W-:Y:S02]  /*33d0*/  FFMA.FTZ R51, R31, R24, R26 ;  /* 0x000000181f337223 */ /* 0x000fe4000001001a */
[----:B------:R-:W-:Y:S02]  /*33e0*/  FFMA.FTZ R50, R32, R25, R27 ;  /* 0x0000001920327223 */ /* 0x000fe4000001001b */
[----:B------:R-:W-:-:S02]  /*33f0*/  FMUL.FTZ R52, R51, -1.4426950216293334961 ;  /* 0xbfb8aa3b33347820 */ /* 0x000fc40000410000 */
        /* <DEDUP_REMOVED lines=10> */
[----:B-1----:R-:W-:Y:S02]  /*34a0*/  FMUL.FTZ R30, R30, R57 ;  /* 0x000000391e1e7220 */ /* 0x002fe40000410000 */
[----:B------:R-:W-:Y:S02]  /*34b0*/  FADD.FTZ R57, -R57, 1 ;  /* 0x3f80000039397421 */ /* 0x000fe40000010100 */
[----:B------:R-:W-:Y:S02]  /*34c0*/  FMUL.FTZ R29, R29, R54 ;  /* 0x000000361d1d7220 */ /* 0x000fe40000410000 */
[----:B------:R-:W-:-:S04]  /*34d0*/  FFMA.FTZ R57, R50, R57, 1 ;  /* 0x3f80000032397423 */ /* 0x000fc80000010039 */
[----:B------:R-:W-:Y:S02]  /*34e0*/  FMUL.FTZ R30, R30, R57 ;  /* 0x000000391e1e7220 */ /* 0x000fe40000410000 */
.L_x_148:
[----:B------:R-:W-:Y:S02]  /*34f0*/  FFMA.FTZ R47, R38, R49, R47 ;  /* 0x00000031262f7223 */ /* 0x000fe4000001002f */
[----:B------:R-:W-:Y:S02]  /*3500*/  FMUL.FTZ R54, R29, R24 ;  /* 0x000000181d367220 */ /* 0x000fe40000410000 */
[----:B------:R-:W-:Y:S01]  /*3510*/  FFMA.FTZ R52, R33, R34, R35 ;  /* 0x0000002221347223 */ /* 0x000fe20000010023 */
[----:B------:R-:W-:Y:S01]  /*3520*/  PRMT R33, RZ, 0x5410, R16 ;  /* 0x00005410ff217816 */ /* 0x000fe20000000010 */
[----:B------:R-:W-:Y:S01]  /*3530*/  FADD.FTZ R49, R49, R36 ;  /* 0x0000002431317221 */ /* 0x000fe20000010000 */
[----:B------:R-:W-:Y:S01]  /*3540*/  PRMT R35, RZ, 0x7610, R16 ;  /* 0x00007610ff237816 */ /* 0x000fe20000000010 */
[----:B------:R-:W-:Y:S01]  /*3550*/  FADD.FTZ R50, R45, R34 ;  /* 0x000000222d327221 */ /* 0x000fe20000010000 */
[----:B------:R-:W-:Y:S01]  /*3560*/  PRMT R36, RZ, 0x5410, R67 ;  /* 0x00005410ff247816 */ /* 0x000fe20000000043 */
[----:B------:R-:W-:-:S02]  /*3570*/  FFMA.FTZ R45, R31, R54, R47 ;  /* 0x000000361f2d7223 */ /* 0x000fc4000001002f */
[----:B------:R-:W-:Y:S02]  /*3580*/  FADD.FTZ R47, R49, R54 ;  /* 0x00000036312f7221 */ /* 0x000fe40000010000 */
        /* <DEDUP_REMOVED lines=25> */
.L_x_149:
[----:B------:R-:W-:Y:S02]  /*3720*/  FFMA.FTZ R49, R32, R54, R45 ;  /* 0x0000003620317223 */ /* 0x000fe4000001002d */
[----:B------:R-:W-:Y:S02]  /*3730*/  FMUL.FTZ R56, R36, R24 ;  /* 0x0000001824387220 */ /* 0x000fe40000410000 */
[----:B------:R-:W-:Y:S02]  /*3740*/  FADD.FTZ R51, R54, R47 ;  /* 0x0000002f36337221 */ /* 0x000fe40000010000 */
[----:B------:R-:W-:Y:S01]  /*3750*/  FFMA.FTZ R45, R40, R39, R42 ;  /* 0x00000027282d7223 */ /* 0x000fe2000001002a */
[----:B------:R-:W-:Y:S01]  /*3760*/  PRMT R42, RZ, 0x5410, R82 ;  /* 0x00005410ff2a7816 */ /* 0x000fe20000000052 */
[----:B------:R-:W-:Y:S02]  /*3770*/  FFMA.FTZ R47, R33, R56, R49 ;  /* 0x00000038212f7223 */ /* 0x000fe40000010031 */
[----:B------:R-:W-:-:S02]  /*3780*/  FMUL.FTZ R40, R35, R25 ;  /* 0x0000001923287220 */ /* 0x000fc40000410000 */
[----:B------:R-:W-:Y:S01]  /*3790*/  FADD.FTZ R49, R44, R39 ;  /* 0x000000272c317221 */ /* 0x000fe20000010000 */
[--C-:B------:R-:W-:Y:S01]  /*37a0*/  PRMT R39, RZ, 0x5410, R65.reuse ;  /* 0x00005410ff277816 */ /* 0x100fe20000000041 */
[----:B------:R-:W-:Y:S01]  /*37b0*/  FFMA.FTZ R52, R41, R43, R52 ;  /* 0x0000002b29347223 */ /* 0x000fe20000010034 */
[----:B------:R-:W-:Y:S01]  /*37c0*/  PRMT R41, RZ, 0x7610, R65 ;  /* 0x00007610ff297816 */ /* 0x000fe20000000041 */
[----:B------:R-:W-:Y:S02]  /*37d0*/  FADD.FTZ R51, R51, R56 ;  /* 0x0000003833337221 */ /* 0x000fe40000010000 */
[----:B------:R-:W-:Y:S02]  /*37e0*/  FFMA.FTZ R54, R34, R40, R47 ;  /* 0x0000002822367223 */ /* 0x000fe4000001002f */
[----:B------:R-:W-:Y:S02]  /*37f0*/  FADD.FTZ R47, R40, R51 ;  /* 0x00000033282f7221 */ /* 0x000fe40000010000 */
[----:B------:R-:W-:-:S02]  /*3800*/  FADD.FTZ R39, -R22, R39 ;  /* 0x0000002716277221 */ /* 0x000fc40000010100 */
[----:B------:R-:W-:Y:S01]  /*3810*/  FADD.FTZ R51, -R22, R41 ;  /* 0x0000002916337221 */ /* 0x000fe20000010100 */
        /* <DEDUP_REMOVED lines=22> */
.L_x_150:
[----:B------:R-:W-:Y:S02]  /*3980*/  FMUL.FTZ R56, R42, R24 ;  /* 0x000000182a387220 */ /* 0x000fe40000410000 */
[----:B------:R-:W-:Y:S02]  /*3990*/  FADD.FTZ R44, R50, R43 ;  /* 0x0000002b322c7221 */ /* 0x000fe40000010000 */
[----:B------:R-:W-:Y:S02]  /*39a0*/  FMUL.FTZ R53, R41, R25 ;  /* 0x0000001929357220 */ /* 0x000fe40000410000 */
[----:B------:R-:W-:Y:S02]  /*39b0*/  FFMA.FTZ R43, R39, R56, R54 ;  /* 0x00000038272b7223 */ /* 0x000fe40000010036 */
[----:B------:R-:W-:Y:S01]  /*39c0*/  FFMA.FTZ R51, R48, R46, R45 ;  /* 0x0000002e30337223 */ /* 0x000fe2000001002d */
[--C-:B------:R-:W-:Y:S01]  /*39d0*/  PRMT R45, RZ, 0x7610, R66.reuse ;  /* 0x00007610ff2d7816 */ /* 0x100fe20000000042 */
[----:B------:R-:W-:Y:S01]  /*39e0*/  FFMA.FTZ R50, R40, R53, R43 ;  /* 0x0000003528327223 */ /* 0x000fe2000001002b */
[----:B------:R-:W-:Y:S01]  /*39f0*/  PRMT R43, RZ, 0x5410, R66 ;  /* 0x00005410ff2b7816 */ /* 0x000fe20000000042 */
[----:B------:R-:W-:Y:S01]  /*3a00*/  FADD.FTZ R56, R47, R56 ;  /* 0x000000382f387221 */ /* 0x000fe20000010000 */
[----:B------:R-:W-:Y:S01]  /*3a10*/  PRMT R47, RZ, 0x5410, R81 ;  /* 0x00005410ff2f7816 */ /* 0x000fe20000000051 */
[C---:B------:R-:W-:Y:S01]  /*3a20*/  FADD.FTZ R55, -R22.reuse, R45 ;  /* 0x0000002d16377221 */ /* 0x040fe20000010100 */
[----:B------:R-:W-:Y:S01]  /*3a30*/  PRMT R45, RZ, 0x7610, R81 ;  /* 0x00007610ff2d7816 */ /* 0x000fe20000000051 */
[----:B------:R-:W-:-:S02]  /*3a40*/  FADD.FTZ R43, -R22, R43 ;  /* 0x0000002b162b7221 */ /* 0x000fc40000010100 */
[----:B------:R-:W-:Y:S02]  /*3a50*/  FADD.FTZ R49, R49, R46 ;  /* 0x0000002e31317221 */ /* 0x000fe40000010000 */
[----:B------:R-:W-:Y:S02]  /*3a60*/  FADD.FTZ R53, R53, R56 ;  /* 0x0000003835357221 */ /* 0x000fe40000010000 */
[-C--:B------:R-:W-:Y:S02]  /*3a70*/  FMUL.FTZ R43, R43, R6.reuse ;  /* 0x000000062b2b7220 */ /* 0x080fe40000410000 */
        /* <DEDUP_REMOVED lines=20> */
.L_x_151:
[----:B------:R-:W-:Y:S01]  /*3bc0*/  PRMT R55, RZ, 0x5410, R63 ;  /* 0x00005410ff377816 */ /* 0x000fe2000000003f */
[----:B------:R-:W-:Y:S02]  /*3bd0*/  FMUL.FTZ R54, R47, R24 ;  /* 0x000000182f367220 */ /* 0x000fe40000410000 */
[----:B------:R-:W-:Y:S01]  /*3be0*/  FFMA.FTZ R48, R37, R17, R52 ;  /* 0x0000001125307223 */ /* 0x000fe20000010034 */
[----:B------:R-:W-:Y:S01]  /*3bf0*/  PRMT R52, RZ, 0x5410, R80 ;  /* 0x00005410ff347816 */ /* 0x000fe20000000050 */
[----:B------:R-:W-:Y:S01]  /*3c00*/  FADD.FTZ R57, -R22, R55 ;  /* 0x0000003716397221 */ /* 0x000fe20000010100 */
[----:B------:R-:W-:Y:S01]  /*3c10*/  PRMT R55, RZ, 0x7610, R63 ;  /* 0x00007610ff377816 */ /* 0x000fe2000000003f */
[----:B------:R-:W-:Y:S02]  /*3c20*/  FFMA.FTZ R37, R43, R54, R50 ;  /* 0x000000362b257223 */ /* 0x000fe40000010032 */
[----:B------:R-:W-:-:S02]  /*3c30*/  FMUL.FTZ R50, R45, R25 ;  /* 0x000000192d327220 */ /* 0x000fc40000410000 */
[----:B------:R-:W-:Y:S01]  /*3c40*/  FADD.FTZ R53, R53, R54 ;  /* 0x0000003635357221 */ /* 0x000fe20000010000 */
[----:B------:R-:W-:Y:S01]  /*3c50*/  PRMT R54, RZ, 0x7610, R80 ;  /* 0x00007610ff367816 */ /* 0x000fe20000000050 */
[----:B------:R-:W-:Y:S02]  /*3c60*/  FADD.FTZ R55, -R22, R55 ;  /* 0x0000003716377221 */ /* 0x000fe40000010100 */
[----:B------:R-:W-:Y:S02]  /*3c70*/  FFMA.FTZ R51, R38, R28, R51 ;  /* 0x0000001c26337223 */ /* 0x000fe40000010033 */
[----:B------:R-:W-:Y:S02]  /*3c80*/  FFMA.FTZ R38, R46, R50, R37 ;  /* 0x000000322e267223 */ /* 0x000fe40000010025 */
        /* <DEDUP_REMOVED lines=21> */
[----:B------:R-:W-:-:S04]  /*3de0*/  FMUL.FTZ R52, R52, R59 ;  /* 0x0000003b34347220 */ /* 0x000fc80000410000 */
.L_x_152:
[----:B------:R-:W-:Y:S02]  /*3df0*/  FMUL.FTZ R56, R52, R24 ;  /* 0x0000001834387220 */ /* 0x000fe40000410000 */
[----:B------:R-:W-:Y:S02]  /*3e00*/  FMUL.FTZ R57, R54, R25 ;  /* 0x0000001936397220 */ /* 0x000fe40000410000 */
[----:B------:R-:W-:Y:S01]  /*3e10*/  FFMA.FTZ R55, R53, R56, R38 ;  /* 0x0000003835377223 */ /* 0x000fe20000010026 */
[----:B------:R-:W-:Y:S01]  /*3e20*/  PRMT R38, RZ, 0x7610, R79 ;  /* 0x00007610ff267816 */ /* 0x000fe2000000004f */
[----:B------:R-:W-:Y:S01]  /*3e30*/  FADD.FTZ R56, R37, R56 ;  /* 0x0000003825387221 */ /* 0x000fe20000010000 */
[----:B------:R-:W-:Y:S01]  /*3e40*/  PRMT R37, RZ, 0x5410, R64 ;  /* 0x00005410ff257816 */ /* 0x000fe20000000040 */
[----:B------:R-:W-:Y:S02]  /*3e50*/  FFMA.FTZ R58, R50, R57, R55 ;  /* 0x00000039323a7223 */ /* 0x000fe40000010037 */
[----:B------:R-:W-:-:S02]  /*3e60*/  FADD.FTZ R57, R57, R56 ;  /* 0x0000003839397221 */ /* 0x000fc40000010000 */
[----:B------:R-:W-:Y:S01]  /*3e70*/  FADD.FTZ R55, -R22, R37 ;  /* 0x0000002516377221 */ /* 0x000fe20000010100 */
[----:B------:R-:W-:-:S03]  /*3e80*/  PRMT R37, RZ, 0x7610, R64 ;  /* 0x00007610ff257816 */ /* 0x000fc60000000040 */
[----:B------:R-:W-:Y:S02]  /*3e90*/  FMUL.FTZ R55, R55, R6 ;  /* 0x0000000637377220 */ /* 0x000fe40000410000 */
[----:B------:R-:W-:-:S04]  /*3ea0*/  FADD.FTZ R37, -R22, R37 ;  /* 0x0000002516257221 */ /* 0x000fc80000010100 */
[----:B------:R-:W-:Y:S01]  /*3eb0*/  FMUL.FTZ R56, R37, R6 ;  /* 0x0000000625387220 */ /* 0x000fe20000410000 */
[----:B------:R-:W-:Y:S01]  /*3ec0*/  PRMT R37, RZ, 0x5410, R79 ;  /* 0x00005410ff257816 */ /* 0x000fe2000000004f */
        /* <DEDUP_REMOVED lines=15> */
[----:B0-----:R-:W-:Y:S02]  /*3fc0*/  FMUL.FTZ R38, R38, R60 ;  /* 0x0000003c26267220 */ /* 0x001fe40000410000 */
[----:B------:R-:W-:-:S04]  /*3fd0*/  FADD.FTZ R60, -R60, 1 ;  /* 0x3f8000003c3c7421 */ /* 0x000fc80000010100 */
[----:B------:R-:W-:-:S04]  /*3fe0*/  FFMA.FTZ R59, R59, R60, 1 ;  /* 0x3f8000003b3b7423 */ /* 0x000fc8000001003c */
[----:B------:R-:W-:Y:S02]  /*3ff0*/  FMUL.FTZ R38, R38, R59 ;  /* 0x0000003b26267220 */ /* 0x000fe40000410000 */
.L_x_153:
[----:B------:R-:W-:Y:S01]  /*4000*/  FMUL.FTZ R60, R37, R24 ;  /* 0x00000018253c7220 */ /* 0x000fe20000410000 */
[----:B------:R-:W-:Y:S01]  /*4010*/  ISETP.GT.AND P0, PT, R124, 0x1e, PT ;  /* 0x0000001e7c00780c */ /* 0x000fe20003f04270 */
[----:B------:R-:W-:Y:S01]  /*4020*/  FMUL.FTZ R61, R38, R25 ;  /* 0x00000019263d7220 */ /* 0x000fe20000410000 */
[----:B------:R-:W-:Y:S01]  /*4030*/  BSSY B0, `(.L_x_154) ;  /* 0x0000065000007945 */ /* 0x000fe20003800000 */
[----:B------:R-:W-:Y:S01]  /*4040*/  FFMA.FTZ R59, R55, R60, R58 ;  /* 0x0000003c373b7223 */ /* 0x000fe2000001003a */
[----:B------:R-:W-:Y:S01]  /*4050*/  HFMA2.MMA R125, -RZ, RZ, 0, 2.384185791015625e-07 ;  /* 0x00000004ff7d7435 */ /* 0x000fe200000001ff */
[----:B------:R-:W-:Y:S02]  /*4060*/  FADD.FTZ R58, R57, R60 ;  /* 0x0000003c393a7221 */ /* 0x000fe40000010000 */
[----:B------:R-:W-:Y:S02]  /*4070*/  FFMA.FTZ R60, R56, R61, R59 ;  /* 0x0000003d383c7223 */ /* 0x000fe4000001003b */
[----:B------:R-:W-:-:S02]  /*4080*/  FADD.FTZ R61, R61, R58 ;  /* 0x0000003a3d3d7221 */ /* 0x000fc40000010000 */
[----:B------:R-:W-:Y:S01]  /*4090*/  FADD.FTZ R44, R44, R17 ;  /* 0x000000112c2c7221 */ /* 0x000fe20000010000 */
[----:B------:R-:W0:Y:S01]  /*40a0*/  SHFL.DOWN PT, R57, R60, 0x1, 0x1f ;  /* 0x08201f003c397f89 */ /* 0x000e2200000e0000 */
[----:B------:R-:W-:Y:S01]  /*40b0*/  FADD.FTZ R49, R49, R28 ;  /* 0x0000001c31317221 */ /* 0x000fe20000010000 */
[----:B------:R-:W-:Y:S01]  /*40c0*/  SHF.L.U32 R17, R3, 0x4, RZ ;  /* 0x0000000403117819 */ /* 0x000fe200000006ff */
[----:B------:R-:W-:Y:S01]  /*40d0*/  FFMA.FTZ R48, R31, R29, R48 ;  /* 0x0000001d1f307223 */ /* 0x000fe20000010030 */
[----:B------:R-:W1:Y:S01]  /*40e0*/  SHFL.DOWN PT, R58, R61, 0x1, 0x1f ;  /* 0x08201f003d3a7f89 */ /* 0x000e6200000e0000 */
[----:B------:R-:W-:Y:S02]  /*40f0*/  FFMA.FTZ R51, R32, R30, R51 ;  /* 0x0000001e20337223 */ /* 0x000fe40000010033 */
[----:B------:R-:W-:Y:S02]  /*4100*/  FADD.FTZ R29, R44, R29 ;  /* 0x0000001d2c1d7221 */ /* 0x000fe40000010000 */
[----:B------:R-:W-:-:S02]  /*4110*/  FADD.FTZ R30, R49, R30 ;  /* 0x0000001e311e7221 */ /* 0x000fc40000010000 */
[----:B------:R-:W-:Y:S02]  /*4120*/  FFMA.FTZ R48, R33, R36, R48 ;  /* 0x0000002421307223 */ /* 0x000fe40000010030 */
[----:B------:R-:W-:Y:S02]  /*4130*/  FFMA.FTZ R51, R34, R35, R51 ;  /* 0x0000002322337223 */ /* 0x000fe40000010033 */
[----:B------:R-:W-:Y:S02]  /*4140*/  FADD.FTZ R29, R29, R36 ;  /* 0x000000241d1d7221 */ /* 0x000fe40000010000 */
[----:B------:R-:W-:Y:S02]  /*4150*/  FADD.FTZ R30, R30, R35 ;  /* 0x000000231e1e7221 */ /* 0x000fe40000010000 */
[----:B------:R-:W-:Y:S02]  /*4160*/  FFMA.FTZ R48, R39, R42, R48 ;  /* 0x0000002a27307223 */ /* 0x000fe40000010030 */
[----:B------:R-:W-:-:S02]  /*4170*/  FFMA.FTZ R51, R40, R41, R51 ;  /* 0x0000002928337223 */ /* 0x000fc40000010033 */
[----:B------:R-:W-:Y:S02]  /*4180*/  FADD.FTZ R42, R29, R42 ;  /* 0x0000002a1d2a7221 */ /* 0x000fe40000010000 */
[----:B0-----:R-:W-:Y:S02]  /*4190*/  @!P0 FADD.FTZ R60, R60, R57 ;  /* 0x000000393c3c8221 */ /* 0x001fe40000010000 */
[----:B------:R-:W-:Y:S02]  /*41a0*/  FADD.FTZ R30, R30, R41 ;  /* 0x000000291e1e7221 */ /* 0x000fe40000010000 */
[----:B-1----:R-:W-:Y:S01]  /*41b0*/  @!P0 FADD.FTZ R61, R61, R58 ;  /* 0x0000003a3d3d8221 */ /* 0x002fe20000010000 */
[----:B------:R-:W0:Y:S01]  /*41c0*/  SHFL.DOWN PT, R57, R60, 0x2, 0x1f ;  /* 0x08401f003c397f89 */ /* 0x000e2200000e0000 */
[----:B------:R-:W-:Y:S01]  /*41d0*/  ISETP.GT.AND P0, PT, R124, 0x1d, PT ;  /* 0x0000001d7c00780c */ /* 0x000fe20003f04270 */
[----:B------:R-:W-:Y:S02]  /*41e0*/  FFMA.FTZ R48, R43, R47, R48 ;  /* 0x0000002f2b307223 */ /* 0x000fe40000010030 */
[----:B------:R-:W1:Y:S01]  /*41f0*/  SHFL.DOWN PT, R58, R61, 0x2, 0x1f ;  /* 0x08401f003d3a7f89 */ /* 0x000e6200000e0000 */
[----:B------:R-:W-:-:S02]  /*4200*/  FFMA.FTZ R51, R46, R45, R51 ;  /* 0x0000002d2e337223 */ /* 0x000fc40000010033 */
[----:B------:R-:W-:Y:S02]  /*4210*/  FADD.FTZ R47, R42, R47 ;  /* 0x0000002f2a2f7221 */ /* 0x000fe40000010000 */
[----:B------:R-:W-:Y:S02]  /*4220*/  FADD.FTZ R45, R30, R45 ;  /* 0x0000002d1e2d7221 */ /* 0x000fe40000010000 */
[----:B------:R-:W-:Y:S02]  /*4230*/  FFMA.FTZ R48, R53, R52, R48 ;  /* 0x0000003435307223 */ /* 0x000fe40000010030 */
[----:B------:R-:W-:Y:S02]  /*4240*/  FFMA.FTZ R51, R50, R54, R51 ;  /* 0x0000003632337223 */ /* 0x000fe40000010033 */
[----:B------:R-:W-:Y:S02]  /*4250*/  FADD.FTZ R30, R47, R52 ;  /* 0x000000342f1e7221 */ /* 0x000fe40000010000 */
[----:B------:R-:W-:-:S02]  /*4260*/  FADD.FTZ R45, R45, R54 ;  /* 0x000000362d2d7221 */ /* 0x000fc40000010000 */
[----:B------:R-:W-:Y:S02]  /*4270*/  FFMA.FTZ R28, R55, R37, R48 ;  /* 0x00000025371c7223 */ /* 0x000fe40000010030 */
[----:B------:R-:W-:Y:S02]  /*4280*/  FFMA.FTZ R29, R56, R38, R51 ;  /* 0x00000026381d7223 */ /* 0x000fe40000010033 */
[----:B------:R-:W-:Y:S02]  /*4290*/  FADD.FTZ R30, R30, R37 ;  /* 0x000000251e1e7221 */ /* 0x000fe40000010000 */
[----:B0-----:R-:W-:Y:S02]  /*42a0*/  @!P0 FADD.FTZ R60, R60, R57 ;  /* 0x000000393c3c8221 */ /* 0x001fe40000010000 */
[----:B------:R-:W-:Y:S02]  /*42b0*/  FADD.FTZ R31, R45, R38 ;  /* 0x000000262d1f7221 */ /* 0x000fe40000010000 */
[----:B-1----:R-:W-:Y:S01]  /*42c0*/  @!P0 FADD.FTZ R61, R61, R58 ;  /* 0x0000003a3d3d8221 */ /* 0x002fe20000010000 */
[----:B------:R-:W0:Y:S01]  /*42d0*/  SHFL.DOWN PT, R57, R60, 0x4, 0x1f ;  /* 0x08801f003c397f89 */ /* 0x000e2200000e0000 */
[----:B------:R-:W-:-:S03]  /*42e0*/  ISETP.GT.AND P0, PT, R124, 0x1b, PT ;  /* 0x0000001b7c00780c */ /* 0x000fc60003f04270 */
        /* <DEDUP_REMOVED lines=21> */
[----:B------:R-:W2:Y:S04]  /*4440*/  LDS.128 R44, [0x30] ;  /* 0x00003000ff2c7984 */ /* 0x000ea80000000c00 */
[----:B------:R-:W3:Y:S04]  /*4450*/  LDS.128 R36, [0x40] ;  /* 0x00004000ff247984 */ /* 0x000ee80000000c00 */
[----:B------:R-:W4:Y:S01]  /*4460*/  LDS.128 R40, [0x50] ;  /* 0x00005000ff287984 */ /* 0x000f220000000c00 */
[----:B0-----:R-:W-:-:S02]  /*4470*/  FADD.FTZ R51, R60, R48 ;  /* 0x000000303c337221 */ /* 0x001fc40000010000 */
[----:B------:R-:W-:Y:S02]  /*4480*/  FADD.FTZ R48, R61, R49 ;  /* 0x000000313d307221 */ /* 0x000fe40000010000 */
[----:B-1----:R-:W-:Y:S02]  /*4490*/  FADD.FTZ R53, R51, R32 ;  /* 0x0000002033357221 */ /* 0x002fe40000010000 */
[----:B------:R-:W-:Y:S02]  /*44a0*/  FADD.FTZ R32, R48, R33 ;  /* 0x0000002130207221 */ /* 0x000fe40000010000 */
[----:B------:R-:W0:Y:S01]  /*44b0*/  LDS.128 R48, [0x60] ;  /* 0x00006000ff307984 */ /* 0x000e220000000c00 */
[----:B------:R-:W-:Y:S02]  /*44c0*/  FADD.FTZ R53, R53, R34 ;  /* 0x0000002235357221 */ /* 0x000fe40000010000 */
[----:B------:R-:W-:Y:S02]  /*44d0*/  FADD.FTZ R32, R32, R35 ;  /* 0x0000002320207221 */ /* 0x000fe40000010000 */
[----:B--2---:R-:W-:-:S02]  /*44e0*/  FADD.FTZ R53, R53, R44 ;  /* 0x0000002c35357221 */ /* 0x004fc40000010000 */
[----:B------:R-:W-:Y:S02]  /*44f0*/  FADD.FTZ R44, R32, R45 ;  /* 0x0000002d202c7221 */ /* 0x000fe40000010000 */
[----:B------:R-:W1:Y:S01]  /*4500*/  LDS.128 R32, [0x70] ;  /* 0x00007000ff207984 */ /* 0x000e620000000c00 */
[----:B------:R-:W-:Y:S02]  /*4510*/  FADD.FTZ R53, R53, R46 ;  /* 0x0000002e35357221 */ /* 0x000fe40000010000 */
[----:B------:R-:W-:Y:S02]  /*4520*/  FADD.FTZ R52, R44, R47 ;  /* 0x0000002f2c347221 */ /* 0x000fe40000010000 */
[----:B------:R-:W2:Y:S01]  /*4530*/  LDS.128 R44, [0x80] ;  /* 0x00008000ff2c7984 */ /* 0x000ea20000000c00 */
[----:B---3--:R-:W-:Y:S02]  /*4540*/  FADD.FTZ R53, R53, R36 ;  /* 0x0000002435357221 */ /* 0x008fe40000010000 */
[----:B------:R-:W-:-:S02]  /*4550*/  FADD.FTZ R52, R52, R37 ;  /* 0x0000002534347221 */ /* 0x000fc40000010000 */
[----:B------:R-:W-:Y:S02]  /*4560*/  FADD.FTZ R53, R53, R38 ;  /* 0x0000002635357221 */ /* 0x000fe40000010000 */
[----:B------:R-:W-:Y:S02]  /*4570*/  FADD.FTZ R52, R52, R39 ;  /* 0x0000002734347221 */ /* 0x000fe40000010000 */
[----:B----4-:R-:W-:Y:S02]  /*4580*/  FADD.FTZ R53, R53, R40 ;  /* 0x0000002835357221 */ /* 0x010fe40000010000 */
[----:B------:R-:W-:Y:S02]  /*4590*/  FADD.FTZ R52, R52, R41 ;  /* 0x0000002934347221 */ /* 0x000fe40000010000 */
        /* <DEDUP_REMOVED lines=14> */
.L_x_155:
[----:B0-----:R-:W-:Y:S05]  /*4680*/  BSYNC B0 ;  /* 0x0000000000007941 */ /* 0x001fea0003800000 */
.L_x_154:
[----:B------:R-:W-:Y:S01]  /*4690*/  BAR.SYNC.DEFER_BLOCKING 0x0 ;  /* 0x0000000000007b1d */ /* 0x000fe20000010000 */
[----:B------:R-:W-:-:S02]  /*46a0*/  ISETP.GT.U32.AND P6, PT, R3, 0xf, PT ;  /* 0x0000000f0300780c */ /* 0x000fc40003fc4070 */
[----:B------:R-:W-:-:S03]  /*46b0*/  LOP3.LUT R5, R5, 0xfffffffe, RZ, 0xc0, !PT ;  /* 0xfffffffe05057812 */ /* 0x000fc600078ec0ff */
[----:B------:R-:W-:Y:S08]  /*46c0*/  BSSY B0, `(.L_x_156) ;  /* 0x000009e000007945 */ /* 0x000ff00003800000 */
[----:B------:R-:W-:Y:S01]  /*46d0*/  @P6 LOP3.LUT R5, R5, 0x1, RZ, 0xfc, !PT ;  /* 0x0000000105056812 */ /* 0x000fe200078efcff */
[----:B------:R-:W-:Y:S05]  /*46e0*/  @P6 BRA `(.L_x_157) ;  /* 0x000009b000006947 */ /* 0x000fea0003800000 */
[----:B------:R-:W0:Y:S04]  /*46f0*/  LDS.128 R32, [R17+0x1a0] ;  /* 0x0001a00011207984 */ /* 0x000e280000000c00 */
[----:B------:R-:W1:Y:S04]  /*4700*/  LDS.128 R36, [R17+0x2a0] ;  /* 0x0002a00011247984 */ /* 0x000e680000000c00 */
[----:B------:R-:W2:Y:S04]  /*4710*/  LDS.128 R40, [R17+0x3a0] ;  /* 0x0003a00011287984 */ /* 0x000ea80000000c00 */
[----:B------:R-:W3:Y:S04]  /*4720*/  LDS.128 R44, [R17+0x4a0] ;  /* 0x0004a000112c7984 */ /* 0x000ee80000000c00 */
[----:B------:R-:W4:Y:S04]  /*4730*/  LDS.128 R48, [R17+0x5a0] ;  /* 0x0005a00011307984 */ /* 0x000f280000000c00 */
[----:B------:R-:W5:Y:S04]  /*4740*/  LDS.128 R52, [R17+0x6a0] ;  /* 0x0006a00011347984 */ /* 0x000f680000000c00 */
[----:B------:R-:W3:Y:S01]  /*4750*/  LDS.128 R56, [R17+0x7a0] ;  /* 0x0007a00011387984 */ /* 0x000ee20000000c00 */
[----:B0-----:R-:W-:-:S02]  /*4760*/  FADD.FTZ R32, R28, R32 ;  /* 0x000000201c207221 */ /* 0x001fc40000010000 */
[----:B------:R-:W-:Y:S02]  /*4770*/  FADD.FTZ R28, R29, R33 ;  /* 0x000000211d1c7221 */ /* 0x000fe40000010000 */
[----:B------:R-:W-:Y:S02]  /*4780*/  FADD.FTZ R29, R30, R34 ;  /* 0x000000221e1d7221 */ /* 0x000fe40000010000 */
[----:B------:R-:W-:Y:S02]  /*4790*/  FADD.FTZ R30, R31, R35 ;  /* 0x000000231f1e7221 */ /* 0x000fe40000010000 */
[----:B-1----:R-:W-:Y:S02]  /*47a0*/  FADD.FTZ R31, R32, R36 ;  /* 0x00000024201f7221 */ /* 0x002fe40000010000 */
[----:B------:R-:W-:Y:S02]  /*47b0*/  FADD.FTZ R28, R28, R37 ;  /* 0x000000251c1c7221 */ /* 0x000fe40000010000 */
[----:B------:R-:W-:-:S02]  /*47c0*/  FADD.FTZ R29, R29, R38 ;  /* 0x000000261d1d7221 */ /* 0x000fc40000010000 */
[----:B------:R-:W-:Y:S02]  /*47d0*/  FADD.FTZ R30, R30, R39 ;  /* 0x000000271e1e7221 */ /* 0x000fe40000010000 */
[----:B--2---:R-:W-:Y:S01]  /*47e0*/  FADD.FTZ R31, R31, R40 ;  /* 0x000000281f1f7221 */ /* 0x004fe20000010000 */
[----:B------:R-:W-:Y:S01]  /*47f0*/  LDS.128 R36, [R17+0x9a0] ;  /* 0x0009a00011247984 */ /* 0x000fe20000000c00 */
[----:B------:R-:W-:Y:S02]  /*4800*/  FADD.FTZ R28, R28, R41 ;  /* 0x000000291c1c7221 */ /* 0x000fe40000010000 */
[----:B------:R-:W-:Y:S02]  /*4810*/  FADD.FTZ R29, R29, R42 ;  /* 0x0000002a1d1d7221 */ /* 0x000fe40000010000 */
[----:B------:R-:W-:Y:S02]  /*4820*/  FADD.FTZ R30, R30, R43 ;  /* 0x0000002b1e1e7221 */ /* 0x000fe40000010000 */
[----:B---3--:R-:W-:-:S02]  /*4830*/  FADD.FTZ R31, R31, R44 ;  /* 0x0000002c1f1f7221 */ /* 0x008fc40000010000 */
[----:B------:R-:W-:Y:S02]  /*4840*/  FADD.FTZ R32, R28, R45 ;  /* 0x0000002d1c207221 */ /* 0x000fe40000010000 */
[----:B------:R-:W-:Y:S02]  /*4850*/  FADD.FTZ R33, R29, R46 ;  /* 0x0000002e1d217221 */ /* 0x000fe40000010000 */
[----:B------:R-:W-:Y:S02]  /*4860*/  FADD.FTZ R34, R30, R47 ;  /* 0x0000002f1e227221 */ /* 0x000fe40000010000 */
[----:B----4-:R-:W-:Y:S02]  /*4870*/  FADD.FTZ R35, R31, R48 ;  /* 0x000000301f237221 */ /* 0x010fe40000010000 */
[----:B------:R-:W0:Y:S01]  /*4880*/  LDS.128 R28, [R17+0x8a0] ;  /* 0x0008a000111c7984 */ /* 0x000e220000000c00 */
[----:B------:R-:W-:Y:S02]  /*4890*/  FADD.FTZ R32, R32, R49 ;  /* 0x0000003120207221 */ /* 0x000fe40000010000 */
[----:B------:R-:W-:-:S02]  /*48a0*/  FADD.FTZ R33, R33, R50 ;  /* 0x0000003221217221 */ /* 0x000fc40000010000 */
[----:B------:R-:W-:Y:S02]  /*48b0*/  FADD.FTZ R40, R34, R51 ;  /* 0x0000003322287221 */ /* 0x000fe40000010000 */
[----:B-----5:R-:W-:Y:S01]  /*48c0*/  FADD.FTZ R41, R35, R52 ;  /* 0x0000003423297221 */ /* 0x020fe20000010000 */
[----:B------:R-:W-:Y:S01]  /*48d0*/  LDS.128 R48, [R17+0xda0] ;  /* 0x000da00011307984 */ /* 0x000fe20000000c00 */
[----:B------:R-:W-:Y:S02]  /*48e0*/  FADD.FTZ R44, R32, R53 ;  /* 0x00000035202c7221 */ /* 0x000fe40000010000 */
[----:B------:R-:W-:Y:S02]  /*48f0*/  FADD.FTZ R45, R33, R54 ;  /* 0x00000036212d7221 */ /* 0x000fe40000010000 */
[----:B------:R-:W1:Y:S01]  /*4900*/  LDS.128 R32, [R17+0xaa0] ;  /* 0x000aa00011207984 */ /* 0x000e620000000c00 */
[----:B------:R-:W-:Y:S02]  /*4910*/  FADD.FTZ R52, R40, R55 ;  /* 0x0000003728347221 */ /* 0x000fe40000010000 */
[----:B------:R-:W-:-:S02]  /*4920*/  FADD.FTZ R53, R41, R56 ;  /* 0x0000003829357221 */ /* 0x000fc40000010000 */
[----:B------:R-:W2:Y:S01]  /*4930*/  LDS.128 R40, [R17+0xba0] ;  /* 0x000ba00011287984 */ /* 0x000ea20000000c00 */
[----:B------:R-:W-:Y:S02]  /*4940*/  FADD.FTZ R54, R44, R57 ;  /* 0x000000392c367221 */ /* 0x000fe40000010000 */
[----:B------:R-:W-:Y:S02]  /*4950*/  FADD.FTZ R55, R45, R58 ;  /* 0x0000003a2d377221 */ /* 0x000fe40000010000 */
[----:B------:R-:W3:Y:S01]  /*4960*/  LDS.128 R44, [R17+0xca0] ;  /* 0x000ca000112c7984 */ /* 0x000ee20000000c00 */
[----:B------:R-:W-:Y:S02]  /*4970*/  FADD.FTZ R52, R52, R59 ;  /* 0x0000003b34347221 */ /* 0x000fe40000010000 */
[----:B0-----:R-:W-:Y:S02]  /*4980*/  FADD.FTZ R53, R53, R28 ;  /* 0x0000001c35357221 */ /* 0x001fe40000010000 */
[----:B------:R-:W-:-:S02]  /*4990*/  FADD.FTZ R54, R54, R29 ;  /* 0x0000001d36367221 */ /* 0x000fc40000010000 */
[----:B------:R-:W-:Y:S02]  /*49a0*/  FADD.FTZ R55, R55, R30 ;  /* 0x0000001e37377221 */ /* 0x000fe40000010000 */
[----:B------:R-:W-:Y:S02]  /*49b0*/  FADD.FTZ R53, R53, R36 ;  /* 0x0000002435357221 */ /* 0x000fe40000010000 */
[----:B------:R-:W-:Y:S02]  /*49c0*/  FADD.FTZ R52, R52, R31 ;  /* 0x0000001f34347221 */ /* 0x000fe40000010000 */
[----:B------:R-:W-:Y:S01]  /*49d0*/  FADD.FTZ R54, R54, R37 ;  /* 0x0000002536367221 */ /* 0x000fe20000010000 */
[----:B------:R-:W0:Y:S01]  /*49e0*/  LDS.128 R28, [R17+0xea0] ;  /* 0x000ea000111c7984 */ /* 0x000e220000000c00 */
[----:B------:R-:W-:Y:S02]  /*49f0*/  FADD.FTZ R55, R55, R38 ;  /* 0x0000002637377221 */ /* 0x000fe40000010000 */
[----:B-1----:R-:W-:-:S02]  /*4a00*/  FADD.FTZ R53, R53, R32 ;  /* 0x0000002035357221 */ /* 0x002fc40000010000 */
[----:B------:R-:W-:Y:S02]  /*4a10*/  FADD.FTZ R52, R52, R39 ;  /* 0x0000002734347221 */ /* 0x000fe40000010000 */
[----:B------:R-:W-:Y:S01]  /*4a20*/  FADD.FTZ R54, R54, R33 ;  /* 0x0000002136367221 */ /* 0x000fe20000010000 */
[----:B------:R-:W1:Y:S01]  /*4a30*/  LDS.128 R36, [R17+0xfa0] ;  /* 0x000fa00011247984 */ /* 0x000e620000000c00 */
[----:B------:R-:W-:Y:S02]  /*4a40*/  FADD.FTZ R55, R55, R34 ;  /* 0x0000002237377221 */ /* 0x000fe40000010000 */
[----:B--2---:R-:W-:Y:S02]  /*4a50*/  FADD.FTZ R53, R53, R40 ;  /* 0x0000002835357221 */ /* 0x004fe40000010000 */
[----:B------:R-:W-:Y:S02]  /*4a60*/  FADD.FTZ R52, R52, R35 ;  /* 0x0000002334347221 */ /* 0x000fe40000010000 */
[----:B------:R-:W-:Y:S01]  /*4a70*/  FADD.FTZ R54, R54, R41 ;  /* 0x0000002936367221 */ /* 0x000fe20000010000 */
[----:B------:R-:W2:Y:S01]  /*4a80*/  LDS.128 R32, [R17+0x10a0] ;  /* 0x0010a00011207984 */ /* 0x000ea20000000c00 */
[----:B------:R-:W-:-:S02]  /*4a90*/  FADD.FTZ R55, R55, R42 ;  /* 0x0000002a37377221 */ /* 0x000fc40000010000 */
[----:B---3--:R-:W-:Y:S02]  /*4aa0*/  FADD.FTZ R53, R53, R44 ;  /* 0x0000002c35357221 */ /* 0x008fe40000010000 */
[----:B------:R-:W-:Y:S02]  /*4ab0*/  FADD.FTZ R52, R52, R43 ;  /* 0x0000002b34347221 */ /* 0x000fe40000010000 */
[----:B------:R-:W-:Y:S01]  /*4ac0*/  FADD.FTZ R54, R54, R45 ;  /* 0x0000002d36367221 */ /* 0x000fe20000010000 */
[----:B------:R-:W3:Y:S01]  /*4ad0*/  LDS.128 R40, [R17+0x11a0] ;  /* 0x0011a00011287984 */ /* 0x000ee20000000c00 */
[----:B------:R-:W-:Y:S02]  /*4ae0*/  FADD.FTZ R55, R55, R46 ;  /* 0x0000002e37377221 */ /* 0x000fe40000010000 */
[----:B------:R-:W-:Y:S02]  /*4af0*/  FADD.FTZ R57, R53, R48 ;  /* 0x0000003035397221 */ /* 0x000fe40000010000 */
[----:B------:R-:W-:-:S02]  /*4b00*/  FADD.FTZ R48, R54, R49 ;  /* 0x0000003136307221 */ /* 0x000fc40000010000 */
[----:B------:R-:W-:Y:S02]  /*4b10*/  FADD.FTZ R56, R52, R47 ;  /* 0x0000002f34387221 */ /* 0x000fe40000010000 */
[----:B------:R-:W-:Y:S01]  /*4b20*/  FADD.FTZ R49, R55, R50 ;  /* 0x0000003237317221 */ /* 0x000fe20000010000 */
[----:B------:R-:W-:Y:S01]  /*4b30*/  LDS.128 R44, [R17+0x13a0] ;  /* 0x0013a000112c7984 */ /* 0x000fe20000000c00 */
[----:B------:R-:W-:-:S03]  /*4b40*/  FADD.FTZ R56, R56, R51 ;  /* 0x0000003338387221 */ /* 0x000fc60000010000 */
[----:B------:R-:W4:Y:S01]  /*4b50*/  LDS.128 R52, [R17+0x12a0] ;  /* 0x0012a00011347984 */ /* 0x000f220000000c00 */
[----:B0-----:R-:W-:Y:S02]  /*4b60*/  FADD.FTZ R57, R57, R28 ;  /* 0x0000001c39397221 */ /* 0x001fe40000010000 */
[----:B------:R-:W-:Y:S02]  /*4b70*/  FADD.FTZ R48, R48, R29 ;  /* 0x0000001d30307221 */ /* 0x000fe40000010000 */
[----:B------:R-:W-:Y:S02]  /*4b80*/  FADD.FTZ R49, R49, R30 ;  /* 0x0000001e31317221 */ /* 0x000fe40000010000 */
[----:B------:R-:W-:Y:S02]  /*4b90*/  FADD.FTZ R56, R56, R31 ;  /* 0x0000001f38387221 */ /* 0x000fe40000010000 */
[----:B-1----:R-:W-:Y:S01]  /*4ba0*/  FADD.FTZ R57, R57, R36 ;  /* 0x0000002439397221 */ /* 0x002fe20000010000 */
[----:B------:R-:W0:Y:S01]  /*4bb0*/  LDS.128 R28, [R17+0x14a0] ;  /* 0x0014a000111c7984 */ /* 0x000e220000000c00 */
[----:B------:R-:W-:-:S02]  /*4bc0*/  FADD.FTZ R48, R48, R37 ;  /* 0x0000002530307221 */ /* 0x000fc40000010000 */
[----:B------:R-:W-:Y:S02]  /*4bd0*/  FADD.FTZ R49, R49, R38 ;  /* 0x0000002631317221 */ /* 0x000fe40000010000 */
[----:B------:R-:W-:Y:S02]  /*4be0*/  FADD.FTZ R56, R56, R39 ;  /* 0x0000002738387221 */ /* 0x000fe40000010000 */
[----:B--2---:R-:W-:Y:S01]  /*4bf0*/  FADD.FTZ R57, R57, R32 ;  /* 0x0000002039397221 */ /* 0x004fe20000010000 */
[----:B------:R-:W1:Y:S01]  /*4c00*/  LDS.128 R36, [R17+0x15a0] ;  /* 0x0015a00011247984 */ /* 0x000e620000000c00 */
[----:B------:R-:W-:Y:S02]  /*4c10*/  FADD.FTZ R48, R48, R33 ;  /* 0x0000002130307221 */ /* 0x000fe40000010000 */
[----:B------:R-:W-:Y:S02]  /*4c20*/  FADD.FTZ R49, R49, R34 ;  /* 0x0000002231317221 */ /* 0x000fe40000010000 */
[----:B------:R-:W-:-:S02]  /*4c30*/  FADD.FTZ R56, R56, R35 ;  /* 0x0000002338387221 */ /* 0x000fc40000010000 */
[----:B---3--:R-:W-:Y:S01]  /*4c40*/  FADD.FTZ R57, R57, R40 ;  /* 0x0000002839397221 */ /* 0x008fe20000010000 */
[----:B------:R-:W2:Y:S01]  /*4c50*/  LDS.128 R32, [R17+0x16a0] ;  /* 0x0016a00011207984 */ /* 0x000ea20000000c00 */
[----:B------:R-:W-:Y:S02]  /*4c60*/  FADD.FTZ R48, R48, R41 ;  /* 0x0000002930307221 */ /* 0x000fe40000010000 */
[----:B------:R-:W-:Y:S02]  /*4c70*/  FADD.FTZ R49, R49, R42 ;  /* 0x0000002a31317221 */ /* 0x000fe40000010000 */
[----:B------:R-:W-:Y:S02]  /*4c80*/  FADD.FTZ R56, R56, R43 ;  /* 0x0000002b38387221 */ /* 0x000fe40000010000 */
[----:B------:R-:W3:Y:S01]  /*4c90*/  LDS.128 R40, [R17+0x17a0] ;  /* 0x0017a00011287984 */ /* 0x000ee20000000c00 */
[----:B----4-:R-:W-:Y:S02]  /*4ca0*/  FADD.FTZ R57, R57, R52 ;  /* 0x0000003439397221 */ /* 0x010fe40000010000 */
[----:B------:R-:W-:-:S02]  /*4cb0*/  FADD.FTZ R48, R48, R53 ;  /* 0x0000003530307221 */ /* 0x000fc40000010000 */
[----:B------:R-:W-:Y:S02]  /*4cc0*/  FADD.FTZ R49, R49, R54 ;  /* 0x0000003631317221 */ /* 0x000fe40000010000 */
[----:B------:R-:W-:Y:S02]  /*4cd0*/  FADD.FTZ R57, R57, R44 ;  /* 0x0000002c39397221 */ /* 0x000fe40000010000 */
[----:B------:R-:W-:Y:S02]  /*4ce0*/  FADD.FTZ R44, R48, R45 ;  /* 0x0000002d302c7221 */ /* 0x000fe40000010000 */
[----:B------:R-:W-:Y:S02]  /*4cf0*/  FADD.FTZ R45, R49, R46 ;  /* 0x0000002e312d7221 */ /* 0x000fe40000010000 */
[----:B------:R-:W4:Y:S01]  /*4d00*/  LDS.128 R48, [R17+0x18a0] ;  /* 0x0018a00011307984 */ /* 0x000f220000000c00 */
[----:B------:R-:W-:Y:S02]  /*4d10*/  FADD.FTZ R56, R56, R55 ;  /* 0x0000003738387221 */ /* 0x000fe40000010000 */
[----:B0-----:R-:W-:Y:S01]  /*4d20*/  FADD.FTZ R57, R57, R28 ;  /* 0x0000001c39397221 */ /* 0x001fe20000010000 */
[----:B------:R-:W0:Y:S01]  /*4d30*/  LDS.128 R52, [R17+0x19a0] ;  /* 0x0019a00011347984 */ /* 0x000e220000000c00 */
[----:B------:R-:W-:-:S02]  /*4d40*/  FADD.FTZ R44, R44, R29 ;  /* 0x0000001d2c2c7221 */ /* 0x000fc40000010000 */
[----:B------:R-:W-:Y:S02]  /*4d50*/  FADD.FTZ R45, R45, R30 ;  /* 0x0000001e2d2d7221 */ /* 0x000fe40000010000 */
[----:B-1----:R-:W-:Y:S02]  /*4d60*/  FADD.FTZ R57, R57, R36 ;  /* 0x0000002439397221 */ /* 0x002fe40000010000 */
[----:B------:R-:W-:Y:S02]  /*4d70*/  FADD.FTZ R44, R44, R37 ;  /* 0x000000252c2c7221 */ /* 0x000fe40000010000 */
[----:B------:R-:W-:Y:S02]  /*4d80*/  FADD.FTZ R56, R56, R47 ;  /* 0x0000002f38387221 */ /* 0x000fe40000010000 */
[----:B------:R-:W-:Y:S02]  /*4d90*/  FADD.FTZ R45, R45, R38 ;  /* 0x000000262d2d7221 */ /* 0x000fe40000010000 */
[----:B--2---:R-:W-:-:S02]  /*4da0*/  FADD.FTZ R57, R57, R32 ;  /* 0x0000002039397221 */ /* 0x004fc40000010000 */
[----:B------:R-:W-:Y:S02]  /*4db0*/  FADD.FTZ R44, R44, R33 ;  /* 0x000000212c2c7221 */ /* 0x000fe40000010000 */
[----:B------:R-:W-:Y:S02]  /*4dc0*/  FADD.FTZ R56, R56, R31 ;  /* 0x0000001f38387221 */ /* 0x000fe40000010000 */
[----:B------:R-:W1:Y:S01]  /*4dd0*/  LDS.128 R28, [R17+0x1aa0] ;  /* 0x001aa000111c7984 */ /* 0x000e620000000c00 */
[----:B------:R-:W-:Y:S02]  /*4de0*/  FADD.FTZ R45, R45, R34 ;  /* 0x000000222d2d7221 */ /* 0x000fe40000010000 */
[----:B---3--:R-:W-:Y:S02]  /*4df0*/  FADD.FTZ R57, R57, R40 ;  /* 0x0000002839397221 */ /* 0x008fe40000010000 */
[----:B------:R-:W-:Y:S02]  /*4e00*/  FADD.FTZ R44, R44, R41 ;  /* 0x000000292c2c7221 */ /* 0x000fe40000010000 */
[----:B------:R-:W-:-:S02]  /*4e10*/  FADD.FTZ R56, R56, R39 ;  /* 0x0000002738387221 */ /* 0x000fc40000010000 */
[----:B------:R-:W2:Y:S01]  /*4e20*/  LDS.128 R36, [R17+0x1ba0] ;  /* 0x001ba00011247984 */ /* 0x000ea20000000c00 */
[----:B------:R-:W-:Y:S02]  /*4e30*/  FADD.FTZ R45, R45, R42 ;  /* 0x0000002a2d2d7221 */ /* 0x000fe40000010000 */
[----:B------:R-:W-:Y:S02]  /*4e40*/  FADD.FTZ R56, R56, R35 ;  /* 0x0000002338387221 */ /* 0x000fe40000010000 */
[----:B------:R-:W3:Y:S02]  /*4e50*/  LDS.128 R32, [R17+0x1ca0] ;  /* 0x001ca00011207984 */ /* 0x000ee40000000c00 */
[----:B------:R-:W-:Y:S02]  /*4e60*/  FADD.FTZ R56, R56, R43 ;  /* 0x0000002b38387221 */ /* 0x000fe40000010000 */
[----:B----4-:R-:W-:Y:S01]  /*4e70*/  FADD.FTZ R59, R57, R48 ;  /* 0x00000030393b7221 */ /* 0x010fe20000010000 */
[----:B------:R-:W-:Y:S01]  /*4e80*/  LDS.128 R40, [R17+0x1ea0] ;  /* 0x001ea00011287984 */ /* 0x000fe20000000c00 */
[----:B------:R-:W-:-:S02]  /*4e90*/  FADD.FTZ R44, R44, R49 ;  /* 0x000000312c2c7221 */ /* 0x000fc40000010000 */
[----:B0-----:R-:W-:Y:S02]  /*4ea0*/  FADD.FTZ R59, R59, R52 ;  /* 0x000000343b3b7221 */ /* 0x001fe40000010000 */
[----:B------:R-:W-:Y:S02]  /*4eb0*/  FADD.FTZ R57, R45, R50 ;  /* 0x000000322d397221 */ /* 0x000fe40000010000 */
[----:B------:R-:W-:Y:S02]  /*4ec0*/  FADD.FTZ R52, R44, R53 ;  /* 0x000000352c347221 */ /* 0x000fe40000010000 */
[----:B------:R-:W0:Y:S01]  /*4ed0*/  LDS.128 R44, [R17+0x1da0] ;  /* 0x001da000112c7984 */ /* 0x000e220000000c00 */
[----:B------:R-:W-:Y:S02]  /*4ee0*/  FADD.FTZ R56, R56, R51 ;  /* 0x0000003338387221 */ /* 0x000fe40000010000 */
[----:B------:R-:W-:Y:S01]  /*4ef0*/  FADD.FTZ R57, R57, R54 ;  /* 0x0000003639397221 */ /* 0x000fe20000010000 */
[----:B------:R-:W4:Y:S01]  /*4f00*/  LDS.128 R48, [R17+0x1fa0] ;  /* 0x001fa00011307984 */ /* 0x000f220000000c00 */
[----:B------:R-:W-:-:S02]  /*4f10*/  FADD.FTZ R56, R56, R55 ;  /* 0x0000003738387221 */ /* 0x000fc40000010000 */
[----:B-1----:R-:W-:Y:S02]  /*4f20*/  FADD.FTZ R59, R59, R28 ;  /* 0x0000001c3b3b7221 */ /* 0x002fe40000010000 */
[----:B------:R-:W-:Y:S02]  /*4f30*/  FADD.FTZ R52, R52, R29 ;  /* 0x0000001d34347221 */ /* 0x000fe40000010000 */
[----:B------:R-:W-:Y:S02]  /*4f40*/  FADD.FTZ R57, R57, R30 ;  /* 0x0000001e39397221 */ /* 0x000fe40000010000 */
[----:B------:R-:W-:Y:S02]  /*4f50*/  FADD.FTZ R56, R56, R31 ;  /* 0x0000001f38387221 */ /* 0x000fe40000010000 */
[----:B--2---:R-:W-:Y:S02]  /*4f60*/  FADD.FTZ R59, R59, R36 ;  /* 0x000000243b3b7221 */ /* 0x004fe40000010000 */
[----:B------:R-:W-:-:S02]  /*4f70*/  FADD.FTZ R52, R52, R37 ;  /* 0x0000002534347221 */ /* 0x000fc40000010000 */
[----:B------:R-:W-:Y:S02]  /*4f80*/  FADD.FTZ R57, R57, R38 ;  /* 0x0000002639397221 */ /* 0x000fe40000010000 */
[----:B------:R-:W-:Y:S02]  /*4f90*/  FADD.FTZ R56, R56, R39 ;  /* 0x0000002738387221 */ /* 0x000fe40000010000 */
[----:B---3--:R-:W-:Y:S02]  /*4fa0*/  FADD.FTZ R59, R59, R32 ;  /* 0x000000203b3b7221 */ /* 0x008fe40000010000 */
[----:B------:R-:W-:Y:S02]  /*4fb0*/  FADD.FTZ R52, R52, R33 ;  /* 0x0000002134347221 */ /* 0x000fe40000010000 */
[----:B------:R-:W-:Y:S02]  /*4fc0*/  FADD.FTZ R57, R57, R34 ;  /* 0x0000002239397221 */ /* 0x000fe40000010000 */
[----:B------:R-:W-:-:S02]  /*4fd0*/  FADD.FTZ R56, R56, R35 ;  /* 0x0000002338387221 */ /* 0x000fc40000010000 */
[----:B0-----:R-:W-:Y:S02]  /*4fe0*/  FADD.FTZ R59, R59, R44 ;  /* 0x0000002c3b3b7221 */ /* 0x001fe40000010000 */
[----:B------:R-:W-:Y:S02]  /*4ff0*/  FADD.FTZ R52, R52, R45 ;  /* 0x0000002d34347221 */ /* 0x000fe40000010000 */
[----:B------:R-:W-:Y:S02]  /*5000*/  FADD.FTZ R57, R57, R46 ;  /* 0x0000002e39397221 */ /* 0x000fe40000010000 */
[----:B------:R-:W-:Y:S02]  /*5010*/  FADD.FTZ R56, R56, R47 ;  /* 0x0000002f38387221 */ /* 0x000fe40000010000 */
[----:B------:R-:W-:Y:S02]  /*5020*/  FADD.FTZ R59, R59, R40 ;  /* 0x000000283b3b7221 */ /* 0x000fe40000010000 */
[----:B------:R-:W-:-:S02]  /*5030*/  FADD.FTZ R52, R52, R41 ;  /* 0x0000002934347221 */ /* 0x000fc40000010000 */
[----:B------:R-:W-:Y:S02]  /*5040*/  FADD.FTZ R57, R57, R42 ;  /* 0x0000002a39397221 */ /* 0x000fe40000010000 */
[----:B------:R-:W-:Y:S02]  /*5050*/  FADD.FTZ R56, R56, R43 ;  /* 0x0000002b38387221 */ /* 0x000fe40000010000 */
[----:B----4-:R-:W-:Y:S02]  /*5060*/  FADD.FTZ R28, R59, R48 ;  /* 0x000000303b1c7221 */ /* 0x010fe40000010000 */
[----:B------:R-:W-:Y:S02]  /*5070*/  FADD.FTZ R29, R52, R49 ;  /* 0x00000031341d7221 */ /* 0x000fe40000010000 */
[----:B------:R-:W-:Y:S02]  /*5080*/  FADD.FTZ R30, R57, R50 ;  /* 0x00000032391e7221 */ /* 0x000fe40000010000 */
[----:B------:R-:W-:-:S02]  /*5090*/  FADD.FTZ R31, R56, R51 ;  /* 0x00000033381f7221 */ /* 0x000fc40000010000 */
.L_x_157:
[----:B------:R-:W-:Y:S05]  /*50a0*/  BSYNC B0 ;  /* 0x0000000000007941 */ /* 0x000fea0003800000 */
.L_x_156:
[----:B------:R-:W-:Y:S01]  /*50b0*/  BSSY B0, `(.L_x_158) ;  /* 0x0000010000007945 */ /* 0x000fe20003800000 */
[----:B------:R-:W-:Y:S01]  /*50c0*/  LEA R32, R97, R3, 0x4 ;  /* 0x0000000361207211 */ /* 0x000fe200078e20ff */
[----:B------:R-:W-:Y:S05]  /*50d0*/  @P6 BRA `(.L_x_159) ;  /* 0x000000d000006947 */ /* 0x000fea0003800000 */
[----:B------:R-:W-:Y:S01]  /*50e0*/  IMAD.WIDE R32, R32, R125, c[0x0][0x1b8] ;  /* 0x00006e0020207625 */ /* 0x000fe200078e027d */
[----:B------:R-:W-:-:S02]  /*50f0*/  MOV R17, c[0x0][0x1d8] ;  /* 0x0000760000117a02 */ /* 0x000fc40000000f00 */
[----:B------:R-:W-:Y:S02]  /*5100*/  MOV R35, c[0x0][0x1dc] ;  /* 0x0000770000237a02 */ /* 0x000fe40000000f00 */
[CC--:B------:R-:W-:Y:S01]  /*5110*/  LEA R34, P6, R17.reuse, R32.reuse, 0x2 ;  /* 0x0000002011227211 */ /* 0x0c0fe200078c10ff */
[----:B------:R0:W-:Y:S03]  /*5120*/  RED.E.ADD.F32.FTZ.RN.STRONG.GPU [R32.64], R28 ;  /* 0x0000001c2000798e */ /* 0x0001e6000c10e786 */
[----:B------:R-:W-:Y:S02]  /*5130*/  LEA.HI.X R35, R17, R33, R35, 0x2, P6 ;  /* 0x0000002111237211 */ /* 0x000fe400030f1423 */
[----:B------:R-:W-:-:S04]  /*5140*/  LEA R36, P6, R117, R32, 0x2 ;  /* 0x0000002075247211 */ /* 0x000fc800078c10ff */
[----:B------:R-:W-:Y:S02]  /*5150*/  IADD3.X R37, R33, R121, RZ, P6, !PT ;  /* 0x0000007921257210 */ /* 0x000fe400037fe4ff */
[----:B------:R-:W-:-:S03]  /*5160*/  LEA R38, P6, R118, R32, 0x2 ;  /* 0x0000002076267211 */ /* 0x000fc600078c10ff */
[----:B------:R0:W-:Y:S01]  /*5170*/  RED.E.ADD.F32.FTZ.RN.STRONG.GPU [R36.64], R29 ;  /* 0x0000001d2400798e */ /* 0x0001e2000c10e786 */
[----:B------:R-:W-:-:S03]  /*5180*/  IADD3.X R39, R33, R122, RZ, P6, !PT ;  /* 0x0000007a21277210 */ /* 0x000fc600037fe4ff */
[----:B------:R0:W-:Y:S04]  /*5190*/  RED.E.ADD.F32.FTZ.RN.STRONG.GPU [R34.64], R30 ;  /* 0x0000001e2200798e */ /* 0x0001e8000c10e786 */
[----:B------:R0:W-:Y:S02]  /*51a0*/  RED.E.ADD.F32.FTZ.RN.STRONG.GPU [R38.64], R31 ;  /* 0x0000001f2600798e */ /* 0x0001e4000c10e786 */
.L_x_159:
[----:B------:R-:W-:Y:S05]  /*51b0*/  BSYNC B0 ;  /* 0x0000000000007941 */ /* 0x000fea0003800000 */
.L_x_158:
[----:B------:R-:W-:-:S04]  /*51c0*/  MOV R17, c[0x0][0xc] ;  /* 0x0000030000117a02 */ /* 0x000fc80000000f00 */
[----:B------:R-:W-:-:S13]  /*51d0*/  ISETP.GE.U32.AND P6, PT, R17, 0x2, PT ;  /* 0x000000021100780c */ /* 0x000fda0003fc6070 */
[----:B------:R-:W-:Y:S05]  /*51e0*/  @!P6 BRA `(.L_x_160) ;  /* 0x000012900000e947 */ /* 0x000fea0003800000 */
[----:B------:R-:W-:-:S05]  /*51f0*/  LOP3.LUT R17, R85, 0x1, RZ, 0xc0, !PT ;  /* 0x0000000155117812 */ /* 0x000fca00078ec0ff */
[----:B------:R-:W-:-:S04]  /*5200*/  IMAD R17, R17, c[0x0][0x10], RZ ;  /* 0x0000040011117a24 */ /* 0x000fc800078e02ff */
[C---:B0-----:R-:W-:Y:S01]  /*5210*/  IMAD R29, R17.reuse, c[0x0][0xc], RZ ;  /* 0x00000300111d7a24 */ /* 0x041fe200078e02ff */
[----:B------:R-:W-:-:S04]  /*5220*/  IADD3 R28, R17, R0, RZ ;  /* 0x00000000111c7210 */ /* 0x000fc80007ffe0ff */
[----:B------:R-:W-:Y:S01]  /*5230*/  SHF.L.U32 R30, R29, 0x1, RZ ;  /* 0x000000011d1e7819 */ /* 0x000fe200000006ff */
[----:B------:R-:W-:-:S04]  /*5240*/  IMAD.WIDE.U32 R28, R28, R125, c[0x0][0x1a8] ;  /* 0x00006a001c1c7625 */ /* 0x000fc800078e007d */
[----:B------:R-:W-:Y:S01]  /*5250*/  IMAD.WIDE R30, R30, R125, c[0x0][0x1b0] ;  /* 0x00006c001e1e7625 */ /* 0x000fe200078e027d */
[----:B------:R-:W-:Y:S05]  /*5260*/  @P0 BRA `(.L_x_161) ;  /* 0x000001a000000947 */ /* 0x000fea0003800000 */
[----:B------:R-:W-:Y:S01]  /*5270*/  IMAD R34, R2, c[0x0][0x10], R0 ;  /* 0x0000040002227a24 */ /* 0x000fe200078e0200 */
[----:B------:R-:W0:Y:S04]  /*5280*/  S2R R124, SR_LANEID ;  /* 0x00000000007c7919 */ /* 0x000e280000000000 */
[----:B------:R-:W-:-:S04]  /*5290*/  LEA R32, P6, R34, R30, 0x3 ;  /* 0x0000001e22207211 */ /* 0x000fc800078c18ff */
[----:B------:R-:W-:-:S05]  /*52a0*/  LEA.HI.X R33, R34, R31, RZ, 0x3, P6 ;  /* 0x0000001f22217211 */ /* 0x000fca00030f1cff */
[----:B------:R1:W-:Y:S01]  /*52b0*/  STG.E.64 [R32.64], R60 ;  /* 0x0000003c20007986 */ /* 0x0003e2000c101b06 */
[----:B------:R-:W-:Y:S06]  /*52c0*/  MEMBAR.ALL.GPU ;  /* 0x0000000000007992 */ /* 0x000fec000000a000 */
[----:B------:R-:W-:Y:S01]  /*52d0*/  VOTEU.ANY UR5, UPT, PT ;  /* 0x0000000000057886 */ /* 0x000fe200038e0100 */
[----:B------:R-:W-:Y:S01]  /*52e0*/  HFMA2.MMA R17, -RZ, RZ, 0, 5.9604644775390625e-08 ;  /* 0x00000001ff117435 */ /* 0x000fe200000001ff */
[----:B------:R-:W-:Y:S01]  /*52f0*/  UPOPC UR8, UR5 ;  /* 0x00000005000872bf */ /* 0x000fe20008000000 */
[----:B-1----:R-:W-:Y:S01]  /*5300*/  P2R R32, PR, RZ, 0x1 ;  /* 0x00000001ff207803 */ /* 0x002fe20000000000 */
[----:B------:R-:W-:Y:S01]  /*5310*/  UFLO.U32 UR5, UR5 ;  /* 0x00000005000572bd */ /* 0x000fe200080e0000 */
[----:B------:R-:W-:Y:S01]  /*5320*/  LOP3.LUT P6, RZ, R85, 0x2, RZ, 0xc0, !PT ;  /* 0x0000000255ff7812 */ /* 0x000fe200078cc0ff */
[----:B------:R-:W-:-:S00]  /*5330*/  ERRBAR ;  /* 0x00000000000079ab */ /* 0x000fc00000000000 */
[----:B0-----:R-:W-:Y:S02]  /*5340*/  ISETP.EQ.U32.AND P0, PT, R124, UR5, PT ;  /* 0x000000057c007c0c */ /* 0x001fe4000bf02070 */
[----:B------:R-:W-:-:S05]  /*5350*/  SEL R17, R17, 0xffffffff, !P6 ;  /* 0xffffffff11117807 */ /* 0x000fca0007000000 */
[----:B------:R-:W-:-:S06]  /*5360*/  IMAD R17, R17, UR8, RZ ;  /* 0x0000000811117c24 */ /* 0x000fcc000f8e02ff */
[----:B------:R0:W-:Y:S01]  /*5370*/  @P0 RED.E.ADD.S32.STRONG.GPU [R28.64], R17 ;  /* 0x000000111c00098e */ /* 0x0001e2000c10e386 */
[----:B------:R-:W-:Y:S02]  /*5380*/  ISETP.NE.AND P0, PT, R32, RZ, PT ;  /* 0x000000ff2000720c */ /* 0x000fe40003f05270 */
[----:B------:R-:W-:-:S04]  /*5390*/  SEL R32, RZ, c[0x0][0xc], P6 ;  /* 0x00000300ff207a07 */ /* 0x000fc80003000000 */
[----:B------:R-:W-:-:S13]  /*53a0*/  ISETP.NE.AND P6, PT, R32, -0x1, PT ;  /* 0xffffffff2000780c */ /* 0x000fda0003fc5270 */
[----:B0-----:R-:W-:Y:S05]  /*53b0*/  @!P6 BRA `(.L_x_161) ;  /* 0x000000500000e947 */ /* 0x001fea0003800000 */
.L_x_162:
[----:B------:R-:W2:Y:S01]  /*53c0*/  LDG.E.STRONG.GPU R17, [R28.64] ;  /* 0x000000061c117981 */ /* 0x000ea2000c1ef900 */
[----:B------:R-:W-:Y:S01]  /*53d0*/  YIELD ;  /* 0x0000000000007946 */ /* 0x000fe20003800000 */
[----:B--2---:R-:W-:Y:S01]  /*53e0*/  ISETP.NE.AND P6, PT, R17, R32, PT ;  /* 0x000000201100720c */ /* 0x004fe20003fc5270 */
[----:B------:R-:W-:-:S12]  /*53f0*/  CCTL.IVALL ;  /* 0x00000000ff00798f */ /* 0x000fd80002000000 */
[----:B------:R-:W-:Y:S05]  /*5400*/  @P6 BRA `(.L_x_162) ;  /* 0xffffffb000006947 */ /* 0x000fea000383ffff */
.L_x_161:
[----:B------:R-:W-:Y:S01]  /*5410*/  ISETP.NE.AND P6, PT, RZ, c[0x0][0xc], PT ;  /* 0x00000300ff007a0c */ /* 0x000fe20003fc5270 */
[----:B------:R-:W-:Y:S01]  /*5420*/  WARPSYNC 0xffffffff ;  /* 0xffffffff00007948 */ /* 0x000fe20003800000 */
[----:B------:R-:W-:Y:S11]  /*5430*/  BAR.SYNC.DEFER_BLOCKING 0x0 ;  /* 0x0000000000007b1d */ /* 0x000ff60000010000 */
[----:B------:R-:W-:Y:S05]  /*5440*/  @!P6 BRA `(.L_x_160) ;  /* 0x000010300000e947 */ /* 0x000fea0003800000 */
[----:B------:R-:W-:-:S04]  /*5450*/  MOV R17, c[0x0][0xc] ;  /* 0x0000030000117a02 */ /* 0x000fc80000000f00 */
[----:B------:R-:W-:Y:S01]  /*5460*/  IADD3 R28, R17, -0x1, RZ ;  /* 0xffffffff111c7810 */ /* 0x000fe20007ffe0ff */
[----:B------:R-:W-:-:S03]  /*5470*/  HFMA2.MMA R17, -RZ, RZ, 0, 0 ;  /* 0x00000000ff117435 */ /* 0x000fc600000001ff */
[----:B------:R-:W-:-:S13]  /*5480*/  ISETP.GE.U32.AND P6, PT, R28, 0x3, PT ;  /* 0x000000031c00780c */ /* 0x000fda0003fc6070 */
[----:B------:R-:W-:Y:S05]  /*5490*/  @!P6 BRA `(.L_x_163) ;  /* 0x00000e200000e947 */ /* 0x000fea0003800000 */
[----:B------:R-:W-:Y:S02]  /*54a0*/  IADD3 R28, -R123, c[0x0][0xc], RZ ;  /* 0x000003007b1c7a10 */ /* 0x000fe40007ffe1ff */
[----:B------:R-:W-:Y:S02]  /*54b0*/  MOV R17, RZ ;  /* 0x000000ff00117202 */ /* 0x000fe40000000f00 */
        /* <DEDUP_REMOVED lines=12> */
.L_x_166:
        /* <DEDUP_REMOVED lines=115> */
.L_x_165:
        /* <DEDUP_REMOVED lines=63> */
.L_x_167:
[----:B------:R-:W-:-:S04]  /*60a0*/  LOP3.LUT P6, RZ, R5, 0x1, RZ, 0xc0, !PT ;  /* 0x0000000105ff7812 */ /* 0x000fc800078cc0ff */
[----:B------:R-:W-:-:S13]  /*60b0*/  ISETP.NE.OR P6, PT, R28, RZ, P6 ;  /* 0x000000ff1c00720c */ /* 0x000fda00037c5670 */
[----:B------:R-:W-:Y:S05]  /*60c0*/  @!P6 BRA `(.L_x_163) ;  /* 0x000001f00000e947 */ /* 0x000fea0003800000 */
.L_x_164:
        /* <DEDUP_REMOVED lines=31> */
.L_x_163:
[----:B------:R-:W-:-:S13]  /*62c0*/  ISETP.NE.AND P6, PT, R123, RZ, PT ;  /* 0x000000ff7b00720c */ /* 0x000fda0003fc5270 */
        /* <DEDUP_REMOVED lines=9> */
.L_x_169:
[----:B------:R-:W-:Y:S05]  /*6360*/  BSYNC B0 ;  /* 0x0000000000007941 */ /* 0x000fea0003800000 */
.L_x_168:
        /* <DEDUP_REMOVED lines=17> */
.L_x_160:
[----:B------:R-:W-:Y:S04]  /*6480*/  @!P0 STS.64 [0x98], R60 ;  /* 0x0000983cff008388 */ /* 0x000fe80000000a00 */
[----:B------:R-:W-:Y:S01]  /*6490*/  BAR.SYNC.DEFER_BLOCKING 0x0 ;  /* 0x0000000000007b1d */ /* 0x000fe20000010000 */
[----:B------:R-:W-:Y:S02]  /*64a0*/  ISETP.NE.AND P6, PT, RZ, UR9, PT ;  /* 0x00000009ff007c0c */ /* 0x000fe4000bfc5270 */
[----:B0-----:R-:W-:-:S02]  /*64b0*/  PRMT R31, RZ, 0x5410, R23 ;  /* 0x00005410ff1f7816 */ /* 0x001fc40000000017 */
[----:B------:R-:W-:Y:S02]  /*64c0*/  PRMT R23, RZ, 0x7610, R23 ;  /* 0x00007610ff177816 */ /* 0x000fe40000000017 */
[--C-:B------:R-:W-:Y:S01]  /*64d0*/  PRMT R35, RZ, 0x5410, R78.reuse ;  /* 0x00005410ff237816 */ /* 0x100fe2000000004e */
[----:B------:R-:W-:Y:S01]  /*64e0*/  FADD.FTZ R31, -R22, R31 ;  /* 0x0000001f161f7221 */ /* 0x000fe20000010100 */
[----:B------:R-:W-:Y:S02]  /*64f0*/  PRMT R78, RZ, 0x7610, R78 ;  /* 0x00007610ff4e7816 */ /* 0x000fe4000000004e */
[----:B------:R-:W-:Y:S01]  /*6500*/  PRMT R33, RZ, 0x7610, R62 ;  /* 0x00007610ff217816 */ /* 0x000fe2000000003e */
[----:B------:R-:W-:Y:S01]  /*6510*/  FMUL.FTZ R41, R31, R6 ;  /* 0x000000061f297220 */ /* 0x000fe20000410000 */
[----:B------:R-:W0:Y:S02]  /*6520*/  LDS.64 R28, [0x98] ;  /* 0x00009800ff1c7984 */ /* 0x000e240000000a00 */
[----:B0-----:R-:W-:-:S02]  /*6530*/  FMUL.FTZ R32, R29, c[0x0][0x20c] ;  /* 0x000083001d207a20 */ /* 0x001fc40000410000 */
[----:B------:R-:W-:Y:S01]  /*6540*/  FADD.FTZ R29, -R22, R23 ;  /* 0x00000017161d7221 */ /* 0x000fe20000010100 */
[----:B------:R-:W-:Y:S01]  /*6550*/  PRMT R23, RZ, 0x5410, R62 ;  /* 0x00005410ff177816 */ /* 0x000fe2000000003e */
[----:B------:R-:W-:Y:S02]  /*6560*/  FMUL.FTZ R17, R28, c[0x0][0x20c] ;  /* 0x000083001c117a20 */ /* 0x000fe40000410000 */
        /* <DEDUP_REMOVED lines=20> */
.L_x_170:
[----:B------:R-:W-:Y:S01]  /*66b0*/  LOP3.LUT P0, RZ, R5, 0x80, RZ, 0xc0, !PT ;  /* 0x0000008005ff7812 */ /* 0x000fe2000780c0ff */
[----:B------:R-:W-:-:S12]  /*66c0*/  BSSY B0, `(.L_x_171) ;  /* 0x0000012000007945 */ /* 0x000fd80003800000 */
[----:B------:R-:W-:Y:S05]  /*66d0*/  @!P0 BRA `(.L_x_172) ;  /* 0x0000010000008947 */ /* 0x000fea0003800000 */
[----:B------:R-:W-:Y:S01]  /*66e0*/  MOV R28, R18 ;  /* 0x00000012001c7202 */ /* 0x000fe20000000f00 */
[----:B------:R-:W-:Y:S01]  /*66f0*/  IMAD R30, R112, c[0x0][0x1d8], RZ ;  /* 0x00007600701e7a24 */ /* 0x000fe200078e02ff */
[----:B------:R-:W-:-:S03]  /*6700*/  MOV R29, R21 ;  /* 0x00000015001d7202 */ /* 0x000fc60000000f00 */
[C---:B------:R-:W-:Y:S02]  /*6710*/  IMAD R31, R83.reuse, c[0x0][0x1dc], R30 ;  /* 0x00007700531f7a24 */ /* 0x040fe400078e021e */
[----:B------:R-:W-:-:S05]  /*6720*/  IMAD.WIDE.U32 R28, R83, c[0x0][0x1d8], R28 ;  /* 0x00007600531c7a25 */ /* 0x000fca00078e001c */
[----:B------:R-:W-:Y:S01]  /*6730*/  IADD3 R31, R29, R31, RZ ;  /* 0x0000001f1d1f7210 */ /* 0x000fe20007ffe0ff */
[----:B------:R-:W-:Y:S01]  /*6740*/  FFMA.FTZ R29, R17, R40, R32 ;  /* 0x00000028111d7223 */ /* 0x000fe20000010020 */
[----:B------:R-:W-:-:S03]  /*6750*/  LEA R30, P0, R28, c[0x0][0x160], 0x1 ;  /* 0x000058001c1e7a11 */ /* 0x000fc600078008ff */
[----:B------:R-:W-:Y:S01]  /*6760*/  FFMA.FTZ R37, R78, R25, -R29 ;  /* 0x000000194e257223 */ /* 0x000fe2000001081d */
[----:B------:R-:W-:Y:S01]  /*6770*/  LEA.HI.X R31, R28, c[0x0][0x164], R31, 0x1, P0 ;  /* 0x000059001c1f7a11 */ /* 0x000fe200000f0c1f */
[----:B------:R-:W-:-:S04]  /*6780*/  FFMA.FTZ R28, R17, R41, R32 ;  /* 0x00000029111c7223 */ /* 0x000fc80000010020 */
[----:B------:R-:W-:Y:S02]  /*6790*/  FFMA.FTZ R35, R35, R24, -R28 ;  /* 0x0000001823237223 */ /* 0x000fe4000001081c */
[-C--:B------:R-:W-:Y:S02]  /*67a0*/  FMUL.FTZ R28, R37, R6.reuse ;  /* 0x00000006251c7220 */ /* 0x080fe40000410000 */
[----:B------:R-:W-:-:S05]  /*67b0*/  FMUL.FTZ R29, R35, R6 ;  /* 0x00000006231d7220 */ /* 0x000fca0000410000 */
[----:B------:R-:W-:-:S05]  /*67c0*/  F2FP.BF16.PACK_AB R29, R28, R29 ;  /* 0x0000001d1c1d723e */ /* 0x000fca00000010ff */
[----:B------:R0:W-:Y:S02]  /*67d0*/  STG.E [R30.64], R29 ;  /* 0x0000001d1e007986 */ /* 0x0001e4000c101906 */
.L_x_172:
[----:B------:R-:W-:Y:S05]  /*67e0*/  BSYNC B0 ;  /* 0x0000000000007941 */ /* 0x000fea0003800000 */
.L_x_171:
[----:B------:R-:W-:Y:S01]  /*67f0*/  ISETP.NE.AND P0, PT, RZ, UR9, PT ;  /* 0x00000009ff007c0c */ /* 0x000fe2000bf05270 */
[C---:B0-----:R-:W-:Y:S01]  /*6800*/  FADD.FTZ R29, -R22.reuse, R23 ;  /* 0x00000017161d7221 */ /* 0x041fe20000010100 */
[----:B------:R-:W-:Y:S01]  /*6810*/  PRMT R23, RZ, 0x5410, R7 ;  /* 0x00005410ff177816 */ /* 0x000fe20000000007 */
[----:B------:R-:W-:Y:S01]  /*6820*/  FADD.FTZ R33, -R22, R33 ;  /* 0x0000002116217221 */ /* 0x000fe20000010100 */
[--C-:B------:R-:W-:Y:S01]  /*6830*/  PRMT R35, RZ, 0x5410, R77.reuse ;  /* 0x00005410ff237816 */ /* 0x100fe2000000004d */
[-C--:B------:R-:W-:Y:S01]  /*6840*/  FMUL.FTZ R41, R29, R6.reuse ;  /* 0x000000061d297220 */ /* 0x080fe20000410000 */
[----:B------:R-:W-:Y:S01]  /*6850*/  PRMT R34, RZ, 0x7610, R77 ;  /* 0x00007610ff227816 */ /* 0x000fe2000000004d */
        /* <DEDUP_REMOVED lines=21> */
.L_x_173:
        /* <DEDUP_REMOVED lines=19> */
.L_x_175:
[----:B------:R-:W-:Y:S05]  /*6ae0*/  BSYNC B0 ;  /* 0x0000000000007941 */ /* 0x000fea0003800000 */
.L_x_174:
        /* <DEDUP_REMOVED lines=28> */
.L_x_176:
[----:B------:R-:W-:Y:S01]  /*6cb0*/  LOP3.LUT P0, RZ, R5, 0x20, RZ, 0xc0, !PT ;  /* 0x0000002005ff7812 */ /* 0x000fe2000780c0ff */
[----:B------:R-:W-:-:S12]  /*6cc0*/  BSSY B0, `(.L_x_177) ;  /* 0x0000012000007945 */ /* 0x000fd80003800000 */
[----:B------:R-:W-:Y:S05]  /*6cd0*/  @!P0 BRA `(.L_x_178) ;  /* 0x0000010000008947 */ /* 0x000fea0003800000 */
[----:B------:R-:W-:Y:S01]  /*6ce0*/  MOV R28, R18 ;  /* 0x00000012001c7202 */ /* 0x000fe20000000f00 */
[----:B------:R-:W-:Y:S01]  /*6cf0*/  IMAD R8, R110, c[0x0][0x1d8], RZ ;  /* 0x000076006e087a24 */ /* 0x000fe200078e02ff */
[----:B------:R-:W-:-:S03]  /*6d00*/  MOV R29, R21 ;  /* 0x00000015001d7202 */ /* 0x000fc60000000f00 */
[C---:B------:R-:W-:Y:S02]  /*6d10*/  IMAD R31, R95.reuse, c[0x0][0x1dc], R8 ;  /* 0x000077005f1f7a24 */ /* 0x040fe400078e0208 */
[----:B------:R-:W-:-:S04]  /*6d20*/  IMAD.WIDE.U32 R28, R95, c[0x0][0x1d8], R28 ;  /* 0x000076005f1c7a25 */ /* 0x000fc800078e001c */
[----:B------:R-:W-:Y:S01]  /*6d30*/  FFMA.FTZ R8, R17, R41, R32 ;  /* 0x0000002911087223 */ /* 0x000fe20000010020 */
[----:B------:R-:W-:Y:S02]  /*6d40*/  IADD3 R31, R29, R31, RZ ;  /* 0x0000001f1d1f7210 */ /* 0x000fe40007ffe0ff */
[----:B------:R-:W-:Y:S01]  /*6d50*/  LEA R30, P0, R28, c[0x0][0x160], 0x1 ;  /* 0x000058001c1e7a11 */ /* 0x000fe200078008ff */
[----:B------:R-:W-:-:S03]  /*6d60*/  FFMA.FTZ R33, R33, R24, -R8 ;  /* 0x0000001821217223 */ /* 0x000fc60000010808 */
[----:B------:R-:W-:Y:S01]  /*6d70*/  LEA.HI.X R31, R28, c[0x0][0x164], R31, 0x1, P0 ;  /* 0x000059001c1f7a11 */ /* 0x000fe200000f0c1f */
[----:B------:R-:W-:Y:S02]  /*6d80*/  FFMA.FTZ R28, R17, R36, R32 ;  /* 0x00000024111c7223 */ /* 0x000fe40000010020 */
[----:B------:R-:W-:Y:S02]  /*6d90*/  FMUL.FTZ R29, R33, R6 ;  /* 0x00000006211d7220 */ /* 0x000fe40000410000 */
[----:B------:R-:W-:-:S04]  /*6da0*/  FFMA.FTZ R35, R76, R25, -R28 ;  /* 0x000000194c237223 */ /* 0x000fc8000001081c */
[----:B------:R-:W-:-:S05]  /*6db0*/  FMUL.FTZ R8, R35, R6 ;  /* 0x0000000623087220 */ /* 0x000fca0000410000 */
[----:B------:R-:W-:-:S05]  /*6dc0*/  F2FP.BF16.PACK_AB R29, R8, R29 ;  /* 0x0000001d081d723e */ /* 0x000fca00000010ff */
[----:B------:R0:W-:Y:S02]  /*6dd0*/  STG.E [R30.64], R29 ;  /* 0x0000001d1e007986 */ /* 0x0001e4000c101906 */
.L_x_178:
[----:B------:R-:W-:Y:S05]  /*6de0*/  BSYNC B0 ;  /* 0x0000000000007941 */ /* 0x000fea0003800000 */
.L_x_177:
[----:B------:R-:W-:Y:S01]  /*6df0*/  ISETP.NE.AND P0, PT, RZ, UR9, PT ;  /* 0x00000009ff007c0c */ /* 0x000fe2000bf05270 */
[C---:B------:R-:W-:Y:S01]  /*6e00*/  FADD.FTZ R7, -R22.reuse, R7 ;  /* 0x0000000716077221 */ /* 0x040fe20000010100 */
[----:B0-----:R-:W-:Y:S01]  /*6e10*/  PRMT R31, RZ, 0x5410, R75 ;  /* 0x00005410ff1f7816 */ /* 0x001fe2000000004b */
        /* <DEDUP_REMOVED lines=25> */
.L_x_179:
        /* <DEDUP_REMOVED lines=8> */
[----:B------:R-:W-:Y:S02]  /*7030*/  IADD3 R7, R9, R7, RZ ;  /* 0x0000000709077210 */ /* 0x000fe40007ffe0ff */
[----:B------:R-:W-:-:S04]  /*7040*/  LEA R28, P0, R8, c[0x0][0x160], 0x1 ;  /* 0x00005800081c7a11 */ /* 0x000fc800078008ff */
[----:B------:R-:W-:Y:S01]  /*7050*/  LEA.HI.X R29, R8, c[0x0][0x164], R7, 0x1, P0 ;  /* 0x00005900081d7a11 */ /* 0x000fe200000f0c07 */
[C-C-:B------:R-:W-:Y:S02]  /*7060*/  FFMA.FTZ R7, R17.reuse, R37, R32.reuse ;  /* 0x0000002511077223 */ /* 0x140fe40000010020 */
[----:B------:R-:W-:Y:S02]  /*7070*/  FFMA.FTZ R8, R17, R36, R32 ;  /* 0x0000002411087223 */ /* 0x000fe40000010020 */
[----:B------:R-:W-:Y:S02]  /*7080*/  FFMA.FTZ R7, R31, R24, -R7 ;  /* 0x000000181f077223 */ /* 0x000fe40000010807 */
[----:B------:R-:W-:Y:S02]  /*7090*/  FFMA.FTZ R9, R30, R25, -R8 ;  /* 0x000000191e097223 */ /* 0x000fe40000010808 */
[-C--:B------:R-:W-:Y:S02]  /*70a0*/  FMUL.FTZ R8, R7, R6.reuse ;  /* 0x0000000607087220 */ /* 0x080fe40000410000 */
[----:B------:R-:W-:-:S05]  /*70b0*/  FMUL.FTZ R7, R9, R6 ;  /* 0x0000000609077220 */ /* 0x000fca0000410000 */
[----:B------:R-:W-:-:S05]  /*70c0*/  F2FP.BF16.PACK_AB R7, R7, R8 ;  /* 0x000000080707723e */ /* 0x000fca00000010ff */
[----:B------:R0:W-:Y:S02]  /*70d0*/  STG.E [R28.64], R7 ;  /* 0x000000071c007986 */ /* 0x0001e4000c101906 */
.L_x_181:
[----:B------:R-:W-:Y:S05]  /*70e0*/  BSYNC B0 ;  /* 0x0000000000007941 */ /* 0x000fea0003800000 */
.L_x_180:
[----:B------:R-:W-:Y:S01]  /*70f0*/  ISETP.NE.AND P0, PT, RZ, UR9, PT ;  /* 0x00000009ff007c0c */ /* 0x000fe2000bf05270 */
[C---:B------:R-:W-:Y:S01]  /*7100*/  FADD.FTZ R39, -R22.reuse, R39 ;  /* 0x0000002716277221 */ /* 0x040fe20000010100 */
[--C-:B0-----:R-:W-:Y:S01]  /*7110*/  PRMT R7, RZ, 0x5410, R74.reuse ;  /* 0x00005410ff077816 */ /* 0x101fe2000000004a */
        /* <DEDUP_REMOVED lines=25> */
.L_x_182:
        /* <DEDUP_REMOVED lines=14> */
[----:B------:R-:W-:-:S04]  /*7390*/  FFMA.FTZ R7, R7, R24, -R8 ;  /* 0x0000001807077223 */ /* 0x000fc80000010808 */
[-C--:B------:R-:W-:Y:S02]  /*73a0*/  FMUL.FTZ R8, R7, R6.reuse ;  /* 0x0000000607087220 */ /* 0x080fe40000410000 */
[----:B------:R-:W-:-:S05]  /*73b0*/  FMUL.FTZ R7, R9, R6 ;  /* 0x0000000609077220 */ /* 0x000fca0000410000 */
[----:B------:R-:W-:-:S05]  /*73c0*/  F2FP.BF16.PACK_AB R7, R7, R8 ;  /* 0x000000080707723e */ /* 0x000fca00000010ff */
[----:B------:R0:W-:Y:S02]  /*73d0*/  STG.E [R28.64], R7 ;  /* 0x000000071c007986 */ /* 0x0001e4000c101906 */
.L_x_184:
[----:B------:R-:W-:Y:S05]  /*73e0*/  BSYNC B0 ;  /* 0x0000000000007941 */ /* 0x000fea0003800000 */
.L_x_183:
        /* <DEDUP_REMOVED lines=28> */
.L_x_185:
        /* <DEDUP_REMOVED lines=19> */
.L_x_187:
[----:B------:R-:W-:Y:S05]  /*76e0*/  BSYNC B0 ;  /* 0x0000000000007941 */ /* 0x000fea0003800000 */
.L_x_186:
        /* <DEDUP_REMOVED lines=28> */
.L_x_188:
        /* <DEDUP_REMOVED lines=19> */
.L_x_190:
[----:B------:R-:W-:Y:S05]  /*79e0*/  BSYNC B0 ;  /* 0x0000000000007941 */ /* 0x000fea0003800000 */
.L_x_189:
        /* <DEDUP_REMOVED lines=28> */
.L_x_191:
[----:B------:R-:W-:Y:S01]  /*7bb0*/  BSSY B0, `(.L_x_192) ;  /* 0x0000012000007945 */ /* 0x000fe20003800000 */
        /* <DEDUP_REMOVED lines=17> */
.L_x_193:
[----:B------:R-:W-:Y:S05]  /*7cd0*/  BSYNC B0 ;  /* 0x0000000000007941 */ /* 0x000fea0003800000 */
.L_x_192:
[C---:B------:R-:W-:Y:S01]  /*7ce0*/  FADD.FTZ R31, -R22.reuse, R31 ;  /* 0x0000001f161f7221 */ /* 0x040fe20000010100 */
[--C-:B0-----:R-:W-:Y:S01]  /*7cf0*/  PRMT R7, RZ, 0x5410, R70.reuse ;  /* 0x00005410ff077816 */ /* 0x101fe20000000046 */
[----:B------:R-:W-:Y:S01]  /*7d00*/  FADD.FTZ R33, -R22, R33 ;  /* 0x0000002116217221 */ /* 0x000fe20000010100 */
[----:B------:R-:W-:Y:S01]  /*7d10*/  PRMT R70, RZ, 0x7610, R70 ;  /* 0x00007610ff467816 */ /* 0x000fe20000000046 */
[-C--:B------:R-:W-:Y:S01]  /*7d20*/  FMUL.FTZ R31, R31, R6.reuse ;  /* 0x000000061f1f7220 */ /* 0x080fe20000410000 */
        /* <DEDUP_REMOVED lines=22> */
.L_x_194:
        /* <DEDUP_REMOVED lines=18> */
.L_x_196:
[----:B------:R-:W-:Y:S05]  /*7fb0*/  BSYNC B0 ;  /* 0x0000000000007941 */ /* 0x000fea0003800000 */
.L_x_195:
[C---:B------:R-:W-:Y:S01]  /*7fc0*/  FADD.FTZ R35, -R22.reuse, R35 ;  /* 0x0000002316237221 */ /* 0x040fe20000010100 */
[----:B0-----:R-:W-:Y:S01]  /*7fd0*/  PRMT R7, RZ, 0x5410, R69 ;  /* 0x00005410ff077816 */ /* 0x001fe20000000045 */
        /* <DEDUP_REMOVED lines=25> */
.L_x_197:
        /* <DEDUP_REMOVED lines=18> */
.L_x_199:
[----:B------:R-:W-:Y:S05]  /*8290*/  BSYNC B0 ;  /* 0x0000000000007941 */ /* 0x000fea0003800000 */
.L_x_198:
        /* <DEDUP_REMOVED lines=27> */
.L_x_200:
        /* <DEDUP_REMOVED lines=18> */
.L_x_202:
[----:B------:R-:W-:Y:S05]  /*8570*/  BSYNC B0 ;  /* 0x0000000000007941 */ /* 0x000fea0003800000 */
.L_x_201:
[----:B0-----:R-:W-:Y:S01]  /*8580*/  SHF.R.U32.HI R7, RZ, 0x4, R3 ;  /* 0x00000004ff077819 */ /* 0x001fe20000011603 */
[C---:B------:R-:W-:Y:S01]  /*8590*/  FADD.FTZ R33, -R22.reuse, R33 ;  /* 0x0000002116217221 */ /* 0x040fe20000010100 */
[----:B------:R-:W-:Y:S01]  /*85a0*/  PRMT R13, RZ, 0x5410, R67 ;  /* 0x00005410ff0d7816 */ /* 0x000fe20000000043 */
[----:B------:R-:W-:Y:S01]  /*85b0*/  FADD.FTZ R35, -R22, R35 ;  /* 0x0000002316237221 */ /* 0x000fe20000010100 */
[----:B------:R-:W-:Y:S01]  /*85c0*/  PRMT R12, RZ, 0x7610, R67 ;  /* 0x00007610ff0c7816 */ /* 0x000fe20000000043 */
[----:B------:R-:W-:Y:S01]  /*85d0*/  IMAD R7, R2, c[0x0][0x1fc], R7 ;  /* 0x00007f0002077a24 */ /* 0x000fe200078e0207 */
[----:B------:R-:W-:Y:S01]  /*85e0*/  PRMT R31, RZ, 0x5410, R65 ;  /* 0x00005410ff1f7816 */ /* 0x000fe20000000041 */
[-C--:B------:R-:W-:Y:S02]  /*85f0*/  FMUL.FTZ R33, R33, R6.reuse ;  /* 0x0000000621217220 */ /* 0x080fe40000410000 */
        /* <DEDUP_REMOVED lines=20> */
.L_x_203:
        /* <DEDUP_REMOVED lines=18> */
.L_x_205:
[----:B------:R-:W-:Y:S05]  /*8860*/  BSYNC B0 ;  /* 0x0000000000007941 */ /* 0x000fea0003800000 */
.L_x_204:
[----:B------:R-:W-:Y:S01]  /*8870*/  PRMT R65, RZ, 0x7610, R65 ;  /* 0x00007610ff417816 */ /* 0x000fe20000000041 */
[C---:B------:R-:W-:Y:S01]  /*8880*/  FADD.FTZ R31, -R22.reuse, R31 ;  /* 0x0000001f161f7221 */ /* 0x040fe20000010100 */
[----:B------:R-:W-:Y:S02]  /*8890*/  IADD3 R29, R7, 0x180, RZ ;  /* 0x00000180071d7810 */ /* 0x000fe40007ffe0ff */
[--C-:B------:R-:W-:Y:S01]  /*88a0*/  PRMT R13, RZ, 0x5410, R82.reuse ;  /* 0x00005410ff0d7816 */ /* 0x100fe20000000052 */
[----:B------:R-:W-:Y:S01]  /*88b0*/  FADD.FTZ R65, -R22, R65 ;  /* 0x0000004116417221 */ /* 0x000fe20000010100 */
[----:B------:R-:W-:Y:S01]  /*88c0*/  PRMT R82, RZ, 0x7610, R82 ;  /* 0x00007610ff527816 */ /* 0x000fe20000000052 */
[-C--:B------:R-:W-:Y:S01]  /*88d0*/  FMUL.FTZ R31, R31, R6.reuse ;  /* 0x000000061f1f7220 */ /* 0x080fe20000410000 */
[----:B------:R-:W-:Y:S01]  /*88e0*/  SHF.R.S32.HI R30, RZ, 0x1f, R29 ;  /* 0x0000001fff1e7819 */ /* 0x000fe2000001141d */
[----:B------:R-:W-:Y:S01]  /*88f0*/  FMUL.FTZ R28, R65, R6 ;  /* 0x00000006411c7220 */ /* 0x000fe20000410000 */
[----:B------:R-:W-:Y:S05]  /*8900*/  @!P6 BRA `(.L_x_206) ;  /* 0x000001200000e947 */ /* 0x000fea0003800000 */
[----:B0-----:R-:W-:Y:S02]  /*8910*/  FFMA.FTZ R9, R28, R25, R27 ;  /* 0x000000191c097223 */ /* 0x001fe4000001001b */
        /* <DEDUP_REMOVED lines=17> */
.L_x_206:
[----:B------:R-:W-:Y:S01]  /*8a30*/  ISETP.GE.U32.AND P0, PT, R29, c[0x0][0x1e0], PT ;  /* 0x000078001d007a0c */ /* 0x000fe20003f06070 */
[----:B------:R-:W-:Y:S01]  /*8a40*/  BSSY B0, `(.L_x_207) ;  /* 0x0000016000007945 */ /* 0x000fe20003800000 */
[--C-:B------:R-:W-:Y:S02]  /*8a50*/  PRMT R23, RZ, 0x5410, R66.reuse ;  /* 0x00005410ff177816 */ /* 0x100fe40000000042 */
[----:B------:R-:W-:Y:S02]  /*8a60*/  ISETP.GE.AND.EX P0, PT, R30, c[0x0][0x1e4], PT, P0 ;  /* 0x000079001e007a0c */ /* 0x000fe40003f06300 */
[----:B------:R-:W-:Y:S02]  /*8a70*/  PRMT R29, RZ, 0x7610, R66 ;  /* 0x00007610ff1d7816 */ /* 0x000fe40000000042 */
[----:B------:R-:W-:-:S13]  /*8a80*/  ISETP.LT.U32.AND P0, PT, R3, 0x200, !P0 ;  /* 0x000002000300780c */ /* 0x000fda0004701070 */
[----:B------:R-:W-:Y:S05]  /*8a90*/  @!P0 BRA `(.L_x_208) ;  /* 0x0000010000008947 */ /* 0x000fea0003800000 */
[----:B------:R-:W-:Y:S01]  /*8aa0*/  MOV R8, R18 ;  /* 0x0000001200087202 */ /* 0x000fe20000000f00 */
[----:B0-----:R-:W-:Y:S01]  /*8ab0*/  IMAD R11, R116, c[0x0][0x1d8], RZ ;  /* 0x00007600740b7a24 */ /* 0x001fe200078e02ff */
        /* <DEDUP_REMOVED lines=14> */
.L_x_208:
[----:B------:R-:W-:Y:S05]  /*8ba0*/  BSYNC B0 ;  /* 0x0000000000007941 */ /* 0x000fea0003800000 */
.L_x_207:
[C---:B------:R-:W-:Y:S01]  /*8bb0*/  FADD.FTZ R23, -R22.reuse, R23 ;  /* 0x0000001716177221 */ /* 0x040fe20000010100 */
[----:B------:R-:W-:Y:S01]  /*8bc0*/  IADD3 R33, R7, 0x1a0, RZ ;  /* 0x000001a007217810 */ /* 0x000fe20007ffe0ff */
[----:B------:R-:W-:Y:S01]  /*8bd0*/  FADD.FTZ R29, -R22, R29 ;  /* 0x0000001d161d7221 */ /* 0x000fe20000010100 */
[--C-:B------:R-:W-:Y:S01]  /*8be0*/  PRMT R13, RZ, 0x5410, R81.reuse ;  /* 0x00005410ff0d7816 */ /* 0x100fe20000000051 */
[-C--:B------:R-:W-:Y:S01]  /*8bf0*/  FMUL.FTZ R31, R23, R6.reuse ;  /* 0x00000006171f7220 */ /* 0x080fe20000410000 */
[----:B------:R-:W-:Y:S01]  /*8c00*/  PRMT R12, RZ, 0x7610, R81 ;  /* 0x00007610ff0c7816 */ /* 0x000fe20000000051 */
[----:B------:R-:W-:Y:S01]  /*8c10*/  FMUL.FTZ R30, R29, R6 ;  /* 0x000000061d1e7220 */ /* 0x000fe20000410000 */
[----:B------:R-:W-:Y:S01]  /*8c20*/  SHF.R.S32.HI R34, RZ, 0x1f, R33 ;  /* 0x0000001fff227819 */ /* 0x000fe20000011421 */
[----:B------:R-:W-:Y:S05]  /*8c30*/  @!P6 BRA `(.L_x_209) ;  /* 0x000001200000e947 */ /* 0x000fea0003800000 */
[----:B------:R-:W-:Y:S02]  /*8c40*/  FFMA.FTZ R8, R31, R24, R26 ;  /* 0x000000181f087223 */ /* 0x000fe4000001001a */
[----:B0-----:R-:W-:-:S02]  /*8c50*/  FFMA.FTZ R9, R30, R25, R27 ;  /* 0x000000191e097223 */ /* 0x001fc4000001001b */
        /* <DEDUP_REMOVED lines=16> */
.L_x_209:
        /* <DEDUP_REMOVED lines=23> */
.L_x_211:
[----:B------:R-:W-:Y:S05]  /*8ed0*/  BSYNC B0 ;  /* 0x0000000000007941 */ /* 0x000fea0003800000 */
.L_x_210:
        /* <DEDUP_REMOVED lines=27> */
.L_x_212:
[----:B------:R-:W-:Y:S01]  /*9090*/  ISETP.GE.U32.AND P0, PT, R30, c[0x0][0x1e0], PT ;  /* 0x000078001e007a0c */ /* 0x000fe20003f06070 */
[----:B------:R-:W-:Y:S01]  /*90a0*/  BSSY B0, `(.L_x_213) ;  /* 0x0000018000007945 */ /* 0x000fe20003800000 */
[--C-:B0-----:R-:W-:Y:S02]  /*90b0*/  PRMT R9, RZ, 0x5410, R64.reuse ;  /* 0x00005410ff097816 */ /* 0x101fe40000000040 */
[----:B------:R-:W-:Y:S02]  /*90c0*/  ISETP.GE.AND.EX P0, PT, R31, c[0x0][0x1e4], PT, P0 ;  /* 0x000079001f007a0c */ /* 0x000fe40003f06300 */
[----:B------:R-:W-:Y:S01]  /*90d0*/  PRMT R11, RZ, 0x7610, R64 ;  /* 0x00007610ff0b7816 */ /* 0x000fe20000000040 */
[----:B------:R-:W-:Y:S01]  /*90e0*/  FADD.FTZ R23, -R22, R9 ;  /* 0x0000000916177221 */ /* 0x000fe20000010100 */
[----:B------:R-:W-:-:S03]  /*90f0*/  ISETP.LT.U32.AND P0, PT, R3, 0x200, !P0 ;  /* 0x000002000300780c */ /* 0x000fc60004701070 */
[----:B------:R-:W-:-:S10]  /*9100*/  FADD.FTZ R31, -R22, R11 ;  /* 0x0000000b161f7221 */ /* 0x000fd40000010100 */
        /* <DEDUP_REMOVED lines=17> */
.L_x_214:
[----:B------:R-:W-:Y:S05]  /*9220*/  BSYNC B0 ;  /* 0x0000000000007941 */ /* 0x000fea0003800000 */
.L_x_213:
[----:B------:R-:W-:Y:S01]  /*9230*/  IADD3 R22, R7, 0x1e0, RZ ;  /* 0x000001e007167810 */ /* 0x000fe20007ffe0ff */
[-C--:B------:R-:W-:Y:S01]  /*9240*/  FMUL.FTZ R23, R23, R6.reuse ;  /* 0x0000000617177220 */ /* 0x080fe20000410000 */
[--C-:B------:R-:W-:Y:S01]  /*9250*/  PRMT R7, RZ, 0x5410, R79.reuse ;  /* 0x00005410ff077816 */ /* 0x100fe2000000004f */
[----:B------:R-:W-:Y:S01]  /*9260*/  FMUL.FTZ R16, R31, R6 ;  /* 0x000000061f107220 */ /* 0x000fe20000410000 */
[----:B------:R-:W-:Y:S02]  /*9270*/  PRMT R10, RZ, 0x7610, R79 ;  /* 0x00007610ff0a7816 */ /* 0x000fe4000000004f */
[----:B------:R-:W-:Y:S01]  /*9280*/  SHF.R.S32.HI R28, RZ, 0x1f, R22 ;  /* 0x0000001fff1c7819 */ /* 0x000fe20000011416 */
[----:B------:R-:W-:Y:S05]  /*9290*/  @!P6 BRA `(.L_x_215) ;  /* 0x000001200000e947 */ /* 0x000fea0003800000 */
[----:B------:R-:W-:Y:S02]  /*92a0*/  FFMA.FTZ R27, R16, R25, R27 ;  /* 0x00000019101b7223 */ /* 0x000fe4000001001b */
[----:B------:R-:W-:Y:S02]  /*92b0*/  FFMA.FTZ R26, R23, R24, R26 ;  /* 0x00000018171a7223 */ /* 0x000fe4000001001a */
[----:B0-----:R-:W-:-:S02]  /*92c0*/  FMUL.FTZ R11, R27, -1.4426950216293334961 ;  /* 0xbfb8aa3b1b0b7820 */ /* 0x001fc40000410000 */
        /* <DEDUP_REMOVED lines=15> */
.L_x_215:
[----:B------:R-:W-:Y:S01]  /*93c0*/  ISETP.GE.U32.AND P0, PT, R22, c[0x0][0x1e0], PT ;  /* 0x0000780016007a0c */ /* 0x000fe20003f06070 */
[----:B------:R-:W-:Y:S03]  /*93d0*/  BSSY B0, `(.L_x_216) ;  /* 0x0000013000007945 */ /* 0x000fe60003800000 */
[----:B------:R-:W-:-:S04]  /*93e0*/  ISETP.GE.AND.EX P0, PT, R28, c[0x0][0x1e4], PT, P0 ;  /* 0x000079001c007a0c */ /* 0x000fc80003f06300 */
[----:B------:R-:W-:-:S13]  /*93f0*/  ISETP.LT.U32.AND P0, PT, R3, 0x200, !P0 ;  /* 0x000002000300780c */ /* 0x000fda0004701070 */
[----:B------:R-:W-:Y:S05]  /*9400*/  @!P0 BRA `(.L_x_217) ;  /* 0x000000f000008947 */ /* 0x000fea0003800000 */
[----:B------:R-:W-:Y:S01]  /*9410*/  MOV R19, R21 ;  /* 0x0000001500137202 */ /* 0x000fe20000000f00 */
[--C-:B0-----:R-:W-:Y:S02]  /*9420*/  FFMA.FTZ R11, R17, R23, R32.reuse ;  /* 0x00000017110b7223 */ /* 0x101fe40000010020 */
[----:B------:R-:W-:Y:S02]  /*9430*/  IMAD R9, R113, c[0x0][0x1d8], RZ ;  /* 0x0000760071097a24 */ /* 0x000fe400078e02ff */
[----:B------:R-:W-:Y:S02]  /*9440*/  FFMA.FTZ R17, R17, R16, R32 ;  /* 0x0000001011117223 */ /* 0x000fe40000010020 */
[----:B------:R-:W-:Y:S02]  /*9450*/  FFMA.FTZ R11, R7, R24, -R11 ;  /* 0x00000018070b7223 */ /* 0x000fe4000001080b */
[----:B------:R-:W-:-:S04]  /*9460*/  IMAD.WIDE.U32 R18, R98, c[0x0][0x1d8], R18 ;  /* 0x0000760062127a25 */ /* 0x000fc800078e0012 */
[----:B------:R-:W-:Y:S01]  /*9470*/  IMAD R9, R98, c[0x0][0x1dc], R9 ;  /* 0x0000770062097a24 */ /* 0x000fe200078e0209 */
[----:B------:R-:W-:Y:S01]  /*9480*/  LEA R8, P0, R18, c[0x0][0x160], 0x1 ;  /* 0x0000580012087a11 */ /* 0x000fe200078008ff */
[----:B------:R-:W-:Y:S02]  /*9490*/  FFMA.FTZ R17, R10, R25, -R17 ;  /* 0x000000190a117223 */ /* 0x000fe40000010811 */
[-C--:B------:R-:W-:Y:S01]  /*94a0*/  FMUL.FTZ R7, R11, R6.reuse ;  /* 0x000000060b077220 */ /* 0x080fe20000410000 */
[----:B------:R-:W-:Y:S01]  /*94b0*/  IADD3 R9, R19, R9, RZ ;  /* 0x0000000913097210 */ /* 0x000fe20007ffe0ff */
[----:B------:R-:W-:-:S03]  /*94c0*/  FMUL.FTZ R6, R17, R6 ;  /* 0x0000000611067220 */ /* 0x000fc60000410000 */
[----:B------:R-:W-:Y:S02]  /*94d0*/  LEA.HI.X R9, R18, c[0x0][0x164], R9, 0x1, P0 ;  /* 0x0000590012097a11 */ /* 0x000fe400000f0c09 */
[----:B------:R-:W-:-:S05]  /*94e0*/  F2FP.BF16.PACK_AB R7, R6, R7 ;  /* 0x000000070607723e */ /* 0x000fca00000010ff */
[----:B------:R0:W-:Y:S02]  /*94f0*/  STG.E [R8.64], R7 ;  /* 0x0000000708007986 */ /* 0x0001e4000c101906 */
.L_x_217:
[----:B------:R-:W-:Y:S05]  /*9500*/  BSYNC B0 ;  /* 0x0000000000007941 */ /* 0x000fea0003800000 */
.L_x_216:
[----:B------:R-:W-:Y:S02]  /*9510*/  IADD3 R4, R4, c[0x0][0x10], RZ ;  /* 0x0000040004047a10 */ /* 0x000fe40007ffe0ff */
[----:B------:R-:W-:Y:S02]  /*9520*/  IADD3 R85, R85, 0x1, RZ ;  /* 0x0000000155557810 */ /* 0x000fe40007ffe0ff */
[----:B------:R-:W-:-:S13]  /*9530*/  ISETP.GE.AND P0, PT, R4, UR4, PT ;  /* 0x0000000404007c0c */ /* 0x000fda000bf06270 */
[----:B------:R-:W-:Y:S01]  /*9540*/  @P0 CALL.REL.NOINC `(.L_x_135) ;  /* 0x0000001000000944 */ /* 0x000fe20003c00000 */
[----:B------:R-:W-:Y:S05]  /*9550*/  BRA `(.L_x_218) ;  /* 0xffff716000007947 */ /* 0x000fea000383ffff */
.L_x_135:
[----:B-12---:R-:W-:Y:S01]  /*9560*/  MOV R6, c[0x0][0xc] ;  /* 0x0000030000067a02 */ /* 0x006fe20000000f00 */
[----:B------:R-:W-:Y:S01]  /*9570*/  HFMA2.MMA R27, -RZ, RZ, 0, 2.384185791015625e-07 ;  /* 0x00000004ff1b7435 */ /* 0x000fe200000001ff */
[----:B------:R-:W-:Y:S01]  /*9580*/  ISETP.NE.AND P2, PT, R3, RZ, PT ;  /* 0x000000ff0300720c */ /* 0x000fe20003f45270 */
[----:B------:R-:W-:Y:S01]  /*9590*/  BSSY B0, `(.L_x_219) ;  /* 0x0000013000007945 */ /* 0x000fe20003800000 */
[----:B0-----:R-:W-:Y:S02]  /*95a0*/  IADD3 R7, R6, -0x1, RZ ;  /* 0xffffffff06077810 */ /* 0x001fe40007ffe0ff */
[----:B------:R-:W-:Y:S02]  /*95b0*/  MOV R4, c[0x0][0x10] ;  /* 0x0000040000047a02 */ /* 0x000fe40000000f00 */
[----:B------:R-:W-:Y:S02]  /*95c0*/  ISETP.NE.AND P0, PT, R2, R7, PT ;  /* 0x000000070200720c */ /* 0x000fe40003f05270 */
[----:B------:R-:W-:-:S02]  /*95d0*/  ISETP.NE.AND P1, PT, R6, 0x1, PT ;  /* 0x000000010600780c */ /* 0x000fc40003f25270 */
[C---:B------:R-:W-:Y:S02]  /*95e0*/  SHF.L.U32 R2, R4.reuse, 0x1, RZ ;  /* 0x0000000104027819 */ /* 0x040fe400000006ff */
[----:B------:R-:W-:Y:S02]  /*95f0*/  IADD3 R5, R4, -0x1, RZ ;  /* 0xffffffff04057810 */ /* 0x000fe40007ffe0ff */
        /* <DEDUP_REMOVED lines=12> */
.L_x_220:
[----:B------:R-:W-:Y:S05]  /*96c0*/  BSYNC B0 ;  /* 0x0000000000007941 */ /* 0x000fea0003800000 */
.L_x_219:
[----:B------:R-:W-:Y:S05]  /*96d0*/  @P0 EXIT ;  /* 0x000000000000094d */ /* 0x000fea0003800000 */
[----:B------:R-:W-:Y:S05]  /*96e0*/  @P2 BRA `(.L_x_221) ;  /* 0x0000008000002947 */ /* 0x000fea0003800000 */
[----:B------:R-:W-:-:S05]  /*96f0*/  IMAD R0, R6, c[0x0][0x10], RZ ;  /* 0x0000040006007a24 */ /* 0x000fca00078e02ff */
[----:B------:R-:W-:-:S13]  /*9700*/  ISETP.NE.AND P0, PT, R0, -0x1, PT ;  /* 0xffffffff0000780c */ /* 0x000fda0003f05270 */
[----:B------:R-:W-:Y:S05]  /*9710*/  @!P0 BRA `(.L_x_221) ;  /* 0x0000005000008947 */ /* 0x000fea0003800000 */
.L_x_222:
[----:B0-----:R-:W2:Y:S01]  /*9720*/  LDG.E.STRONG.GPU R7, [R4.64] ;  /* 0x0000000604077981 */ /* 0x001ea2000c1ef900 */
[----:B------:R-:W-:Y:S01]  /*9730*/  YIELD ;  /* 0x0000000000007946 */ /* 0x000fe20003800000 */
[----:B--2---:R-:W-:Y:S01]  /*9740*/  ISETP.NE.AND P0, PT, R7, R0, PT ;  /* 0x000000000700720c */ /* 0x004fe20003f05270 */
[----:B------:R-:W-:-:S12]  /*9750*/  CCTL.IVALL ;  /* 0x00000000ff00798f */ /* 0x000fd80002000000 */
[----:B------:R-:W-:Y:S05]  /*9760*/  @P0 BRA `(.L_x_222) ;  /* 0xffffffb000000947 */ /* 0x000fea000383ffff */
.L_x_221:
[----:B------:R-:W-:Y:S02]  /*9770*/  WARPSYNC 0xffffffff ;  /* 0xffffffff00007948 */ /* 0x000fe40003800000 */
[----:B------:R-:W-:Y:S01]  /*9780*/  MOV R21, c[0x0][0x1dc] ;  /* 0x0000770000157a02 */ /* 0x000fe20000000f00 */
[----:B------:R-:W-:Y:S03]  /*9790*/  BAR.SYNC.DEFER_BLOCKING 0x0 ;  /* 0x0000000000007b1d */ /* 0x000fe60000010000 */
[----:B------:R-:W-:-:S04]  /*97a0*/  LEA.HI R0, P0, R21, c[0x0][0x1d8], RZ, 0x1 ;  /* 0x0000760015007a11 */ /* 0x000fc800078108ff */
[----:B0-----:R-:W-:-:S04]  /*97b0*/  IADD3.X R5, RZ, c[0x0][0x1dc], RZ, P0, !PT ;  /* 0x00007700ff057a10 */ /* 0x001fc800007fe4ff */
        /* <DEDUP_REMOVED lines=20> */
.L_x_223:
        /* <DEDUP_REMOVED lines=23> */
.L_x_224:
        /* <DEDUP_REMOVED lines=9> */
.L_x_3335:


//--------------------- .text._Z35group_norm_nhwc_bwd_one_pass_kernelI11Bf16IOBf16WLi64ELi32ELi512EEv26Group_norm_nhwc_bwd_params --------------------------
	.section	.text._Z35group_norm_nhwc_bwd_one_pass_kernelI11Bf16IOBf16WLi64ELi32ELi512EEv26Group_norm_nhwc_bwd_params,"ax",@progbits
	.sectioninfo	@"SHI_REGISTERS=64"
	.align	128
        .global         _Z35group_norm_nhwc_bwd_one_pass_kernelI11Bf16IOBf16WLi64ELi32ELi512EEv26Group_norm_nhwc_bwd_params
        .type           _Z35group_norm_nhwc_bwd_one_pass_kernelI11Bf16IOBf16WLi64ELi32ELi512EEv26Group_norm_nhwc_bwd_params,@function
        .size           _Z35group_norm_nhwc_bwd_one_pass_kernelI11Bf16IOBf16WLi64ELi32ELi512EEv26Group_norm_nhwc_bwd_params,(.L_x_3336 - _Z35group_norm_nhwc_bwd_one_pass_kernelI11Bf16IOBf16WLi64ELi32ELi512EEv26Group_norm_nhwc_bwd_params)
        .other          _Z35group_norm_nhwc_bwd_one_pass_kernelI11Bf16IOBf16WLi64ELi32ELi512EEv26Group_norm_nhwc_bwd_params,@"STO_CUDA_ENTRY STV_DEFAULT"
_Z35group_norm_nhwc_bwd_one_pass_kernelI11Bf16IOBf16WLi64ELi32ELi512EEv26Group_norm_nhwc_bwd_params:
.text._Z35group_norm_nhwc_bwd_one_pass_kernelI11Bf16IOBf16WLi64ELi32ELi512EEv26Group_norm_nhwc_bwd_params:
        /* <DEDUP_REMOVED lines=46> */
.L_x_252:
[----:B------:R-:W-:Y:S02]  /*02e0*/  IABS R13, c[0x0][0x1f0] ;  /* 0x00007c00000d7a13 */ /* 0x000fe40000000000 */
[----:B------:R-:W-:Y:S02]  /*02f0*/  IABS R12, R52 ;  /* 0x00000034000c7213 */ /* 0x000fe40000000000 */
[----:B0-----:R-:W0:Y:S08]  /*0300*/  I2F.RP R6, R13 ;  /* 0x0000000d00067306 */ /* 0x001e300000209400 */
[----:B0-----:R-:W0:Y:S02]  /*0310*/  MUFU.RCP R6, R6 ;  /* 0x0000000600067308 */ /* 0x001e240000001000 */
[----:B0-----:R-:W-:-:S06]  /*0320*/  IADD3 R8, R6, 0xffffffe, RZ ;  /* 0x0ffffffe06087810 */ /* 0x001fcc0007ffe0ff */
[----:B------:R0:W1:Y:S02]  /*0330*/  F2I.FTZ.U32.TRUNC.NTZ R9, R8 ;  /* 0x0000000800097305 */ /* 0x000064000021f000 */
[----:B0-----:R-:W-:Y:S02]  /*0340*/  MOV R8, RZ ;  /* 0x000000ff00087202 */ /* 0x001fe40000000f00 */
[----:B-1----:R-:W-:-:S05]  /*0350*/  IADD3 R10, RZ, -R9, RZ ;  /* 0x80000009ff0a7210 */ /* 0x002fca0007ffe0ff */
[----:B------:R-:W-:-:S04]  /*0360*/  IMAD R11, R10, R13, RZ ;  /* 0x0000000d0a0b7224 */ /* 0x000fc800078e02ff */
[----:B------:R-:W-:Y:S01]  /*0370*/  IMAD.HI.U32 R9, R9, R11, R8 ;  /* 0x0000000b09097227 */ /* 0x000fe200078e0008 */
[----:B------:R-:W-:-:S05]  /*0380*/  MOV R11, 0x8 ;  /* 0x00000008000b7802 */ /* 0x000fca0000000f00 */
[----:B------:R-:W-:-:S04]  /*0390*/  IMAD.WIDE R10, R52, R11, c[0x0][0x198] ;  /* 0x00006600340a7625 */ /* 0x000fc800078e020b */
[----:B------:R-:W-:Y:S02]  /*03a0*/  IMAD.HI.U32 R9, R9, R12, RZ ;  /* 0x0000000c09097227 */ /* 0x000fe400078e00ff */
[----:B------:R-:W2:Y:S03]  /*03b0*/  LDG.E.64 R10, [R10.64] ;  /* 0x0000000c0a0a7981 */ /* 0x000ea6000c1e1b00 */
[----:B------:R-:W-:-:S05]  /*03c0*/  IADD3 R6, -R9, RZ, RZ ;  /* 0x000000ff09067210 */ /* 0x000fca0007ffe1ff */
[----:B------:R-:W-:-:S05]  /*03d0*/  IMAD R6, R13, R6, R12 ;  /* 0x000000060d067224 */ /* 0x000fca00078e020c */
[----:B------:R-:W-:Y:S02]  /*03e0*/  ISETP.GT.U32.AND P2, PT, R13, R6, PT ;  /* 0x000000060d00720c */ /* 0x000fe40003f44070 */
[----:B------:R-:W-:-:S11]  /*03f0*/  LOP3.LUT R8, R52, c[0x0][0x1f0], RZ, 0x3c, !PT ;  /* 0x00007c0034087a12 */ /* 0x000fd600078e3cff */
[----:B------:R-:W-:-:S04]  /*0400*/  @!P2 IADD3 R6, R6, -R13, RZ ;  /* 0x8000000d0606a210 */ /* 0x000fc80007ffe0ff */
[----:B------:R-:W-:Y:S02]  /*0410*/  ISETP.GE.U32.AND P0, PT, R6, R13, PT ;  /* 0x0000000d0600720c */ /* 0x000fe40003f06070 */
[----:B------:R-:W-:Y:S02]  /*0420*/  ISETP.GE.AND P4, PT, R8, RZ, PT ;  /* 0x000000ff0800720c */ /* 0x000fe40003f86270 */
[----:B------:R-:W-:Y:S02]  /*0430*/  ISETP.GE.AND P3, PT, R52, RZ, PT ;  /* 0x000000ff3400720c */ /* 0x000fe40003f66270 */
[----:B------:R-:W-:Y:S02]  /*0440*/  @!P2 IADD3 R9, R9, 0x1, RZ ;  /* 0x000000010909a810 */ /* 0x000fe40007ffe0ff */
[----:B------:R-:W-:Y:S02]  /*0450*/  SHF.R.U32.HI R8, RZ, 0x4, R55 ;  /* 0x00000004ff087819 */ /* 0x000fe40000011637 */
[----:B------:R-:W-:-:S02]  /*0460*/  ISETP.GT.U32.AND P2, PT, R13, R6, PT ;  /* 0x000000060d00720c */ /* 0x000fc40003f44070 */
[----:B------:R-:W-:Y:S02]  /*0470*/  IADD3 R13, R6, -R13, RZ ;  /* 0x8000000d060d7210 */ /* 0x000fe40007ffe0ff */
[----:B------:R-:W-:Y:S01]  /*0480*/  @P0 IADD3 R9, R9, 0x1, RZ ;  /* 0x0000000109090810 */ /* 0x000fe20007ffe0ff */
[----:B------:R-:W-:Y:S01]  /*0490*/  IMAD R12, R43, c[0x0][0x1fc], R8 ;  /* 0x00007f002b0c7a24 */ /* 0x000fe200078e0208 */
[----:B------:R-:W-:Y:S02]  /*04a0*/  SEL R6, R13, R6, !P2 ;  /* 0x000000060d067207 */ /* 0x000fe40005000000 */
[----:B------:R-:W-:Y:S02]  /*04b0*/  MOV R8, R9 ;  /* 0x0000000900087202 */ /* 0x000fe40000000f00 */
[----:B------:R-:W-:Y:S02]  /*04c0*/  ISETP.NE.AND P0, PT, RZ, c[0x0][0x1f0], PT ;  /* 0x00007c00ff007a0c */ /* 0x000fe40003f05270 */
[----:B------:R-:W-:-:S02]  /*04d0*/  LOP3.LUT R9, RZ, c[0x0][0x1f0], RZ, 0x33, !PT ;  /* 0x00007c00ff097a12 */ /* 0x000fc400078e33ff */
[----:B------:R-:W-:Y:S02]  /*04e0*/  @!P3 IADD3 R6, -R6, RZ, RZ ;  /* 0x000000ff0606b210 */ /* 0x000fe40007ffe1ff */
[----:B------:R-:W-:Y:S02]  /*04f0*/  @!P4 IADD3 R8, -R8, RZ, RZ ;  /* 0x000000ff0808c210 */ /* 0x000fe40007ffe1ff */
[----:B------:R-:W-:Y:S02]  /*0500*/  IADD3 R12, R12, 0x20, RZ ;  /* 0x000000200c0c7810 */ /* 0x000fe40007ffe0ff */
[C---:B------:R-:W-:Y:S02]  /*0510*/  SEL R6, R9.reuse, R6, !P0 ;  /* 0x0000000609067207 */ /* 0x040fe40004000000 */
[----:B------:R-:W-:Y:S02]  /*0520*/  SEL R57, R9, R8, !P0 ;  /* 0x0000000809397207 */ /* 0x000fe40004000000 */
[----:B------:R-:W-:-:S02]  /*0530*/  ISETP.GE.U32.AND P0, PT, R12, c[0x0][0x1e0], PT ;  /* 0x000078000c007a0c */ /* 0x000fc40003f06070 */
[----:B------:R-:W-:Y:S02]  /*0540*/  SHF.R.S32.HI R9, RZ, 0x1f, R12 ;  /* 0x0000001fff097819 */ /* 0x000fe4000001140c */
[----:B------:R-:W-:Y:S02]  /*0550*/  SHF.R.S32.HI R12, RZ, 0x1f, R57 ;  /* 0x0000001fff0c7819 */ /* 0x000fe40000011439 */
[----:B------:R-:W-:Y:S02]  /*0560*/  ISETP.GE.AND.EX P0, PT, R9, c[0x0][0x1e4], PT, P0 ;  /* 0x0000790009007a0c */ /* 0x000fe40003f06300 */
[----:B------:R-:W-:Y:S02]  /*0570*/  LEA R8, R6, R3, 0x5 ;  /* 0x0000000306087211 */ /* 0x000fe400078e28ff */
[----:B------:R-:W-:Y:S01]  /*0580*/  ISETP.LT.U32.AND P0, PT, R55, 0x200, !P0 ;  /* 0x000002003700780c */ /* 0x000fe20004701070 */
[----:B------:R-:W-:Y:S01]  /*0590*/  IMAD R12, R12, c[0x0][0x1e8], RZ ;  /* 0x00007a000c0c7a24 */ /* 0x000fe200078e02ff */
[----:B------:R-:W-:-:S03]  /*05a0*/  SHF.R.S32.HI R9, RZ, 0x1f, R8 ;  /* 0x0000001fff097819 */ /* 0x000fc60000011408 */
        /* <DEDUP_REMOVED lines=19> */
[----:B------:R-:W-:Y:S02]  /*06e0*/  @P0 SHF.L.U64.HI R19, R14, 0x1, R19 ;  /* 0x000000010e130819 */ /* 0x000fe40000010213 */
[----:B------:R-:W-:Y:S01]  /*06f0*/  @P1 IADD3 R14, P2, R16, c[0x0][0x178], RZ ;  /* 0x00005e00100e1a10 */ /* 0x000fe20007f5e0ff */
[----:B------:R-:W-:-:S03]  /*0700*/  CS2R R48, SRZ ;  /* 0x0000000000307805 */ /* 0x000fc6000001ff00 */
[----:B------:R-:W-:-:S05]  /*0710*/  @P1 IADD3.X R15, R17, c[0x0][0x17c], RZ, P2, !PT ;  /* 0x00005f00110f1a10 */ /* 0x000fca00017fe4ff */
[----:B------:R0:W5:Y:S01]  /*0720*/  @P1 LDG.E R49, [R14.64] ;  /* 0x0000000c0e311981 */ /* 0x000162000c1e1900 */
[----:B------:R-:W-:Y:S01]  /*0730*/  CS2R R50, SRZ ;  /* 0x0000000000327805 */ /* 0x000fe2000001ff00 */
[C---:B------:R-:W-:Y:S02]  /*0740*/  @P0 IADD3 R16, P3, R18.reuse, c[0x0][0x180], RZ ;  /* 0x0000600012100a10 */ /* 0x040fe40007f7e0ff */
[----:B------:R-:W-:-:S03]  /*0750*/  @P0 IADD3 R18, P4, R18, c[0x0][0x178], RZ ;  /* 0x00005e0012120a10 */ /* 0x000fc60007f9e0ff */
[----:B------:R1:W5:Y:S01]  /*0760*/  @P1 LDG.E R50, [R12.64] ;  /* 0x0000000c0c321981 */ /* 0x000362000c1e1900 */
[C---:B------:R-:W-:Y:S02]  /*0770*/  @P0 IADD3.X R17, R19.reuse, c[0x0][0x184], RZ, P3, !PT ;  /* 0x0000610013110a10 */ /* 0x040fe40001ffe4ff */
[----:B------:R-:W-:-:S03]  /*0780*/  @P0 IADD3.X R19, R19, c[0x0][0x17c], RZ, P4, !PT ;  /* 0x00005f0013130a10 */ /* 0x000fc600027fe4ff */
[----:B------:R0:W5:Y:S04]  /*0790*/  @P0 LDG.E R51, [R16.64] ;  /* 0x0000000c10330981 */ /* 0x000168000c1e1900 */
[----:B------:R0:W5:Y:S01]  /*07a0*/  @P0 LDG.E R48, [R18.64] ;  /* 0x0000000c12300981 */ /* 0x000162000c1e1900 */
[----:B------:R-:W-:Y:S01]  /*07b0*/  UMOV UR14, 0x3f800000 ;  /* 0x3f800000000e7882 */ /* 0x000fe20000000000 */
[----:B------:R-:W-:Y:S01]  /*07c0*/  BSSY B0, `(.L_x_226) ;  /* 0x000001e000007945 */ /* 0x000fe20003800000 */
[----:B------:R-:W-:Y:S01]  /*07d0*/  CS2R R46, SRZ ;  /* 0x00000000002e7805 */ /* 0x000fe2000001ff00 */
[----:B------:R-:W-:Y:S01]  /*07e0*/  CS2R R44, SRZ ;  /* 0x00000000002c7805 */ /* 0x000fe2000001ff00 */
[----:B--2---:R-:W1:Y:S02]  /*07f0*/  R2UR UR17, R10 ;  /* 0x000000000a1173c2 */ /* 0x004e6400000e0000 */
[----:B-1----:R-:W-:-:S05]  /*0800*/  MOV R12, UR17 ;  /* 0x00000011000c7c02 */ /* 0x002fca0008000f00 */
[----:B------:R-:W-:-:S05]  /*0810*/  FFMA.FTZ R11, -R12, UR17, R11 ;  /* 0x000000110c0b7c23 */ /* 0x000fca000801010b */
[----:B------:R-:W-:-:S13]  /*0820*/  FSETP.GTU.FTZ.AND P0, PT, R11, RZ, PT ;  /* 0x000000ff0b00720b */ /* 0x000fda0003f1c000 */
[----:B------:R-:W-:Y:S01]  /*0830*/  VOTEU.ANY UP0, P0 ;  /* 0x00000000003f7886 */ /* 0x000fe20000000100 */
[----:B------:R-:W-:-:S13]  /*0840*/  PLOP3.LUT P0, PT, PT, PT, UP0, 0x80, 0x0 ;  /* 0x000000000000781c */ /* 0x000fda0003f0f008 */
[----:B------:R-:W-:-:S06]  /*0850*/  @P0 FADD.FTZ R11, R11, c[0x0][0x1a0] ;  /* 0x000068000b0b0621 */ /* 0x000fcc0000010000 */
[----:B------:R-:W1:Y:S02]  /*0860*/  @P0 MUFU.RSQ R11, R11 ;  /* 0x0000000b000b0308 */ /* 0x000e640000001400 */
[----:B-1----:R-:W1:Y:S01]  /*0870*/  @P0 R2UR UR4, R11 ;  /* 0x000000000b0403c2 */ /* 0x002e6200000e0000 */
[----:B------:R-:W-:Y:S01]  /*0880*/  ISETP.GT.U32.AND P0, PT, R55, 0x1ff, PT ;  /* 0x000001ff3700780c */ /* 0x000fe20003f04070 */
[----:B-1----:R-:W-:-:S12]  /*0890*/  @UP0 UMOV UR14, UR4 ;  /* 0x00000004000e0c82 */ /* 0x002fd80008000000 */
[----:B------:R-:W-:Y:S05]  /*08a0*/  @P0 BRA `(.L_x_227) ;  /* 0x000000f000000947 */ /* 0x000fea0003800000 */
[----:B0-----:R-:W-:Y:S02]  /*08b0*/  ISETP.NE.AND P0, PT, RZ, UR16, PT ;  /* 0x00000010ff007c0c */ /* 0x001fe4000bf05270 */
[C---:B------:R-:W-:Y:S02]  /*08c0*/  SHF.L.U32 R10, R8.reuse, 0x1, RZ ;  /* 0x00000001080a7819 */ /* 0x040fe400000006ff */
[----:B------:R-:W-:Y:S02]  /*08d0*/  SHF.L.U64.HI R11, R8, 0x1, R9 ;  /* 0x00000001080b7819 */ /* 0x000fe40000010209 */
[----:B------:R-:W-:-:S04]  /*08e0*/  IADD3 R8, P2, R10, c[0x0][0x188], RZ ;  /* 0x000062000a087a10 */ /* 0x000fc80007f5e0ff */
[----:B------:R-:W-:-:S03]  /*08f0*/  IADD3.X R9, R11, c[0x0][0x18c], RZ, P2, !PT ;  /* 0x000063000b097a10 */ /* 0x000fc600017fe4ff */
[----:B------:R-:W-:Y:S02]  /*0900*/  @P0 IADD3 R10, P3, R10, c[0x0][0x190], RZ ;  /* 0x000064000a0a0a10 */ /* 0x000fe40007f7e0ff */
[----:B------:R-:W2:Y:S02]  /*0910*/  LDG.E.U16 R47, [R8.64] ;  /* 0x0000000c082f7981 */ /* 0x000ea4000c1e1500 */
[----:B------:R-:W-:Y:S02]  /*0920*/  @P0 IADD3.X R11, R11, c[0x0][0x194], RZ, P3, !PT ;  /* 0x000065000b0b0a10 */ /* 0x000fe40001ffe4ff */
[----:B------:R-:W3:Y:S04]  /*0930*/  LDG.E.U16 R44, [R8.64+0x2] ;  /* 0x0000020c082c7981 */ /* 0x000ee8000c1e1500 */
[----:B------:R-:W4:Y:S04]  /*0940*/  @P0 LDG.E.U16 R13, [R10.64] ;  /* 0x0000000c0a0d0981 */ /* 0x000f28000c1e1500 */
[----:B------:R-:W4:Y:S01]  /*0950*/  @P0 LDG.E.U16 R12, [R10.64+0x2] ;  /* 0x0000020c0a0c0981 */ /* 0x000f22000c1e1500 */
[----:B--2---:R-:W-:-:S02]  /*0960*/  PRMT R47, RZ, 0x5410, R47 ;  /* 0x00005410ff2f7816 */ /* 0x004fc4000000002f */
[----:B---3--:R-:W-:Y:S02]  /*0970*/  PRMT R44, RZ, 0x5410, R44 ;  /* 0x00005410ff2c7816 */ /* 0x008fe4000000002c */
[----:B----4-:R-:W-:Y:S02]  /*0980*/  @P0 PRMT R46, RZ, 0x5410, R13 ;  /* 0x00005410ff2e0816 */ /* 0x010fe4000000000d */
[----:B------:R-:W-:Y:S02]  /*0990*/  @P0 PRMT R45, RZ, 0x5410, R12 ;  /* 0x00005410ff2d0816 */ /* 0x000fe4000000000c */
.L_x_227:
[----:B0-----:R-:W-:Y:S05]  /*09a0*/  BSYNC B0 ;  /* 0x0000000000007941 */ /* 0x001fea0003800000 */
.L_x_226:
[----:B------:R-:W-:Y:S02]  /*09b0*/  ISETP.NE.AND P2, PT, RZ, UR16, PT ;  /* 0x00000010ff007c0c */ /* 0x000fe4000bf45270 */
[--C-:B-----5:R-:W-:Y:S02]  /*09c0*/  PRMT R10, RZ, 0x5410, R50.reuse ;  /* 0x00005410ff0a7816 */ /* 0x120fe40000000032 */
[----:B------:R-:W-:Y:S02]  /*09d0*/  PRMT R11, RZ, 0x7610, R50 ;  /* 0x00007610ff0b7816 */ /* 0x000fe40000000032 */
[----:B------:R-:W-:Y:S01]  /*09e0*/  PRMT R13, RZ, 0x5410, R51 ;  /* 0x00005410ff0d7816 */ /* 0x000fe20000000033 */
[----:B------:R-:W-:Y:S01]  /*09f0*/  FADD.FTZ R10, R10, -UR17 ;  /* 0x800000110a0a7e21 */ /* 0x000fe20008010000 */
[--C-:B------:R-:W-:Y:S01]  /*0a00*/  PRMT R8, RZ, 0x5410, R49.reuse ;  /* 0x00005410ff087816 */ /* 0x100fe20000000031 */
[----:B------:R-:W-:Y:S01]  /*0a10*/  FADD.FTZ R12, R11, -UR17 ;  /* 0x800000110b0c7e21 */ /* 0x000fe20008010000 */
[----:B------:R-:W-:Y:S01]  /*0a20*/  PRMT R9, RZ, 0x7610, R49 ;  /* 0x00007610ff097816 */ /* 0x000fe20000000031 */
[----:B------:R-:W-:Y:S01]  /*0a30*/  FMUL.FTZ R11, R10, UR14 ;  /* 0x0000000e0a0b7c20 */ /* 0x000fe20008410000 */
[----:B------:R-:W-:Y:S01]  /*0a40*/  PRMT R21, RZ, 0x7610, R51 ;  /* 0x00007610ff157816 */ /* 0x000fe20000000033 */
[----:B------:R-:W-:Y:S01]  /*0a50*/  FADD.FTZ R22, R13, -UR17 ;  /* 0x800000110d167e21 */ /* 0x000fe20008010000 */
        /* <DEDUP_REMOVED lines=22> */
.L_x_228:
        /* <DEDUP_REMOVED lines=26> */
.L_x_229:
[----:B------:R-:W-:Y:S01]  /*0d60*/  FFMA.FTZ R15, R10, R14, R15 ;  /* 0x0000000e0a0f7223 */ /* 0x000fe2000001000f */
[C---:B------:R-:W-:Y:S01]  /*0d70*/  ISETP.GT.AND P0, PT, R41.reuse, 0x1e, PT ;  /* 0x0000001e2900780c */ /* 0x040fe20003f04270 */
        /* <DEDUP_REMOVED lines=15> */
[----:B------:R-:W-:Y:S01]  /*0e70*/  FFMA.FTZ R32, R13, R34, R11 ;  /* 0x000000220d207223 */ /* 0x000fe2000001000b */
[----:B------:R-:W1:Y:S01]  /*0e80*/  SHFL.DOWN PT, R17, R14, 0x1, 0x1f ;  /* 0x08201f000e117f89 */ /* 0x000e6200000e0000 */
[----:B------:R-:W-:Y:S02]  /*0e90*/  FADD.FTZ R11, RZ, R8 ;  /* 0x00000008ff0b7221 */ /* 0x000fe40000010000 */
[----:B------:R-:W-:-:S02]  /*0ea0*/  FADD.FTZ R8, RZ, R9 ;  /* 0x00000009ff087221 */ /* 0x000fc40000010000 */
        /* <DEDUP_REMOVED lines=41> */
[----:B------:R-:W-:Y:S02]  /*1140*/  FADD.FTZ R12, R8, R13 ;  /* 0x0000000d080c7221 */ /* 0x000fe40000010000 */
[----:B------:R-:W0:Y:S01]  /*1150*/  LDS.128 R8, [0x70] ;  /* 0x00007000ff087984 */ /* 0x000e220000000c00 */
[----:B------:R-:W-:Y:S02]  /*1160*/  FADD.FTZ R37, R37, R14 ;  /* 0x0000000e25257221 */ /* 0x000fe40000010000 */
[----:B------:R-:W-:Y:S02]  /*1170*/  FADD.FTZ R12, R12, R15 ;  /* 0x0000000f0c0c7221 */ /* 0x000fe40000010000 */
[----:B---3--:R-:W-:-:S02]  /*1180*/  FADD.FTZ R37, R37, R28 ;  /* 0x0000001c25257221 */ /* 0x008fc40000010000 */
[----:B------:R-:W-:Y:S02]  /*1190*/  FADD.FTZ R28, R12, R29 ;  /* 0x0000001d0c1c7221 */ /* 0x000fe40000010000 */
[----:B------:R-:W1:Y:S01]  /*11a0*/  LDS.128 R12, [0x80] ;  /* 0x00008000ff0c7984 */ /* 0x000e620000000c00 */
[----:B------:R-:W-:Y:S02]  /*11b0*/  FADD.FTZ R37, R37, R30 ;  /* 0x0000001e25257221 */ /* 0x000fe40000010000 */
[----:B------:R-:W-:Y:S02]  /*11c0*/  FADD.FTZ R28, R28, R31 ;  /* 0x0000001f1c1c7221 */ /* 0x000fe40000010000 */
[----:B----4-:R-:W-:Y:S02]  /*11d0*/  FADD.FTZ R37, R37, R16 ;  /* 0x0000001025257221 */ /* 0x010fe40000010000 */
[----:B------:R-:W-:Y:S02]  /*11e0*/  FADD.FTZ R28, R28, R17 ;  /* 0x000000111c1c7221 */ /* 0x000fe40000010000 */
[----:B------:R-:W-:-:S02]  /*11f0*/  FADD.FTZ R37, R37, R18 ;  /* 0x0000001225257221 */ /* 0x000fc40000010000 */
[----:B------:R-:W-:Y:S02]  /*1200*/  FADD.FTZ R28, R28, R19 ;  /* 0x000000131c1c7221 */ /* 0x000fe40000010000 */
[----:B-----5:R-:W-:Y:S02]  /*1210*/  FADD.FTZ R37, R37, R24 ;  /* 0x0000001825257221 */ /* 0x020fe40000010000 */
[----:B------:R-:W-:Y:S02]  /*1220*/  FADD.FTZ R28, R28, R25 ;  /* 0x000000191c1c7221 */ /* 0x000fe40000010000 */
[----:B------:R-:W-:Y:S02]  /*1230*/  FADD.FTZ R37, R37, R26 ;  /* 0x0000001a25257221 */ /* 0x000fe40000010000 */
[----:B------:R-:W-:Y:S02]  /*1240*/  FADD.FTZ R28, R28, R27 ;  /* 0x0000001b1c1c7221 */ /* 0x000fe40000010000 */
[----:B------:R-:W-:-:S02]  /*1250*/  FADD.FTZ R37, R37, R20 ;  /* 0x0000001425257221 */ /* 0x000fc40000010000 */
        /* <DEDUP_REMOVED lines=11> */
.L_x_231:
[----:B------:R-:W-:Y:S05]  /*1310*/  BSYNC B0 ;  /* 0x0000000000007941 */ /* 0x000fea0003800000 */
.L_x_230:
        /* <DEDUP_REMOVED lines=134> */
[----:B------:R4:W5:Y:S01]  /*1b80*/  LDS.128 R36, [R11+0x1fa0] ;  /* 0x001fa0000b247984 */ /* 0x0009620000000c00 */
        /* <DEDUP_REMOVED lines=19> */
[----:B----4-:R-:W-:-:S02]  /*1cc0*/  FADD.FTZ R11, R33, R30 ;  /* 0x0000001e210b7221 */ /* 0x010fc40000010000 */
[----:B------:R-:W-:Y:S02]  /*1cd0*/  FADD.FTZ R60, R60, R31 ;  /* 0x0000001f3c3c7221 */ /* 0x000fe40000010000 */
[----:B-----5:R-:W-:Y:S02]  /*1ce0*/  FADD.FTZ R32, R61, R36 ;  /* 0x000000243d207221 */ /* 0x020fe40000010000 */
[----:B------:R-:W-:Y:S02]  /*1cf0*/  FADD.FTZ R33, R12, R37 ;  /* 0x000000250c217221 */ /* 0x000fe40000010000 */
[----:B------:R-:W-:Y:S02]  /*1d00*/  FADD.FTZ R34, R11, R38 ;  /* 0x000000260b227221 */ /* 0x000fe40000010000 */
[----:B------:R-:W-:Y:S02]  /*1d10*/  FADD.FTZ R35, R60, R39 ;  /* 0x000000273c237221 */ /* 0x000fe40000010000 */
.L_x_233:
[----:B------:R-:W-:Y:S05]  /*1d20*/  BSYNC B0 ;  /* 0x0000000000007941 */ /* 0x000fea0003800000 */
.L_x_232:
        /* <DEDUP_REMOVED lines=18> */
.L_x_235:
[----:B------:R-:W-:Y:S05]  /*1e50*/  BSYNC B0 ;  /* 0x0000000000007941 */ /* 0x000fea0003800000 */
.L_x_234:
[----:B------:R-:W-:Y:S05]  /*1e60*/  @!P0 BRA `(.L_x_236) ;  /* 0x0000121000008947 */ /* 0x000fea0003800000 */
[----:B------:R-:W-:-:S05]  /*1e70*/  LOP3.LUT R6, R53, 0x1, RZ, 0xc0, !PT ;  /* 0x0000000135067812 */ /* 0x000fca00078ec0ff */
[----:B------:R-:W-:-:S04]  /*1e80*/  IMAD R11, R6, c[0x0][0x10], RZ ;  /* 0x00000400060b7a24 */ /* 0x000fc800078e02ff */
[C---:B------:R-:W-:Y:S01]  /*1e90*/  IMAD R6, R11.reuse, c[0x0][0xc], RZ ;  /* 0x000003000b067a24 */ /* 0x040fe200078e02ff */
[----:B-1----:R-:W-:-:S04]  /*1ea0*/  IADD3 R13, R11, R42, RZ ;  /* 0x0000002a0b0d7210 */ /* 0x002fc80007ffe0ff */
        /* <DEDUP_REMOVED lines=15> */
[----:B------:R-:W-:-:S03]  /*1fa0*/  SEL R17, RZ, c[0x0][0xc], P0 ;  /* 0x00000300ff117a07 */ /* 0x000fc60000000000 */
[----:B-1----:R-:W-:Y:S02]  /*1fb0*/  ISETP.EQ.U32.AND P4, PT, R41, UR15, PT ;  /* 0x0000000f29007c0c */ /* 0x002fe4000bf82070 */
[----:B------:R-:W-:Y:S02]  /*1fc0*/  SEL R6, R6, 0xffffffff, !P0 ;  /* 0xffffffff06067807 */ /* 0x000fe40004000000 */
[----:B------:R-:W-:-:S03]  /*1fd0*/  ISETP.NE.AND P0, PT, R17, -0x1, PT ;  /* 0xffffffff1100780c */ /* 0x000fc60003f05270 */
[----:B--2---:R-:W-:-:S06]  /*1fe0*/  IMAD R15, R6, UR4, RZ ;  /* 0x00000004060f7c24 */ /* 0x004fcc000f8e02ff */
[----:B------:R1:W-:Y:S04]  /*1ff0*/  @P4 RED.E.ADD.S32.STRONG.GPU [R12.64], R15 ;  /* 0x0000000f0c00498e */ /* 0x0003e8000c10e38c */
[----:B------:R-:W-:Y:S05]  /*2000*/  @!P0 BRA `(.L_x_237) ;  /* 0x0000005000008947 */ /* 0x000fea0003800000 */
.L_x_238:
[----:B------:R-:W2:Y:S01]  /*2010*/  LDG.E.STRONG.GPU R6, [R12.64] ;  /* 0x0000000c0c067981 */ /* 0x000ea2000c1ef900 */
[----:B------:R-:W-:Y:S01]  /*2020*/  YIELD ;  /* 0x0000000000007946 */ /* 0x000fe20003800000 */
[----:B--2---:R-:W-:Y:S01]  /*2030*/  ISETP.NE.AND P0, PT, R6, R17, PT ;  /* 0x000000110600720c */ /* 0x004fe20003f05270 */
[----:B------:R-:W-:-:S12]  /*2040*/  CCTL.IVALL ;  /* 0x00000000ff00798f */ /* 0x000fd80002000000 */
[----:B------:R-:W-:Y:S05]  /*2050*/  @P0 BRA `(.L_x_238) ;  /* 0xffffffb000000947 */ /* 0x000fea000383ffff */
.L_x_237:
        /* <DEDUP_REMOVED lines=17> */
.L_x_242:
[----:B------:R-:W-:-:S13]  /*2170*/  ISETP.EQ.OR P6, PT, R6, R43, P3 ;  /* 0x0000002b0600720c */ /* 0x000fda0001fc2670 */
[----:B-1----:R-:W-:-:S04]  /*2180*/  @!P6 IMAD R13, R6, c[0x0][0x10], R42 ;  /* 0x00000400060dea24 */ /* 0x002fc800078e022a */
[----:B------:R-:W-:-:S06]  /*2190*/  @!P6 IMAD.WIDE.U32 R12, R13, 0x8, R10 ;  /* 0x000000080d0ce825 */ /* 0x000fcc00078e000a */
[----:B------:R-:W2:Y:S01]  /*21a0*/  @!P6 LDG.E.64 R12, [R12.64] ;  /* 0x0000000c0c0ce981 */ /* 0x000ea2000c1e1b00 */
[C---:B------:R-:W-:Y:S02]  /*21b0*/  IADD3 R15, R6.reuse, 0x1, RZ ;  /* 0x00000001060f7810 */ /* 0x040fe40007ffe0ff */
[C---:B------:R-:W-:Y:S02]  /*21c0*/  IADD3 R17, R6.reuse, 0x2, RZ ;  /* 0x0000000206117810 */ /* 0x040fe40007ffe0ff */
        /* <DEDUP_REMOVED lines=79> */
[----:B------:R-:W-:Y:S01]  /*26c0*/  IADD3 R19, R6, 0xe, RZ ;  /* 0x0000000e06137810 */ /* 0x000fe20007ffe0ff */
[----:B--2---:R-:W-:Y:S02]  /*26d0*/  @!P4 FADD.FTZ R8, R8, R12 ;  /* 0x0000000c0808c221 */ /* 0x004fe40000010000 */
[----:B------:R-:W-:Y:S01]  /*26e0*/  @!P4 FADD.FTZ R9, R9, R13 ;  /* 0x0000000d0909c221 */ /* 0x000fe20000010000 */
[----:B------:R-:W-:Y:S02]  /*26f0*/  ISETP.EQ.OR P4, PT, R18, R43, P3 ;  /* 0x0000002b1200720c */ /* 0x000fe40001f82670 */
[----:B------:R-:W-:Y:S01]  /*2700*/  IADD3 R12, R6, 0xf, RZ ;  /* 0x0000000f060c7810 */ /* 0x000fe20007ffe0ff */
[----:B---3--:R-:W-:-:S02]  /*2710*/  @!P5 FADD.FTZ R8, R8, R14 ;  /* 0x0000000e0808d221 */ /* 0x008fc40000010000 */
[----:B------:R-:W-:Y:S01]  /*2720*/  @!P5 FADD.FTZ R9, R9, R15 ;  /* 0x0000000f0909d221 */ /* 0x000fe20000010000 */
[----:B------:R-:W-:-:S07]  /*2730*/  ISETP.EQ.OR P5, PT, R19, R43, P3 ;  /* 0x0000002b1300720c */ /* 0x000fce0001fa2670 */
[----:B------:R-:W-:Y:S02]  /*2740*/  @!P4 IMAD R15, R18, c[0x0][0x10], R42 ;  /* 0x00000400120fca24 */ /* 0x000fe400078e022a */
[----:B----4-:R-:W-:Y:S02]  /*2750*/  @!P6 FADD.FTZ R8, R8, R16 ;  /* 0x000000100808e221 */ /* 0x010fe40000010000 */
[----:B------:R-:W-:Y:S01]  /*2760*/  @!P6 FADD.FTZ R9, R9, R17 ;  /* 0x000000110909e221 */ /* 0x000fe20000010000 */
[----:B------:R-:W-:Y:S01]  /*2770*/  ISETP.EQ.OR P6, PT, R12, R43, P3 ;  /* 0x0000002b0c00720c */ /* 0x000fe20001fc2670 */
[----:B------:R-:W-:-:S04]  /*2780*/  @!P4 IMAD.WIDE.U32 R14, R15, 0x8, R10 ;  /* 0x000000080f0ec825 */ /* 0x000fc800078e000a */
[--C-:B------:R-:W-:Y:S02]  /*2790*/  @!P5 IMAD R13, R19, c[0x0][0x10], R42.reuse ;  /* 0x00000400130dda24 */ /* 0x100fe400078e022a */
[----:B------:R-:W2:Y:S06]  /*27a0*/  @!P4 LDG.E.64 R14, [R14.64] ;  /* 0x0000000c0e0ec981 */ /* 0x000eac000c1e1b00 */
[----:B------:R-:W-:Y:S02]  /*27b0*/  @!P6 IMAD R17, R12, c[0x0][0x10], R42 ;  /* 0x000004000c11ea24 */ /* 0x000fe400078e022a */
[----:B------:R-:W-:-:S04]  /*27c0*/  @!P5 IMAD.WIDE.U32 R12, R13, 0x8, R10 ;  /* 0x000000080d0cd825 */ /* 0x000fc800078e000a */
[----:B------:R-:W-:Y:S02]  /*27d0*/  @!P6 IMAD.WIDE.U32 R16, R17, 0x8, R10 ;  /* 0x000000081110e825 */ /* 0x000fe400078e000a */
[----:B------:R-:W3:Y:S04]  /*27e0*/  @!P5 LDG.E.64 R12, [R12.64] ;  /* 0x0000000c0c0cd981 */ /* 0x000ee8000c1e1b00 */
        /* <DEDUP_REMOVED lines=12> */
.L_x_241:
[----:B------:R-:W-:-:S06]  /*28b0*/  UISETP.GT.AND UP0, UPT, UR4, 0x4, UPT ;  /* 0x000000040400788c */ /* 0x000fcc000bf04270 */
[----:B------:R-:W-:-:S13]  /*28c0*/  PLOP3.LUT P4, PT, PT, PT, UP0, 0x80, 0x0 ;  /* 0x000000000000781c */ /* 0x000fda0003f8f008 */
[----:B------:R-:W-:Y:S05]  /*28d0*/  @!P4 BRA `(.L_x_243) ;  /* 0x000003b00000c947 */ /* 0x000fea0003800000 */
[C---:B-1----:R-:W-:Y:S02]  /*28e0*/  IADD3 R15, R6.reuse, 0x1, RZ ;  /* 0x00000001060f7810 */ /* 0x042fe40007ffe0ff */
[CC--:B------:R-:W-:Y:S02]  /*28f0*/  ISETP.EQ.OR P0, PT, R6.reuse, R43.reuse, P3 ;  /* 0x0000002b0600720c */ /* 0x0c0fe40001f02670 */
        /* <DEDUP_REMOVED lines=18> */
[----:B------:R-:W-:Y:S01]  /*2a20*/  IADD3 R20, R6, 0x3, RZ ;  /* 0x0000000306147810 */ /* 0x000fe20007ffe0ff */
[----:B0-2---:R-:W-:Y:S01]  /*2a30*/  @!P0 FADD.FTZ R8, R8, R12 ;  /* 0x0000000c08088221 */ /* 0x005fe20000010000 */
[C---:B------:R-:W-:Y:S01]  /*2a40*/  IADD3 R12, R6.reuse, 0x1, RZ ;  /* 0x00000001060c7810 */ /* 0x040fe20007ffe0ff */
[----:B------:R-:W-:Y:S01]  /*2a50*/  @!P0 FADD.FTZ R9, R9, R13 ;  /* 0x0000000d09098221 */ /* 0x000fe20000010000 */
[-C--:B------:R-:W-:Y:S01]  /*2a60*/  ISETP.EQ.OR P0, PT, R6, R43.reuse, P3 ;  /* 0x0000002b0600720c */ /* 0x080fe20001f02670 */
        /* <DEDUP_REMOVED lines=34> */
.L_x_243:
[----:B------:R-:W-:-:S13]  /*2c90*/  ISETP.NE.OR P0, PT, RZ, UR4, P0 ;  /* 0x00000004ff007c0c */ /* 0x000fda0008705670 */
[----:B------:R-:W-:Y:S05]  /*2ca0*/  @!P0 BRA `(.L_x_239) ;  /* 0x000001f000008947 */ /* 0x000fea0003800000 */
.L_x_240:
[CC--:B------:R-:W-:Y:S02]  /*2cb0*/  ISETP.EQ.OR P5, PT, R6.reuse, R43.reuse, P3 ;  /* 0x0000002b0600720c */ /* 0x0c0fe40001fa2670 */
[C---:B------:R-:W-:Y:S02]  /*2cc0*/  IADD3 R17, R6.reuse, 0x1, RZ ;  /* 0x0000000106117810 */ /* 0x040fe40007ffe0ff */
[C---:B-1----:R-:W-:Y:S02]  /*2cd0*/  IADD3 R15, R6.reuse, 0x2, RZ ;  /* 0x00000002060f7810 */ /* 0x042fe40007ffe0ff */
        /* <DEDUP_REMOVED lines=28> */
.L_x_239:
[----:B------:R-:W-:-:S13]  /*2ea0*/  ISETP.NE.AND P0, PT, RZ, UR7, PT ;  /* 0x00000007ff007c0c */ /* 0x000fda000bf05270 */
[----:B------:R-:W-:Y:S05]  /*2eb0*/  @!P0 BRA `(.L_x_236) ;  /* 0x000001c000008947 */ /* 0x000fea0003800000 */
[----:B------:R-:W-:Y:S01]  /*2ec0*/  ISETP.EQ.OR P0, PT, R6, R43, P3 ;  /* 0x0000002b0600720c */ /* 0x000fe20001f02670 */
[----:B------:R-:W-:-:S12]  /*2ed0*/  BSSY B0, `(.L_x_244) ;  /* 0x0000007000007945 */ /* 0x000fd80003800000 */
[----:B------:R-:W-:Y:S05]  /*2ee0*/  @P0 BRA `(.L_x_245) ;  /* 0x0000005000000947 */ /* 0x000fea0003800000 */
[----:B-1----:R-:W-:-:S04]  /*2ef0*/  IMAD R13, R6, c[0x0][0x10], R42 ;  /* 0x00000400060d7a24 */ /* 0x002fc800078e022a */
[----:B------:R-:W-:-:S06]  /*2f00*/  IMAD.WIDE.U32 R12, R13, 0x8, R10 ;  /* 0x000000080d0c7825 */ /* 0x000fcc00078e000a */
[----:B------:R-:W2:Y:S02]  /*2f10*/  LDG.E.64 R12, [R12.64] ;  /* 0x0000000c0c0c7981 */ /* 0x000ea4000c1e1b00 */
[----:B0-2---:R-:W-:Y:S02]  /*2f20*/  FADD.FTZ R8, R8, R12 ;  /* 0x0000000c08087221 */ /* 0x005fe40000010000 */
[----:B------:R-:W-:Y:S02]  /*2f30*/  FADD.FTZ R9, R9, R13 ;  /* 0x0000000d09097221 */ /* 0x000fe40000010000 */
.L_x_245:
[----:B------:R-:W-:Y:S05]  /*2f40*/  BSYNC B0 ;  /* 0x0000000000007941 */ /* 0x000fea0003800000 */
.L_x_244:
[----:B------:R-:W-:-:S06]  /*2f50*/  UISETP.NE.AND UP0, UPT, UR7, 0x1, UPT ;  /* 0x000000010700788c */ /* 0x000fcc000bf05270 */
[----:B------:R-:W-:-:S13]  /*2f60*/  PLOP3.LUT P0, PT, PT, PT, UP0, 0x80, 0x0 ;  /* 0x000000000000781c */ /* 0x000fda0003f0f008 */
[----:B------:R-:W-:Y:S05]  /*2f70*/  @!P0 BRA `(.L_x_236) ;  /* 0x0000010000008947 */ /* 0x000fea0003800000 */
[C---:B-1----:R-:W-:Y:S02]  /*2f80*/  IADD3 R15, R6.reuse, 0x2, RZ ;  /* 0x00000002060f7810 */ /* 0x042fe40007ffe0ff */
        /* <DEDUP_REMOVED lines=15> */
.L_x_236:
[----:B------:R2:W-:Y:S01]  /*3080*/  @!P3 STS.64 [0x98], R8 ;  /* 0x00009808ff00b388 */ /* 0x0005e20000000a00 */
[----:B------:R-:W-:-:S03]  /*3090*/  SHF.R.U32.HI R6, RZ, 0x4, R55 ;  /* 0x00000004ff067819 */ /* 0x000fc60000011637 */
[----:B------:R-:W-:Y:S02]  /*30a0*/  BAR.SYNC.DEFER_BLOCKING 0x0 ;  /* 0x0000000000007b1d */ /* 0x000fe40000010000 */
[----:B------:R-:W-:Y:S01]  /*30b0*/  IMAD R6, R43, c[0x0][0x1fc], R6 ;  /* 0x00007f002b067a24 */ /* 0x000fe200078e0206 */
[----:B0-2---:R-:W-:-:S04]  /*30c0*/  PRMT R8, RZ, 0x5410, R50 ;  /* 0x00005410ff087816 */ /* 0x005fc80000000032 */
[----:B------:R-:W-:Y:S02]  /*30d0*/  IADD3 R6, R6, 0x20, RZ ;  /* 0x0000002006067810 */ /* 0x000fe40007ffe0ff */
[----:B------:R-:W-:Y:S01]  /*30e0*/  PRMT R50, RZ, 0x7610, R50 ;  /* 0x00007610ff327816 */ /* 0x000fe20000000032 */
[----:B------:R-:W-:Y:S01]  /*30f0*/  FADD.FTZ R9, R8, -UR17 ;  /* 0x8000001108097e21 */ /* 0x000fe20008010000 */
[----:B------:R-:W-:Y:S02]  /*3100*/  ISETP.GE.U32.AND P0, PT, R6, c[0x0][0x1e0], PT ;  /* 0x0000780006007a0c */ /* 0x000fe40003f06070 */
[----:B-1----:R-:W-:Y:S01]  /*3110*/  SHF.R.S32.HI R12, RZ, 0x1f, R6 ;  /* 0x0000001fff0c7819 */ /* 0x002fe20000011406 */
[----:B------:R-:W-:Y:S01]  /*3120*/  FADD.FTZ R50, R50, -UR17 ;  /* 0x8000001132327e21 */ /* 0x000fe20008010000 */
[----:B------:R-:W-:Y:S01]  /*3130*/  PRMT R8, RZ, 0x5410, R51 ;  /* 0x00005410ff087816 */ /* 0x000fe20000000033 */
[----:B------:R-:W-:Y:S01]  /*3140*/  FMUL.FTZ R21, R9, UR14 ;  /* 0x0000000e09157c20 */ /* 0x000fe20008410000 */
[----:B------:R-:W-:Y:S01]  /*3150*/  ISETP.GE.AND.EX P0, PT, R12, c[0x0][0x1e4], PT, P0 ;  /* 0x000079000c007a0c */ /* 0x000fe20003f06300 */
[----:B------:R-:W-:-:S03]  /*3160*/  FMUL.FTZ R50, R50, UR14 ;  /* 0x0000000e32327c20 */ /* 0x000fc60008410000 */
[----:B------:R-:W-:Y:S01]  /*3170*/  ISETP.LT.U32.AND P0, PT, R55, 0x200, !P0 ;  /* 0x000002003700780c */ /* 0x000fe20004701070 */
[----:B------:R-:W0:Y:S02]  /*3180*/  LDS.64 R10, [0x98] ;  /* 0x00009800ff0a7984 */ /* 0x000e240000000a00 */
[----:B0-----:R-:W-:Y:S01]  /*3190*/  FMUL.FTZ R6, R10, c[0x0][0x20c] ;  /* 0x000083000a067a20 */ /* 0x001fe20000410000 */
[--C-:B------:R-:W-:Y:S01]  /*31a0*/  PRMT R10, RZ, 0x5410, R49.reuse ;  /* 0x00005410ff0a7816 */ /* 0x100fe20000000031 */
[----:B------:R-:W-:Y:S01]  /*31b0*/  FMUL.FTZ R11, R11, c[0x0][0x20c] ;  /* 0x000083000b0b7a20 */ /* 0x000fe20000410000 */
[----:B------:R-:W-:Y:S01]  /*31c0*/  PRMT R49, RZ, 0x7610, R49 ;  /* 0x00007610ff317816 */ /* 0x000fe20000000031 */
        /* <DEDUP_REMOVED lines=19> */
.L_x_246:
[----:B------:R-:W-:Y:S01]  /*3300*/  BSSY B0, `(.L_x_247) ;  /* 0x0000012000007945 */ /* 0x000fe20003800000 */
[----:B------:R-:W-:Y:S05]  /*3310*/  @!P1 BRA `(.L_x_248) ;  /* 0x0000010000009947 */ /* 0x000fea0003800000 */
[C-C-:B------:R-:W-:Y:S01]  /*3320*/  FFMA.FTZ R12, R6.reuse, R50, R11.reuse ;  /* 0x00000032060c7223 */ /* 0x140fe2000001000b */
[----:B------:R-:W-:Y:S01]  /*3330*/  MOV R13, R59 ;  /* 0x0000003b000d7202 */ /* 0x000fe20000000f00 */
[----:B------:R-:W-:Y:S02]  /*3340*/  FFMA.FTZ R9, R6, R21, R11 ;  /* 0x0000001506097223 */ /* 0x000fe4000001000b */
[----:B------:R-:W-:Y:S01]  /*3350*/  FFMA.FTZ R49, R49, R44, -R12 ;  /* 0x0000002c31317223 */ /* 0x000fe2000001080c */
[----:B------:R-:W-:Y:S01]  /*3360*/  MOV R12, R56 ;  /* 0x00000038000c7202 */ /* 0x000fe20000000f00 */
[----:B------:R-:W-:Y:S02]  /*3370*/  IMAD R14, R0, c[0x0][0x1d8], RZ ;  /* 0x00007600000e7a24 */ /* 0x000fe400078e02ff */
        /* <DEDUP_REMOVED lines=10> */
.L_x_248:
[----:B------:R-:W-:Y:S05]  /*3420*/  BSYNC B0 ;  /* 0x0000000000007941 */ /* 0x000fea0003800000 */
.L_x_247:
[----:B------:R-:W-:Y:S01]  /*3430*/  PRMT R51, RZ, 0x7610, R51 ;  /* 0x00007610ff337816 */ /* 0x000fe20000000033 */
[----:B------:R-:W-:Y:S01]  /*3440*/  FADD.FTZ R10, R8, -UR17 ;  /* 0x80000011080a7e21 */ /* 0x000fe20008010000 */
[--C-:B------:R-:W-:Y:S02]  /*3450*/  PRMT R8, RZ, 0x5410, R48.reuse ;  /* 0x00005410ff087816 */ /* 0x100fe40000000030 */
[----:B0-----:R-:W-:Y:S01]  /*3460*/  PRMT R9, RZ, 0x7610, R48 ;  /* 0x00007610ff097816 */ /* 0x001fe20000000030 */
        /* <DEDUP_REMOVED lines=22> */
.L_x_249:
        /* <DEDUP_REMOVED lines=17> */
.L_x_251:
[----:B------:R-:W-:Y:S05]  /*36e0*/  BSYNC B0 ;  /* 0x0000000000007941 */ /* 0x000fea0003800000 */
.L_x_250:
[----:B------:R-:W-:Y:S02]  /*36f0*/  IADD3 R52, R52, c[0x0][0x10], RZ ;  /* 0x0000040034347a10 */ /* 0x000fe40007ffe0ff */
[----:B------:R-:W-:Y:S02]  /*3700*/  IADD3 R53, R53, 0x1, RZ ;  /* 0x0000000135357810 */ /* 0x000fe40007ffe0ff */
[----:B------:R-:W-:-:S13]  /*3710*/  ISETP.GE.AND P0, PT, R52, UR6, PT ;  /* 0x0000000634007c0c */ /* 0x000fda000bf06270 */
[----:B------:R-:W-:Y:S01]  /*3720*/  @P0 CALL.REL.NOINC `(.L_x_225) ;  /* 0x0000001000000944 */ /* 0x000fe20003c00000 */
[----:B------:R-:W-:Y:S05]  /*3730*/  BRA `(.L_x_252) ;  /* 0xffffcba000007947 */ /* 0x000fea000383ffff */
.L_x_225:
[----:B-12---:R-:W-:Y:S01]  /*3740*/  MOV R4, c[0x0][0xc] ;  /* 0x0000030000047a02 */ /* 0x006fe20000000f00 */
[----:B------:R-:W-:Y:S01]  /*3750*/  BSSY B0, `(.L_x_253) ;  /* 0x0000015000007945 */ /* 0x000fe20003800000 */
[----:B------:R-:W-:Y:S02]  /*3760*/  MOV R0, c[0x0][0x10] ;  /* 0x0000040000007a02 */ /* 0x000fe40000000f00 */
[----:B------:R-:W-:Y:S02]  /*3770*/  IADD3 R2, R4, -0x1, RZ ;  /* 0xffffffff04027810 */ /* 0x000fe40007ffe0ff */
[----:B------:R-:W-:Y:S02]  /*3780*/  IADD3 R3, R0, -0x1, RZ ;  /* 0xffffffff00037810 */ /* 0x000fe40007ffe0ff */
[----:B------:R-:W-:Y:S02]  /*3790*/  ISETP.NE.AND P0, PT, R43, R2, PT ;  /* 0x000000022b00720c */ /* 0x000fe40003f05270 */
[----:B------:R-:W-:-:S02]  /*37a0*/  ISETP.NE.AND P2, PT, R55, RZ, PT ;  /* 0x000000ff3700720c */ /* 0x000fc40003f45270 */
[----:B------:R-:W-:Y:S01]  /*37b0*/  ISETP.NE.OR P0, PT, R42, R3, P0 ;  /* 0x000000032a00720c */ /* 0x000fe20000705670 */
[----:B------:R-:W-:Y:S01]  /*37c0*/  HFMA2.MMA R3, -RZ, RZ, 0, 2.384185791015625e-07 ;  /* 0x00000004ff037435 */ /* 0x000fe200000001ff */
[----:B------:R-:W-:Y:S02]  /*37d0*/  ISETP.NE.AND P1, PT, R4, 0x1, PT ;  /* 0x000000010400780c */ /* 0x000fe40003f25270 */
[----:B------:R-:W-:-:S04]  /*37e0*/  SHF.L.U32 R0, R0, 0x1, RZ ;  /* 0x0000000100007819 */ /* 0x000fc800000006ff */
[----:B------:R-:W-:-:S05]  /*37f0*/  SEL R0, R0, RZ, P1 ;  /* 0x000000ff00007207 */ /* 0x000fca0000800000 */
        /* <DEDUP_REMOVED lines=10> */
.L_x_254:
[----:B------:R-:W-:Y:S05]  /*38a0*/  BSYNC B0 ;  /* 0x0000000000007941 */ /* 0x000fea0003800000 */
.L_x_253:
[----:B------:R-:W-:Y:S05]  /*38b0*/  @P0 EXIT ;  /* 0x000000000000094d */ /* 0x000fea0003800000 */
[----:B------:R-:W-:Y:S05]  /*38c0*/  @P2 BRA `(.L_x_255) ;  /* 0x0000008000002947 */ /* 0x000fea0003800000 */
[----:B------:R-:W-:-:S05]  /*38d0*/  IMAD R0, R4, c[0x0][0x10], RZ ;  /* 0x0000040004007a24 */ /* 0x000fca00078e02ff */
[----:B------:R-:W-:-:S13]  /*38e0*/  ISETP.NE.AND P0, PT, R0, -0x1, PT ;  /* 0xffffffff0000780c */ /* 0x000fda0003f05270 */
[----:B------:R-:W-:Y:S05]  /*38f0*/  @!P0 BRA `(.L_x_255) ;  /* 0x0000005000008947 */ /* 0x000fea0003800000 */
.L_x_256:
[----:B-1----:R-:W2:Y:S01]  /*3900*/  LDG.E.STRONG.GPU R5, [R2.64] ;  /* 0x0000000c02057981 */ /* 0x002ea2000c1ef900 */
[----:B------:R-:W-:Y:S01]  /*3910*/  YIELD ;  /* 0x0000000000007946 */ /* 0x000fe20003800000 */
[----:B--2---:R-:W-:Y:S01]  /*3920*/  ISETP.NE.AND P0, PT, R5, R0, PT ;  /* 0x000000000500720c */ /* 0x004fe20003f05270 */
[----:B------:R-:W-:-:S12]  /*3930*/  CCTL.IVALL ;  /* 0x00000000ff00798f */ /* 0x000fd80002000000 */
[----:B------:R-:W-:Y:S05]  /*3940*/  @P0 BRA `(.L_x_256) ;  /* 0xffffffb000000947 */ /* 0x000fea000383ffff */
.L_x_255:
        /* <DEDUP_REMOVED lines=14> */
[----:B0-----:R-:W-:Y:S01]  /*3a30*/  MOV R8, R0 ;  /* 0x0000000000087202 */ /* 0x001fe20000000f00 */
        /* <DEDUP_REMOVED lines=10> */
.L_x_257:
[----:B------:R-:W-:-:S04]  /*3ae0*/  LEA R6, P0, R55, c[0x0][0x1b8], 0x2 ;  /* 0x00006e0037067a11 */ /* 0x000fc800078010ff */
[----:B------:R-:W-:Y:S02]  /*3af0*/  LEA.HI.X R7, R55, c[0x0][0x1bc], R8, 0x2, P0 ;  /* 0x00006f0037077a11 */ /* 0x000fe400000f1408 */
[-C--:B------:R-:W-:Y:S02]  /*3b00*/  LEA R8, P0, R14, R6.reuse, 0x2 ;  /* 0x000000060e087211 */ /* 0x080fe400078010ff */
[-C--:B------:R-:W-:Y:S01]  /*3b10*/  LEA R12, P2, R23, R6.reuse, 0x2 ;  /* 0x00000006170c7211 */ /* 0x080fe200078410ff */
[----:B------:R-:W2:Y:S01]  /*3b20*/  LDG.E R0, [R6.64] ;  /* 0x0000000c06007981 */ /* 0x000ea2000c1e1900 */
[----:B------:R-:W-:Y:S02]  /*3b30*/  LEA R10, P1, R16, R6, 0x2 ;  /* 0x00000006100a7211 */ /* 0x000fe400078210ff */
[C---:B------:R-:W-:Y:S02]  /*3b40*/  IADD3.X R9, R7.reuse, R27, RZ, P0, !PT ;  /* 0x0000001b07097210 */ /* 0x040fe400007fe4ff */
[----:B------:R-:W-:-:S02]  /*3b50*/  IADD3.X R13, R7, R21, RZ, P2, !PT ;  /* 0x00000015070d7210 */ /* 0x000fc400017fe4ff */
[----:B------:R-:W-:Y:S02]  /*3b60*/  IADD3.X R11, R19, R7, RZ, P1, !PT ;  /* 0x00000007130b7210 */ /* 0x000fe40000ffe4ff */
[----:B0-----:R0:W2:Y:S04]  /*3b70*/  LDG.E R9, [R8.64] ;  /* 0x0000000c08097981 */ /* 0x0010a8000c1e1900 */
[----:B------:R-:W3:Y:S04]  /*3b80*/  LDG.E R10, [R10.64] ;  /* 0x0000000c0a0a7981 */ /* 0x000ee8000c1e1900 */
[----:B------:R-:W3:Y:S01]  /*3b90*/  LDG.E R13, [R12.64] ;  /* 0x0000000c0c0d7981 */ /* 0x000ee2000c1e1900 */
[----:B------:R-:W-:Y:S01]  /*3ba0*/  HFMA2.MMA R5, -RZ, RZ, 0, 1.1920928955078125e-07 ;  /* 0x00000002ff057435 */ /* 0x000fe200000001ff */
[----:B------:R-:W-:-:S02]  /*3bb0*/  SHF.L.U32 R4, R55, 0x1, RZ ;  /* 0x0000000137047819 */ /* 0x000fc400000006ff */
[----:B------:R-:W-:-:S07]  /*3bc0*/  IADD3 R55, R55, 0x200, RZ ;  /* 0x0000020037377810 */ /* 0x000fce0007ffe0ff */
[----:B------:R-:W-:-:S04]  /*3bd0*/  IMAD.WIDE R2, R4, R5, c[0x0][0x168] ;  /* 0x00005a0004027625 */ /* 0x000fc800078e0205 */
[----:B------:R-:W-:Y:S01]  /*3be0*/  IMAD.WIDE R4, R4, R5, c[0x0][0x170] ;  /* 0x00005c0004047625 */ /* 0x000fe200078e0205 */
[----:B------:R-:W-:Y:S02]  /*3bf0*/  ISETP.GT.U32.AND P0, PT, R14, R55, PT ;  /* 0x000000370e00720c */ /* 0x000fe40003f04070 */
[----:B0-----:R-:W-:-:S04]  /*3c00*/  SHF.R.S32.HI R8, RZ, 0x1f, R55 ;  /* 0x0000001fff087819 */ /* 0x001fc80000011437 */
[----:B------:R-:W-:Y:S02]  /*3c10*/  ISETP.GT.AND.EX P0, PT, R25, R8, PT, P0 ;  /* 0x000000081900720c */ /* 0x000fe40003f04300 */
[----:B--2---:R-:W-:Y:S02]  /*3c20*/  F2FP.BF16.PACK_AB R15, R9, R0 ;  /* 0x00000000090f723e */ /* 0x004fe400000010ff */
[----:B---3--:R-:W-:-:S03]  /*3c30*/  F2FP.BF16.PACK_AB R17, R13, R10 ;  /* 0x0000000a0d11723e */ /* 0x008fc600000010ff */
[----:B------:R0:W-:Y:S04]  /*3c40*/  STG.E [R2.64], R15 ;  /* 0x0000000f02007986 */ /* 0x0001e8000c10190c */
[----:B------:R0:W-:Y:S02]  /*3c50*/  STG.E [R4.64], R17 ;  /* 0x0000001104007986 */ /* 0x0001e4000c10190c */
[----:B------:R-:W-:Y:S05]  /*3c60*/  @P0 BRA `(.L_x_257) ;  /* 0xfffffe7000000947 */ /* 0x000fea000383ffff */
[----:B------:R-:W-:Y:S05]  /*3c70*/  EXIT ;  /* 0x000000000000794d */ /* 0x000fea0003800000 */
.L_x_258:
        /* <DEDUP_REMOVED lines=16> */
.L_x_3336:


//--------------------- .text._Z35group_norm_nhwc_bwd_one_pass_kernelI11Bf16IOBf16WLi128ELi32ELi512EEv26Group_norm_nhwc_bwd_params --------------------------
	.section	.text._Z35group_norm_nhwc_bwd_one_pass_kernelI11Bf16IOBf16WLi128ELi32ELi512EEv26Group_norm_nhwc_bwd_params,"ax",@progbits
	.sectioninfo	@"SHI_REGISTERS=64"
	.align	128
        .global         _Z35group_norm_nhwc_bwd_one_pass_kernelI11Bf16IOBf16WLi128ELi32ELi512EEv26Group_norm_nhwc_bwd_params
        .type           _Z35group_norm_nhwc_bwd_one_pass_kernelI11Bf16IOBf16WLi128ELi32ELi512EEv26Group_norm_nhwc_bwd_params,@function
        .size           _Z35group_norm_nhwc_bwd_one_pass_kernelI11Bf16IOBf16WLi128ELi32ELi512EEv26Group_norm_nhwc_bwd_params,(.L_x_3337 - _Z35group_norm_nhwc_bwd_one_pass_kernelI11Bf16IOBf16WLi128ELi32ELi512EEv26Group_norm_nhwc_bwd_params)
        .other          _Z35group_norm_nhwc_bwd_one_pass_kernelI11Bf16IOBf16WLi128ELi32ELi512EEv26Group_norm_nhwc_bwd_params,@"STO_CUDA_ENTRY STV_DEFAULT"
_Z35group_norm_nhwc_bwd_one_pass_kernelI11Bf16IOBf16WLi128ELi32ELi512EEv26Group_norm_nhwc_bwd_params:
.text._Z35group_norm_nhwc_bwd_one_pass_kernelI11Bf16IOBf16WLi128ELi32ELi512EEv26Group_norm_nhwc_bwd_params:
        /* <DEDUP_REMOVED lines=24> */
[----:B------:R-:W-:Y:S02]  /*0180*/  ISETP.LT.U32.AND P1, PT, R9, c[0x0][0x1e0], PT ;  /* 0x0000780009007a0c */ /* 0x000fe40003f21070 */
[----:B------:R-:W-:Y:S02]  /*0190*/  IADD3 R7, R3, R7, RZ ;  /* 0x0000000703077210 */ /* 0x000fe40007ffe0ff */
[----:B------:R-:W-:Y:S02]  /*01a0*/  IADD3 R3, R9, 0x20, RZ ;  /* 0x0000002009037810 */ /* 0x000fe40007ffe0ff */
        /* <DEDUP_REMOVED lines=19> */
[----:B0-----:R-:W-:-:S04]  /*02e0*/  SHF.L.U64.HI R35, R33, 0x2, R10 ;  /* 0x0000000221237819 */ /* 0x001fc8000001020a */
.L_x_294:
[----:B0-----:R-:W-:Y:S01]  /*02f0*/  IABS R13, c[0x0][0x1f0] ;  /* 0x00007c00000d7a13 */ /* 0x001fe20000000000 */
[----:B------:R-:W-:Y:S01]  /*0300*/  @P2 IMAD R16, R6, c[0x0][0x1d8], RZ ;  /* 0x0000760006102a24 */ /* 0x000fe200078e02ff */
[----:B------:R-:W-:Y:S01]  /*0310*/  ISETP.GE.AND P0, PT, R47, RZ, PT ;  /* 0x000000ff2f00720c */ /* 0x000fe20003f06270 */
[----:B------:R-:W-:Y:S01]  /*0320*/  CS2R R44, SRZ ;  /* 0x00000000002c7805 */ /* 0x000fe2000001ff00 */
[----:B------:R-:W0:Y:S01]  /*0330*/  I2F.RP R12, R13 ;  /* 0x0000000d000c7306 */ /* 0x000e220000209400 */
[----:B------:R-:W-:Y:S01]  /*0340*/  @P2 IMAD R21, R3, c[0x0][0x1dc], R16 ;  /* 0x0000770003152a24 */ /* 0x000fe200078e0210 */
[----:B------:R-:W-:-:S06]  /*0350*/  MOV R16, 0x8 ;  /* 0x0000000800107802 */ /* 0x000fcc0000000f00 */
        /* <DEDUP_REMOVED lines=35> */
[----:B------:R-:W-:Y:S02]  /*0590*/  ISETP.GE.AND.EX P0, PT, R14, c[0x0][0x1e4], PT, P0 ;  /* 0x000079000e007a0c */ /* 0x000fe40003f06300 */
[----:B------:R-:W-:Y:S02]  /*05a0*/  LEA R12, R54, R13, 0x5 ;  /* 0x0000000d360c7211 */ /* 0x000fe400078e28ff */
[----:B------:R-:W-:Y:S02]  /*05b0*/  SHF.R.S32.HI R10, RZ, 0x1f, R11 ;  /* 0x0000001fff0a7819 */ /* 0x000fe4000001140b */
        /* <DEDUP_REMOVED lines=12> */
[----:B------:R-:W-:Y:S01]  /*0680*/  @P0 IMAD R17, R4, c[0x0][0x1dc], R11 ;  /* 0x0000770004110a24 */ /* 0x000fe200078e020b */
        /* <DEDUP_REMOVED lines=10> */
[----:B------:R-:W-:Y:S01]  /*0730*/  @P2 SHF.L.U32 R22, R10, 0x1, RZ ;  /* 0x000000010a162819 */ /* 0x000fe200000006ff */
[----:B------:R-:W-:Y:S01]  /*0740*/  @P1 IMAD.WIDE.U32 R14, R9, c[0x0][0x1d8], R58 ;  /* 0x00007600090e1a25 */ /* 0x000fe200078e003a */
[----:B------:R-:W-:Y:S02]  /*0750*/  @P0 IADD3 R11, R27, R17, RZ ;  /* 0x000000111b0b0210 */ /* 0x000fe40007ffe0ff */
[----:B------:R-:W-:Y:S02]  /*0760*/  @P0 SHF.L.U32 R27, R26, 0x1, RZ ;  /* 0x000000011a1b0819 */ /* 0x000fe400000006ff */
[----:B------:R-:W-:-:S02]  /*0770*/  @P2 SHF.L.U64.HI R21, R10, 0x1, R21 ;  /* 0x000000010a152819 */ /* 0x000fc40000010215 */
[----:B------:R-:W-:Y:S01]  /*0780*/  @P0 SHF.L.U64.HI R26, R26, 0x1, R11 ;  /* 0x000000011a1a0819 */ /* 0x000fe2000001020b */
[----:B------:R-:W-:Y:S01]  /*0790*/  IMAD.WIDE R10, R47, R16, c[0x0][0x198] ;  /* 0x000066002f0a7625 */ /* 0x000fe200078e0210 */
[----:B------:R-:W-:Y:S02]  /*07a0*/  @P1 IADD3 R19, R15, R19, RZ ;  /* 0x000000130f131210 */ /* 0x000fe40007ffe0ff */
[C---:B------:R-:W-:Y:S02]  /*07b0*/  @P1 SHF.L.U32 R18, R14.reuse, 0x1, RZ ;  /* 0x000000010e121819 */ /* 0x040fe400000006ff */
[----:B------:R-:W-:Y:S01]  /*07c0*/  @P1 SHF.L.U64.HI R19, R14, 0x1, R19 ;  /* 0x000000010e131819 */ /* 0x000fe20000010213 */
[----:B------:R-:W2:Y:S01]  /*07d0*/  LDG.E.64 R10, [R10.64] ;  /* 0x000000060a0a7981 */ /* 0x000ea2000c1e1b00 */
[----:B------:R-:W-:Y:S01]  /*07e0*/  @P3 IMAD R14, R8, c[0x0][0x1d8], RZ ;  /* 0x00007600080e3a24 */ /* 0x000fe200078e02ff */
[----:B------:R-:W-:Y:S02]  /*07f0*/  @P3 MOV R15, R59 ;  /* 0x0000003b000f3202 */ /* 0x000fe40000000f00 */
[----:B------:R-:W-:Y:S01]  /*0800*/  @P1 IADD3 R16, P4, R18, c[0x0][0x180], RZ ;  /* 0x0000600012101a10 */ /* 0x000fe20007f9e0ff */
[----:B------:R-:W-:Y:S01]  /*0810*/  @P3 IMAD R23, R5, c[0x0][0x1dc], R14 ;  /* 0x0000770005173a24 */ /* 0x000fe200078e020e */
[----:B------:R-:W-:-:S02]  /*0820*/  @P3 MOV R14, R56 ;  /* 0x00000038000e3202 */ /* 0x000fc40000000f00 */
[----:B------:R-:W-:-:S03]  /*0830*/  @P1 IADD3 R18, P5, R18, c[0x0][0x178], RZ ;  /* 0x00005e0012121a10 */ /* 0x000fc60007fbe0ff */
[----:B------:R-:W-:Y:S01]  /*0840*/  @P3 IMAD.WIDE.U32 R14, R5, c[0x0][0x1d8], R14 ;  /* 0x00007600050e3a25 */ /* 0x000fe200078e000e */
[C---:B------:R-:W-:Y:S02]  /*0850*/  @P1 IADD3.X R17, R19.reuse, c[0x0][0x184], RZ, P4, !PT ;  /* 0x0000610013111a10 */ /* 0x040fe400027fe4ff */
[----:B------:R-:W-:Y:S02]  /*0860*/  @P1 IADD3.X R19, R19, c[0x0][0x17c], RZ, P5, !PT ;  /* 0x00005f0013131a10 */ /* 0x000fe40002ffe4ff */
[----:B------:R-:W-:Y:S01]  /*0870*/  @P3 IADD3 R23, R15, R23, RZ ;  /* 0x000000170f173210 */ /* 0x000fe20007ffe0ff */
[----:B------:R0:W5:Y:S01]  /*0880*/  @P1 LDG.E R45, [R16.64] ;  /* 0x00000006102d1981 */ /* 0x000162000c1e1900 */
[C---:B------:R-:W-:Y:S02]  /*0890*/  @P2 IADD3 R24, P4, R22.reuse, c[0x0][0x180], RZ ;  /* 0x0000600016182a10 */ /* 0x040fe40007f9e0ff */
[----:B------:R-:W-:Y:S01]  /*08a0*/  @P2 IADD3 R22, P5, R22, c[0x0][0x178], RZ ;  /* 0x00005e0016162a10 */ /* 0x000fe20007fbe0ff */
[----:B------:R-:W-:Y:S01]  /*08b0*/  CS2R R42, SRZ ;  /* 0x00000000002a7805 */ /* 0x000fe2000001ff00 */
[----:B------:R-:W-:Y:S01]  /*08c0*/  @P0 IADD3 R20, P6, R27, c[0x0][0x180], RZ ;  /* 0x000060001b140a10 */ /* 0x000fe20007fde0ff */
[----:B------:R1:W5:Y:S01]  /*08d0*/  @P1 LDG.E R44, [R18.64] ;  /* 0x00000006122c1981 */ /* 0x000362000c1e1900 */
[----:B------:R-:W-:-:S02]  /*08e0*/  @P3 SHF.L.U32 R15, R14, 0x1, RZ ;  /* 0x000000010e0f3819 */ /* 0x000fc400000006ff */
[----:B------:R-:W-:Y:S02]  /*08f0*/  @P3 SHF.L.U64.HI R28, R14, 0x1, R23 ;  /* 0x000000010e1c3819 */ /* 0x000fe40000010217 */
[C---:B------:R-:W-:Y:S02]  /*0900*/  @P2 IADD3.X R25, R21.reuse, c[0x0][0x184], RZ, P4, !PT ;  /* 0x0000610015192a10 */ /* 0x040fe400027fe4ff */
[----:B------:R-:W-:Y:S02]  /*0910*/  @P2 IADD3.X R23, R21, c[0x0][0x17c], RZ, P5, !PT ;  /* 0x00005f0015172a10 */ /* 0x000fe40002ffe4ff */
[----:B------:R-:W-:Y:S02]  /*0920*/  @P0 IADD3.X R21, R26, c[0x0][0x184], RZ, P6, !PT ;  /* 0x000061001a150a10 */ /* 0x000fe400037fe4ff */
[C---:B0-----:R-:W-:Y:S01]  /*0930*/  @P3 IADD3 R16, P5, R15.reuse, c[0x0][0x180], RZ ;  /* 0x000060000f103a10 */ /* 0x041fe20007fbe0ff */
[----:B------:R0:W5:Y:S01]  /*0940*/  @P2 LDG.E R43, [R22.64] ;  /* 0x00000006162b2981 */ /* 0x000162000c1e1900 */
[----:B------:R-:W-:-:S02]  /*0950*/  @P3 IADD3 R14, P6, R15, c[0x0][0x178], RZ ;  /* 0x00005e000f0e3a10 */ /* 0x000fc40007fde0ff */
[----:B------:R-:W-:Y:S02]  /*0960*/  MOV R46, RZ ;  /* 0x000000ff002e7202 */ /* 0x000fe40000000f00 */
[----:B------:R-:W-:Y:S02]  /*0970*/  MOV R39, RZ ;  /* 0x000000ff00277202 */ /* 0x000fe40000000f00 */
[C---:B------:R-:W-:Y:S02]  /*0980*/  @P3 IADD3.X R17, R28.reuse, c[0x0][0x184], RZ, P5, !PT ;  /* 0x000061001c113a10 */ /* 0x040fe40002ffe4ff */
[----:B------:R-:W-:Y:S01]  /*0990*/  @P3 IADD3.X R15, R28, c[0x0][0x17c], RZ, P6, !PT ;  /* 0x00005f001c0f3a10 */ /* 0x000fe200037fe4ff */
[----:B------:R0:W5:Y:S04]  /*09a0*/  @P2 LDG.E R46, [R24.64] ;  /* 0x00000006182e2981 */ /* 0x000168000c1e1900 */
[----:B------:R0:W5:Y:S04]  /*09b0*/  @P3 LDG.E R42, [R16.64] ;  /* 0x00000006102a3981 */ /* 0x000168000c1e1900 */
[----:B------:R0:W5:Y:S01]  /*09c0*/  @P3 LDG.E R39, [R14.64] ;  /* 0x000000060e273981 */ /* 0x000162000c1e1900 */
[----:B-1----:R-:W-:Y:S01]  /*09d0*/  @P0 IADD3 R18, P4, R27, c[0x0][0x178], RZ ;  /* 0x00005e001b120a10 */ /* 0x002fe20007f9e0ff */
[----:B------:R-:W-:-:S03]  /*09e0*/  CS2R R40, SRZ ;  /* 0x0000000000287805 */ /* 0x000fc6000001ff00 */
[----:B------:R-:W-:-:S03]  /*09f0*/  @P0 IADD3.X R19, R26, c[0x0][0x17c], RZ, P4, !PT ;  /* 0x00005f001a130a10 */ /* 0x000fc600027fe4ff */
[----:B------:R1:W5:Y:S04]  /*0a00*/  @P0 LDG.E R41, [R20.64] ;  /* 0x0000000614290981 */ /* 0x000368000c1e1900 */
[----:B------:R0:W5:Y:S01]  /*0a10*/  @P0 LDG.E R40, [R18.64] ;  /* 0x0000000612280981 */ /* 0x000162000c1e1900 */
[----:B------:R-:W-:Y:S01]  /*0a20*/  MOV R53, 0x3f800000 ;  /* 0x3f80000000357802 */ /* 0x000fe20000000f00 */
[----:B------:R-:W-:Y:S01]  /*0a30*/  BSSY B0, `(.L_x_260) ;  /* 0x0000019000007945 */ /* 0x000fe20003800000 */
[----:B------:R-:W-:Y:S01]  /*0a40*/  MOV R52, RZ ;  /* 0x000000ff00347202 */ /* 0x000fe20000000f00 */
[----:B------:R-:W-:Y:S01]  /*0a50*/  CS2R R50, SRZ ;  /* 0x0000000000327805 */ /* 0x000fe2000001ff00 */
[----:B--2---:R-:W-:-:S05]  /*0a60*/  FFMA.FTZ R11, -R10, R10, R11 ;  /* 0x0000000a0a0b7223 */ /* 0x004fca000001010b */
[----:B------:R-:W-:-:S13]  /*0a70*/  FSETP.GTU.FTZ.AND P0, PT, R11, RZ, PT ;  /* 0x000000ff0b00720b */ /* 0x000fda0003f1c000 */
[----:B-1----:R-:W-:-:S04]  /*0a80*/  @P0 FADD.FTZ R20, R11, c[0x0][0x1a0] ;  /* 0x000068000b140621 */ /* 0x002fc80000010000 */
[----:B------:R0:W1:Y:S01]  /*0a90*/  @P0 MUFU.RSQ R53, R20 ;  /* 0x0000001400350308 */ /* 0x0000620000001400 */
[----:B------:R-:W-:Y:S02]  /*0aa0*/  ISETP.GT.U32.AND P0, PT, R49, 0x1ff, PT ;  /* 0x000001ff3100780c */ /* 0x000fe40003f04070 */
[----:B------:R-:W-:-:S11]  /*0ab0*/  MOV R11, RZ ;  /* 0x000000ff000b7202 */ /* 0x000fd60000000f00 */
        /* <DEDUP_REMOVED lines=16> */
.L_x_261:
[----:B0-----:R-:W-:Y:S05]  /*0bc0*/  BSYNC B0 ;  /* 0x0000000000007941 */ /* 0x001fea0003800000 */
.L_x_260:
[----:B------:R-:W-:Y:S02]  /*0bd0*/  ISETP.NE.AND P4, PT, RZ, UR9, PT ;  /* 0x00000009ff007c0c */ /* 0x000fe4000bf85270 */
[--C-:B-----5:R-:W-:Y:S02]  /*0be0*/  PRMT R15, RZ, 0x5410, R45.reuse ;  /* 0x00005410ff0f7816 */ /* 0x120fe4000000002d */
[----:B------:R-:W-:Y:S02]  /*0bf0*/  PRMT R21, RZ, 0x7610, R45 ;  /* 0x00007610ff157816 */ /* 0x000fe4000000002d */
[----:B------:R-:W-:Y:S01]  /*0c00*/  PRMT R23, RZ, 0x5410, R46 ;  /* 0x00005410ff177816 */ /* 0x000fe2000000002e */
[C---:B------:R-:W-:Y:S01]  /*0c10*/  FADD.FTZ R14, -R10.reuse, R15 ;  /* 0x0000000f0a0e7221 */ /* 0x040fe20000010100 */
[--C-:B------:R-:W-:Y:S01]  /*0c20*/  PRMT R13, RZ, 0x5410, R44.reuse ;  /* 0x00005410ff0d7816 */ /* 0x100fe2000000002c */
[C---:B------:R-:W-:Y:S01]  /*0c30*/  FADD.FTZ R20, -R10.reuse, R21 ;  /* 0x000000150a147221 */ /* 0x040fe20000010100 */
[----:B------:R-:W-:Y:S01]  /*0c40*/  PRMT R12, RZ, 0x7610, R44 ;  /* 0x00007610ff0c7816 */ /* 0x000fe2000000002c */
[----:B------:R-:W-:Y:S01]  /*0c50*/  FADD.FTZ R18, -R10, R23 ;  /* 0x000000170a127221 */ /* 0x000fe20000010100 */
[----:B------:R-:W-:Y:S01]  /*0c60*/  PRMT R19, RZ, 0x7610, R46 ;  /* 0x00007610ff137816 */ /* 0x000fe2000000002e */
[-C--:B-1----:R-:W-:Y:S01]  /*0c70*/  FMUL.FTZ R14, R14, R53.reuse ;  /* 0x000000350e0e7220 */ /* 0x082fe20000410000 */
        /* <DEDUP_REMOVED lines=22> */
.L_x_262:
[----:B------:R-:W-:Y:S02]  /*0de0*/  FMUL.FTZ R23, R13, R52 ;  /* 0x000000340d177220 */ /* 0x000fe40000410000 */
[----:B------:R-:W-:Y:S02]  /*0df0*/  FADD.FTZ R22, -R10, R19 ;  /* 0x000000130a167221 */ /* 0x000fe40000010100 */
[----:B------:R-:W-:Y:S02]  /*0e00*/  FFMA.FTZ R21, R14, R23, RZ ;  /* 0x000000170e157223 */ /* 0x000fe400000100ff */
[----:B------:R-:W-:Y:S02]  /*0e10*/  FMUL.FTZ R18, R18, R53 ;  /* 0x0000003512127220 */ /* 0x000fe40000410000 */
        /* <DEDUP_REMOVED lines=22> */
.L_x_263:
[----:B------:R-:W-:Y:S01]  /*0f80*/  FFMA.FTZ R21, R15, R20, R21 ;  /* 0x000000140f157223 */ /* 0x000fe20000010015 */
[----:B------:R-:W-:Y:S01]  /*0f90*/  PRMT R27, RZ, 0x7610, R41 ;  /* 0x00007610ff1b7816 */ /* 0x000fe20000000029 */
[----:B------:R-:W-:Y:S02]  /*0fa0*/  FMUL.FTZ R25, R17, R52 ;  /* 0x0000003411197220 */ /* 0x000fe40000410000 */
[----:B------:R-:W-:Y:S01]  /*0fb0*/  FADD.FTZ R20, R20, R23 ;  /* 0x0000001714147221 */ /* 0x000fe20000010000 */
[----:B------:R-:W-:Y:S01]  /*0fc0*/  PRMT R23, RZ, 0x5410, R40 ;  /* 0x00005410ff177816 */ /* 0x000fe20000000028 */
[----:B------:R-:W-:Y:S01]  /*0fd0*/  FFMA.FTZ R24, R18, R25, R21 ;  /* 0x0000001912187223 */ /* 0x000fe20000010015 */
[----:B------:R-:W-:Y:S01]  /*0fe0*/  PRMT R21, RZ, 0x5410, R41 ;  /* 0x00005410ff157816 */ /* 0x000fe20000000029 */
[----:B------:R-:W-:-:S02]  /*0ff0*/  FADD.FTZ R28, -R10, R27 ;  /* 0x0000001b0a1c7221 */ /* 0x000fc40000010100 */
[----:B------:R-:W-:Y:S01]  /*1000*/  FADD.FTZ R25, R20, R25 ;  /* 0x0000001914197221 */ /* 0x000fe20000010000 */
[----:B------:R-:W-:Y:S01]  /*1010*/  PRMT R20, RZ, 0x7610, R40 ;  /* 0x00007610ff147816 */ /* 0x000fe20000000028 */
[----:B------:R-:W-:Y:S02]  /*1020*/  FADD.FTZ R22, -R10, R21 ;  /* 0x000000150a167221 */ /* 0x000fe40000010100 */
[----:B------:R-:W-:Y:S02]  /*1030*/  FMUL.FTZ R26, R16, R11 ;  /* 0x0000000b101a7220 */ /* 0x000fe40000410000 */
        /* <DEDUP_REMOVED lines=21> */
.L_x_264:
[----:B------:R-:W-:Y:S01]  /*1190*/  FFMA.FTZ R24, R19, R26, R24 ;  /* 0x0000001a13187223 */ /* 0x000fe20000010018 */
[--C-:B------:R-:W-:Y:S01]  /*11a0*/  PRMT R29, RZ, 0x7610, R42.reuse ;  /* 0x00007610ff1d7816 */ /* 0x100fe2000000002a */
[----:B------:R-:W-:Y:S02]  /*11b0*/  FMUL.FTZ R27, R23, R52 ;  /* 0x00000034171b7220 */ /* 0x000fe40000410000 */
[----:B------:R-:W-:Y:S01]  /*11c0*/  FADD.FTZ R26, R26, R25 ;  /* 0x000000191a1a7221 */ /* 0x000fe20000010000 */
[----:B------:R-:W-:Y:S01]  /*11d0*/  PRMT R25, RZ, 0x5410, R42 ;  /* 0x00005410ff197816 */ /* 0x000fe2000000002a */
[----:B------:R-:W-:Y:S02]  /*11e0*/  FFMA.FTZ R24, R22, R27, R24 ;  /* 0x0000001b16187223 */ /* 0x000fe40000010018 */
[----:B------:R-:W-:-:S02]  /*11f0*/  FMUL.FTZ R28, R20, R11 ;  /* 0x0000000b141c7220 */ /* 0x000fc40000410000 */
[----:B------:R-:W-:Y:S02]  /*1200*/  FADD.FTZ R27, R26, R27 ;  /* 0x0000001b1a1b7221 */ /* 0x000fe40000010000 */
[C---:B------:R-:W-:Y:S02]  /*1210*/  FADD.FTZ R26, -R10.reuse, R25 ;  /* 0x000000190a1a7221 */ /* 0x040fe40000010100 */
[----:B------:R-:W-:Y:S02]  /*1220*/  FADD.FTZ R30, -R10, R29 ;  /* 0x0000001d0a1e7221 */ /* 0x000fe40000010100 */
[----:B------:R-:W-:Y:S01]  /*1230*/  FFMA.FTZ R29, R21, R28, R24 ;  /* 0x0000001c151d7223 */ /* 0x000fe20000010018 */
[----:B------:R-:W-:Y:S01]  /*1240*/  PRMT R24, RZ, 0x7610, R39 ;  /* 0x00007610ff187816 */ /* 0x000fe20000000027 */
[----:B------:R-:W-:Y:S01]  /*1250*/  FADD.FTZ R28, R28, R27 ;  /* 0x0000001b1c1c7221 */ /* 0x000fe20000010000 */
[----:B------:R-:W-:Y:S01]  /*1260*/  PRMT R27, RZ, 0x5410, R39 ;  /* 0x00005410ff1b7816 */ /* 0x000fe20000000027 */
[----:B------:R-:W-:-:S02]  /*1270*/  FMUL.FTZ R26, R26, R53 ;  /* 0x000000351a1a7220 */ /* 0x000fc40000410000 */
        /* <DEDUP_REMOVED lines=20> */
.L_x_265:
[----:B------:R-:W-:Y:S01]  /*13c0*/  FMUL.FTZ R31, R27, R52 ;  /* 0x000000341b1f7220 */ /* 0x000fe20000410000 */
[----:B------:R-:W-:Y:S01]  /*13d0*/  ISETP.GT.AND P0, PT, R36, 0x1e, PT ;  /* 0x0000001e2400780c */ /* 0x000fe20003f04270 */
[----:B------:R-:W-:Y:S01]  /*13e0*/  FFMA.FTZ R55, R14, R13, RZ ;  /* 0x0000000d0e377223 */ /* 0x000fe200000100ff */
[C---:B------:R-:W-:Y:S01]  /*13f0*/  ISETP.NE.AND P3, PT, R49.reuse, RZ, PT ;  /* 0x000000ff3100720c */ /* 0x040fe20003f65270 */
[----:B------:R-:W-:Y:S01]  /*1400*/  FFMA.FTZ R30, R26, R31, R29 ;  /* 0x0000001f1a1e7223 */ /* 0x000fe2000001001d */
[----:B------:R-:W-:Y:S01]  /*1410*/  BSSY B0, `(.L_x_266) ;  /* 0x000005b000007945 */ /* 0x000fe20003800000 */
[----:B------:R-:W-:Y:S01]  /*1420*/  FADD.FTZ R31, R28, R31 ;  /* 0x0000001f1c1f7221 */ /* 0x000fe20000010000 */
[----:B------:R-:W-:Y:S01]  /*1430*/  ISETP.GT.U32.AND P5, PT, R49, 0xf, PT ;  /* 0x0000000f3100780c */ /* 0x000fe20003fa4070 */
[----:B------:R-:W-:Y:S02]  /*1440*/  FMUL.FTZ R28, R24, R11 ;  /* 0x0000000b181c7220 */ /* 0x000fe40000410000 */
[----:B------:R-:W-:-:S02]  /*1450*/  FADD.FTZ R14, RZ, R13 ;  /* 0x0000000dff0e7221 */ /* 0x000fc40000010000 */
[----:B------:R-:W-:Y:S02]  /*1460*/  FFMA.FTZ R29, R25, R28, R30 ;  /* 0x0000001c191d7223 */ /* 0x000fe4000001001e */
[----:B------:R-:W-:Y:S02]  /*1470*/  FADD.FTZ R28, R28, R31 ;  /* 0x0000001f1c1c7221 */ /* 0x000fe40000010000 */
[----:B------:R-:W-:Y:S01]  /*1480*/  FFMA.FTZ R15, R15, R12, RZ ;  /* 0x0000000c0f0f7223 */ /* 0x000fe200000100ff */
[----:B------:R-:W0:Y:S01]  /*1490*/  SHFL.DOWN PT, R30, R29, 0x1, 0x1f ;  /* 0x08201f001d1e7f89 */ /* 0x000e2200000e0000 */
[----:B------:R-:W-:Y:S02]  /*14a0*/  FADD.FTZ R13, RZ, R12 ;  /* 0x0000000cff0d7221 */ /* 0x000fe40000010000 */
[----:B------:R-:W-:Y:S01]  /*14b0*/  FFMA.FTZ R18, R18, R17, R55 ;  /* 0x0000001112127223 */ /* 0x000fe20000010037 */
[----:B------:R-:W1:Y:S01]  /*14c0*/  SHFL.DOWN PT, R31, R28, 0x1, 0x1f ;  /* 0x08201f001c1f7f89 */ /* 0x000e6200000e0000 */
[----:B------:R-:W-:Y:S01]  /*14d0*/  FADD.FTZ R14, R14, R17 ;  /* 0x000000110e0e7221 */ /* 0x000fe20000010000 */
[----:B------:R-:W-:Y:S01]  /*14e0*/  SHF.L.U32 R55, R49, 0x4, RZ ;  /* 0x0000000431377819 */ /* 0x000fe200000006ff */
[----:B------:R-:W-:-:S02]  /*14f0*/  FFMA.FTZ R15, R19, R16, R15 ;  /* 0x00000010130f7223 */ /* 0x000fc4000001000f */
[----:B------:R-:W-:Y:S02]  /*1500*/  FADD.FTZ R13, R13, R16 ;  /* 0x000000100d0d7221 */ /* 0x000fe40000010000 */
[----:B------:R-:W-:Y:S02]  /*1510*/  FFMA.FTZ R18, R22, R23, R18 ;  /* 0x0000001716127223 */ /* 0x000fe40000010012 */
[----:B------:R-:W-:Y:S02]  /*1520*/  FADD.FTZ R14, R14, R23 ;  /* 0x000000170e0e7221 */ /* 0x000fe40000010000 */
[----:B------:R-:W-:Y:S02]  /*1530*/  FFMA.FTZ R15, R21, R20, R15 ;  /* 0x00000014150f7223 */ /* 0x000fe4000001000f */
[----:B------:R-:W-:Y:S02]  /*1540*/  FADD.FTZ R13, R13, R20 ;  /* 0x000000140d0d7221 */ /* 0x000fe40000010000 */
[----:B------:R-:W-:-:S02]  /*1550*/  FFMA.FTZ R16, R26, R27, R18 ;  /* 0x0000001b1a107223 */ /* 0x000fc40000010012 */
        /* <DEDUP_REMOVED lines=45> */
[----:B------:R-:W-:Y:S02]  /*1830*/  FADD.FTZ R61, R61, R30 ;  /* 0x0000001e3d3d7221 */ /* 0x000fe40000010000 */
[----:B------:R-:W-:Y:S02]  /*1840*/  FADD.FTZ R28, R20, R31 ;  /* 0x0000001f141c7221 */ /* 0x000fe40000010000 */
[----:B------:R-:W1:Y:S01]  /*1850*/  LDS.128 R20, [0x60] ;  /* 0x00006000ff147984 */ /* 0x000e620000000c00 */
[----:B----4-:R-:W-:Y:S02]  /*1860*/  FADD.FTZ R61, R61, R24 ;  /* 0x000000183d3d7221 */ /* 0x010fe40000010000 */
[----:B------:R-:W-:Y:S02]  /*1870*/  FADD.FTZ R28, R28, R25 ;  /* 0x000000191c1c7221 */ /* 0x000fe40000010000 */
[----:B------:R-:W-:-:S02]  /*1880*/  FADD.FTZ R61, R61, R26 ;  /* 0x0000001a3d3d7221 */ /* 0x000fc40000010000 */
[----:B------:R-:W-:Y:S02]  /*1890*/  FADD.FTZ R28, R28, R27 ;  /* 0x0000001b1c1c7221 */ /* 0x000fe40000010000 */
[----:B------:R-:W2:Y:S01]  /*18a0*/  LDS.128 R24, [0x70] ;  /* 0x00007000ff187984 */ /* 0x000ea20000000c00 */
[----:B0-----:R-:W-:Y:S02]  /*18b0*/  FADD.FTZ R61, R61, R12 ;  /* 0x0000000c3d3d7221 */ /* 0x001fe40000010000 */
[----:B------:R-:W-:Y:S02]  /*18c0*/  FADD.FTZ R12, R28, R13 ;  /* 0x0000000d1c0c7221 */ /* 0x000fe40000010000 */
[----:B------:R-:W0:Y:S01]  /*18d0*/  LDS.128 R28, [0x80] ;  /* 0x00008000ff1c7984 */ /* 0x000e220000000c00 */
[----:B------:R-:W-:Y:S02]  /*18e0*/  FADD.FTZ R61, R61, R14 ;  /* 0x0000000e3d3d7221 */ /* 0x000fe40000010000 */
        /* <DEDUP_REMOVED lines=9> */
[----:B0-----:R-:W-:Y:S02]  /*1980*/  FADD.FTZ R61, R61, R28 ;  /* 0x0000001c3d3d7221 */ /* 0x001fe40000010000 */
[----:B------:R-:W-:Y:S02]  /*1990*/  FADD.FTZ R14, R12, R29 ;  /* 0x0000001d0c0e7221 */ /* 0x000fe40000010000 */
[----:B------:R-:W-:Y:S02]  /*19a0*/  FADD.FTZ R12, R61, R30 ;  /* 0x0000001e3d0c7221 */ /* 0x000fe40000010000 */
[----:B------:R-:W-:-:S02]  /*19b0*/  FADD.FTZ R13, R14, R31 ;  /* 0x0000001f0e0d7221 */ /* 0x000fc40000010000 */
.L_x_267:
[----:B------:R-:W-:Y:S05]  /*19c0*/  BSYNC B0 ;  /* 0x0000000000007941 */ /* 0x000fea0003800000 */
.L_x_266:
        /* <DEDUP_REMOVED lines=15> */
[----:B------:R-:W2:Y:S01]  /*1ac0*/  LDS.128 R16, [R55+0x5a0] ;  /* 0x0005a00037107984 */ /* 0x000ea20000000c00 */
[----:B---3--:R-:W-:Y:S02]  /*1ad0*/  FADD.FTZ R61, R61, R28 ;  /* 0x0000001c3d3d7221 */ /* 0x008fe40000010000 */
        /* <DEDUP_REMOVED lines=8> */
[----:B------:R-:W-:Y:S02]  /*1b60*/  FADD.FTZ R14, R14, R23 ;  /* 0x000000170e0e7221 */ /* 0x000fe40000010000 */
[----:B--2---:R-:W-:Y:S02]  /*1b70*/  FADD.FTZ R61, R61, R16 ;  /* 0x000000103d3d7221 */ /* 0x004fe40000010000 */
        /* <DEDUP_REMOVED lines=131> */
.L_x_269:
[----:B------:R-:W-:Y:S05]  /*23b0*/  BSYNC B0 ;  /* 0x0000000000007941 */ /* 0x000fea0003800000 */
.L_x_268:
        /* <DEDUP_REMOVED lines=19> */
.L_x_271:
[----:B------:R-:W-:Y:S05]  /*24f0*/  BSYNC B0 ;  /* 0x0000000000007941 */ /* 0x000fea0003800000 */
.L_x_270:
        /* <DEDUP_REMOVED lines=29> */
.L_x_274:
[----:B------:R-:W2:Y:S01]  /*26d0*/  LDG.E.STRONG.GPU R16, [R14.64] ;  /* 0x000000060e107981 */ /* 0x000ea2000c1ef900 */
[----:B------:R-:W-:Y:S01]  /*26e0*/  YIELD ;  /* 0x0000000000007946 */ /* 0x000fe20003800000 */
[----:B--2---:R-:W-:Y:S01]  /*26f0*/  ISETP.NE.AND P0, PT, R16, R19, PT ;  /* 0x000000131000720c */ /* 0x004fe20003f05270 */
[----:B------:R-:W-:-:S12]  /*2700*/  CCTL.IVALL ;  /* 0x00000000ff00798f */ /* 0x000fd80002000000 */
[----:B------:R-:W-:Y:S05]  /*2710*/  @P0 BRA `(.L_x_274) ;  /* 0xffffffb000000947 */ /* 0x000fea000383ffff */
.L_x_273:
        /* <DEDUP_REMOVED lines=17> */
.L_x_278:
        /* <DEDUP_REMOVED lines=115> */
.L_x_277:
        /* <DEDUP_REMOVED lines=61> */
.L_x_279:
[----:B------:R-:W-:-:S13]  /*3330*/  ISETP.NE.OR P0, PT, R20, RZ, P0 ;  /* 0x000000ff1400720c */ /* 0x000fda0000705670 */
[----:B------:R-:W-:Y:S05]  /*3340*/  @!P0 BRA `(.L_x_275) ;  /* 0x000001f000008947 */ /* 0x000fea0003800000 */
.L_x_276:
        /* <DEDUP_REMOVED lines=31> */
.L_x_275:
        /* <DEDUP_REMOVED lines=12> */
.L_x_281:
[----:B------:R-:W-:Y:S05]  /*3600*/  BSYNC B0 ;  /* 0x0000000000007941 */ /* 0x000fea0003800000 */
.L_x_280:
        /* <DEDUP_REMOVED lines=16> */
.L_x_272:
        /* <DEDUP_REMOVED lines=56> */
.L_x_282:
        /* <DEDUP_REMOVED lines=18> */
.L_x_284:
[----:B------:R-:W-:Y:S05]  /*3bb0*/  BSYNC B0 ;  /* 0x0000000000007941 */ /* 0x000fea0003800000 */
.L_x_283:
        /* <DEDUP_REMOVED lines=23> */
.L_x_285:
        /* <DEDUP_REMOVED lines=18> */
.L_x_287:
[----:B------:R-:W-:Y:S05]  /*3e50*/  BSYNC B0 ;  /* 0x0000000000007941 */ /* 0x000fea0003800000 */
.L_x_286:
        /* <DEDUP_REMOVED lines=23> */
.L_x_288:
        /* <DEDUP_REMOVED lines=18> */
.L_x_290:
[----:B------:R-:W-:Y:S05]  /*40f0*/  BSYNC B0 ;  /* 0x0000000000007941 */ /* 0x000fea0003800000 */
.L_x_289:
        /* <DEDUP_REMOVED lines=23> */
.L_x_291:
[----:B------:R-:W-:Y:S01]  /*4270*/  BSSY B0, `(.L_x_292) ;  /* 0x0000011000007945 */ /* 0x000fe20003800000 */
[----:B------:R-:W-:Y:S05]  /*4280*/  @!P3 BRA `(.L_x_293) ;  /* 0x000000f00000b947 */ /* 0x000fea0003800000 */
[C-C-:B------:R-:W-:Y:S01]  /*4290*/  FFMA.FTZ R10, R17.reuse, R22, R18.reuse ;  /* 0x00000016110a7223 */ /* 0x140fe20000010012 */
[----:B------:R-:W-:Y:S01]  /*42a0*/  MOV R57, R59 ;  /* 0x0000003b00397202 */ /* 0x000fe20000000f00 */
[----:B------:R-:W-:Y:S02]  /*42b0*/  FFMA.FTZ R17, R17, R23, R18 ;  /* 0x0000001711117223 */ /* 0x000fe40000010012 */
[----:B0-----:R-:W-:Y:S02]  /*42c0*/  IMAD R14, R8, c[0x0][0x1d8], RZ ;  /* 0x00007600080e7a24 */ /* 0x001fe400078e02ff */
        /* <DEDUP_REMOVED lines=11> */
.L_x_293:
[----:B------:R-:W-:Y:S05]  /*4380*/  BSYNC B0 ;  /* 0x0000000000007941 */ /* 0x000fea0003800000 */
.L_x_292:
[----:B------:R-:W-:Y:S02]  /*4390*/  IADD3 R47, R47, c[0x0][0x10], RZ ;  /* 0x000004002f2f7a10 */ /* 0x000fe40007ffe0ff */
[----:B------:R-:W-:Y:S02]  /*43a0*/  IADD3 R48, R48, 0x1, RZ ;  /* 0x0000000130307810 */ /* 0x000fe40007ffe0ff */
[----:B------:R-:W-:-:S13]  /*43b0*/  ISETP.GE.AND P0, PT, R47, UR4, PT ;  /* 0x000000042f007c0c */ /* 0x000fda000bf06270 */
[----:B------:R-:W-:Y:S01]  /*43c0*/  @P0 CALL.REL.NOINC `(.L_x_259) ;  /* 0x0000001000000944 */ /* 0x000fe20003c00000 */
[----:B------:R-:W-:Y:S05]  /*43d0*/  BRA `(.L_x_294) ;  /* 0xffffbf1000007947 */ /* 0x000fea000383ffff */
.L_x_259:
[----:B-12---:R-:W-:Y:S01]  /*43e0*/  MOV R4, c[0x0][0xc] ;  /* 0x0000030000047a02 */ /* 0x006fe20000000f00 */
[----:B------:R-:W-:Y:S01]  /*43f0*/  BSSY B0, `(.L_x_295) ;  /* 0x0000015000007945 */ /* 0x000fe20003800000 */
[----:B------:R-:W-:Y:S02]  /*4400*/  ISETP.NE.AND P2, PT, R49, RZ, PT ;  /* 0x000000ff3100720c */ /* 0x000fe40003f45270 */
[----:B------:R-:W-:Y:S02]  /*4410*/  IADD3 R3, R4, -0x1, RZ ;  /* 0xffffffff04037810 */ /* 0x000fe40007ffe0ff */
[----:B------:R-:W-:Y:S02]  /*4420*/  MOV R0, c[0x0][0x10] ;  /* 0x0000040000007a02 */ /* 0x000fe40000000f00 */
[----:B------:R-:W-:Y:S01]  /*4430*/  ISETP.NE.AND P0, PT, R38, R3, PT ;  /* 0x000000032600720c */ /* 0x000fe20003f05270 */
[----:B------:R-:W-:Y:S01]  /*4440*/  HFMA2.MMA R3, -RZ, RZ, 0, 2.384185791015625e-07 ;  /* 0x00000004ff037435 */ /* 0x000fe200000001ff */
[----:B------:R-:W-:-:S02]  /*4450*/  IADD3 R2, R0, -0x1, RZ ;  /* 0xffffffff00027810 */ /* 0x000fc40007ffe0ff */
[----:B------:R-:W-:Y:S02]  /*4460*/  ISETP.NE.AND P1, PT, R4, 0x1, PT ;  /* 0x000000010400780c */ /* 0x000fe40003f25270 */
[----:B------:R-:W-:Y:S02]  /*4470*/  SHF.L.U32 R0, R0, 0x1, RZ ;  /* 0x0000000100007819 */ /* 0x000fe400000006ff */
[----:B------:R-:W-:Y:S02]  /*4480*/  ISETP.NE.OR P0, PT, R37, R2, P0 ;  /* 0x000000022500720c */ /* 0x000fe40000705670 */
        /* <DEDUP_REMOVED lines=11> */
.L_x_296:
[----:B------:R-:W-:Y:S05]  /*4540*/  BSYNC B0 ;  /* 0x0000000000007941 */ /* 0x000fea0003800000 */
.L_x_295:
[----:B------:R-:W-:Y:S05]  /*4550*/  @P0 EXIT ;  /* 0x000000000000094d */ /* 0x000fea0003800000 */
[----:B------:R-:W-:Y:S05]  /*4560*/  @P2 BRA `(.L_x_297) ;  /* 0x0000008000002947 */ /* 0x000fea0003800000 */
[----:B------:R-:W-:-:S05]  /*4570*/  IMAD R0, R4, c[0x0][0x10], RZ ;  /* 0x0000040004007a24 */ /* 0x000fca00078e02ff */
[----:B------:R-:W-:-:S13]  /*4580*/  ISETP.NE.AND P0, PT, R0, -0x1, PT ;  /* 0xffffffff0000780c */ /* 0x000fda0003f05270 */
[----:B------:R-:W-:Y:S05]  /*4590*/  @!P0 BRA `(.L_x_297) ;  /* 0x0000005000008947 */ /* 0x000fea0003800000 */
.L_x_298:
[----:B-1----:R-:W2:Y:S01]  /*45a0*/  LDG.E.STRONG.GPU R5, [R2.64] ;  /* 0x0000000602057981 */ /* 0x002ea2000c1ef900 */
[----:B------:R-:W-:Y:S01]  /*45b0*/  YIELD ;  /* 0x0000000000007946 */ /* 0x000fe20003800000 */
[----:B--2---:R-:W-:Y:S01]  /*45c0*/  ISETP.NE.AND P0, PT, R5, R0, PT ;  /* 0x000000000500720c */ /* 0x004fe20003f05270 */
[----:B------:R-:W-:-:S12]  /*45d0*/  CCTL.IVALL ;  /* 0x00000000ff00798f */ /* 0x000fd80002000000 */
[----:B------:R-:W-:Y:S05]  /*45e0*/  @P0 BRA `(.L_x_298) ;  /* 0xffffffb000000947 */ /* 0x000fea000383ffff */
.L_x_297:
[----:B------:R-:W-:Y:S02]  /*45f0*/  WARPSYNC 0xffffffff ;  /* 0xffffffff00007948 */ /* 0x000fe40003800000 */
[----:B0-----:R-:W-:Y:S01]  /*4600*/  MOV R19, c[0x0][0x1dc] ;  /* 0x0000770000137a02 */ /* 0x001fe20000000f00 */
        /* <DEDUP_REMOVED lines=23> */
.L_x_299:
        /* <DEDUP_REMOVED lines=26> */
.L_x_300:
        /* <DEDUP_REMOVED lines=14> */
.L_x_3337:


//--------------------- .text._Z35group_norm_nhwc_bwd_one_pass_kernelI11Bf16IOBf16WLi256ELi32ELi512EEv26Group_norm_nhwc_bwd_params --------------------------
	.section	.text._Z35group_norm_nhwc_bwd_one_pass_kernelI11Bf16IOBf16WLi256ELi32ELi512EEv26Group_norm_nhwc_bwd_params,"ax",@progbits
	.sectioninfo	@"SHI_REGISTERS=64"
	.align	128
        .global         _Z35group_norm_nhwc_bwd_one_pass_kernelI11Bf16IOBf16WLi256ELi32ELi512EEv26Group_norm_nhwc_bwd_params
        .type           _Z35group_norm_nhwc_bwd_one_pass_kernelI11Bf16IOBf16WLi256ELi32ELi512EEv26Group_norm_nhwc_bwd_params,@function
        .size           _Z35group_norm_nhwc_bwd_one_pass_kernelI11Bf16IOBf16WLi256ELi32ELi512EEv26Group_norm_nhwc_bwd_params,(.L_x_3338 - _Z35group_norm_nhwc_bwd_one_pass_kernelI11Bf16IOBf16WLi256ELi32ELi512EEv26Group_norm_nhwc_bwd_params)
        .other          _Z35group_norm_nhwc_bwd_one_pass_kernelI11Bf16IOBf16WLi256ELi32ELi512EEv26Group_norm_nhwc_bwd_params,@"STO_CUDA_ENTRY STV_DEFAULT"
_Z35group_norm_nhwc_bwd_one_pass_kernelI11Bf16IOBf16WLi256ELi32ELi512EEv26Group_norm_nhwc_bwd_params:
.text._Z35group_norm_nhwc_bwd_one_pass_kernelI11Bf16IOBf16WLi256ELi32ELi512EEv26Group_norm_nhwc_bwd_params:
        /* <DEDUP_REMOVED lines=45> */
.L_x_352:
[----:B------:R-:W-:Y:S02]  /*02d0*/  IABS R6, c[0x0][0x1f0] ;  /* 0x00007c0000067a13 */ /* 0x000fe40000000000 */
[----:B------:R-:W-:Y:S02]  /*02e0*/  IABS R8, R35 ;  /* 0x0000002300087213 */ /* 0x000fe40000000000 */
[----:B0-----:R-:W0:Y:S01]  /*02f0*/  I2F.RP R3, R6 ;  /* 0x0000000600037306 */ /* 0x001e220000209400 */
[----:B------:R-:W-:Y:S02]  /*0300*/  ISETP.GE.AND P2, PT, R35, RZ, PT ;  /* 0x000000ff2300720c */ /* 0x000fe40003f46270 */
[----:B------:R-:W-:Y:S02]  /*0310*/  IADD3 R21, R32, 0x40, RZ ;  /* 0x0000004020157810 */ /* 0x000fe40007ffe0ff */
[----:B------:R-:W-:Y:S02]  /*0320*/  LOP3.LUT P6, RZ, R2, 0x4, RZ, 0xc0, !PT ;  /* 0x0000000402ff7812 */ /* 0x000fe400078cc0ff */
[----:B------:R-:W-:-:S02]  /*0330*/  ISETP.GE.U32.AND P4, PT, R21, c[0x0][0x1e0], PT ;  /* 0x0000780015007a0c */ /* 0x000fc40003f86070 */
[C---:B------:R-:W-:Y:S02]  /*0340*/  IADD3 R19, R32.reuse, 0x20, RZ ;  /* 0x0000002020137810 */ /* 0x040fe40007ffe0ff */
[----:B------:R-:W-:Y:S02]  /*0350*/  IADD3 R17, R32, 0x60, RZ ;  /* 0x0000006020117810 */ /* 0x000fe40007ffe0ff */
[----:B------:R-:W-:Y:S02]  /*0360*/  ISETP.GE.U32.AND P5, PT, R19, c[0x0][0x1e0], PT ;  /* 0x0000780013007a0c */ /* 0x000fe40003fa6070 */
[----:B------:R-:W-:Y:S01]  /*0370*/  SHF.R.S32.HI R18, RZ, 0x1f, R17 ;  /* 0x0000001fff127819 */ /* 0x000fe20000011411 */
[----:B0-----:R-:W0:Y:S02]  /*0380*/  MUFU.RCP R3, R3 ;  /* 0x0000000300037308 */ /* 0x001e240000001000 */
[----:B0-----:R-:W-:-:S06]  /*0390*/  IADD3 R4, R3, 0xffffffe, RZ ;  /* 0x0ffffffe03047810 */ /* 0x001fcc0007ffe0ff */
[----:B------:R0:W1:Y:S02]  /*03a0*/  F2I.FTZ.U32.TRUNC.NTZ R5, R4 ;  /* 0x0000000400057305 */ /* 0x000064000021f000 */
[----:B0-----:R-:W-:Y:S02]  /*03b0*/  MOV R4, RZ ;  /* 0x000000ff00047202 */ /* 0x001fe40000000f00 */
[----:B-1----:R-:W-:-:S05]  /*03c0*/  IADD3 R7, RZ, -R5, RZ ;  /* 0x80000005ff077210 */ /* 0x002fca0007ffe0ff */
[----:B------:R-:W-:-:S04]  /*03d0*/  IMAD R7, R7, R6, RZ ;  /* 0x0000000607077224 */ /* 0x000fc800078e02ff */
[----:B------:R-:W-:Y:S01]  /*03e0*/  IMAD.HI.U32 R5, R5, R7, R4 ;  /* 0x0000000705057227 */ /* 0x000fe200078e0004 */
[----:B------:R-:W-:Y:S02]  /*03f0*/  MOV R7, R8 ;  /* 0x0000000800077202 */ /* 0x000fe40000000f00 */
[----:B------:R-:W-:-:S03]  /*0400*/  LOP3.LUT R4, R35, c[0x0][0x1f0], RZ, 0x3c, !PT ;  /* 0x00007c0023047a12 */ /* 0x000fc600078e3cff */
[----:B------:R-:W-:Y:S01]  /*0410*/  IMAD.HI.U32 R5, R5, R7, RZ ;  /* 0x0000000705057227 */ /* 0x000fe200078e00ff */
[----:B------:R-:W-:-:S04]  /*0420*/  ISETP.GE.AND P3, PT, R4, RZ, PT ;  /* 0x000000ff0400720c */ /* 0x000fc80003f66270 */
[----:B------:R-:W-:-:S05]  /*0430*/  IADD3 R3, -R5, RZ, RZ ;  /* 0x000000ff05037210 */ /* 0x000fca0007ffe1ff */
[----:B------:R-:W-:-:S05]  /*0440*/  IMAD R3, R6, R3, R7 ;  /* 0x0000000306037224 */ /* 0x000fca00078e0207 */
[----:B------:R-:W-:-:S13]  /*0450*/  ISETP.GT.U32.AND P1, PT, R6, R3, PT ;  /* 0x000000030600720c */ /* 0x000fda0003f24070 */
[-C--:B------:R-:W-:Y:S02]  /*0460*/  @!P1 IADD3 R3, R3, -R6.reuse, RZ ;  /* 0x8000000603039210 */ /* 0x080fe40007ffe0ff */
[----:B------:R-:W-:Y:S02]  /*0470*/  @!P1 IADD3 R5, R5, 0x1, RZ ;  /* 0x0000000105059810 */ /* 0x000fe40007ffe0ff */
[CC--:B------:R-:W-:Y:S02]  /*0480*/  ISETP.GE.U32.AND P0, PT, R3.reuse, R6.reuse, PT ;  /* 0x000000060300720c */ /* 0x0c0fe40003f06070 */
[----:B------:R-:W-:Y:S02]  /*0490*/  ISETP.GT.U32.AND P1, PT, R6, R3, PT ;  /* 0x000000030600720c */ /* 0x000fe40003f24070 */
[----:B------:R-:W-:Y:S02]  /*04a0*/  IADD3 R4, R3, -R6, RZ ;  /* 0x8000000603047210 */ /* 0x000fe40007ffe0ff */
[----:B------:R-:W-:-:S02]  /*04b0*/  SHF.L.U32 R6, R33, 0x1, RZ ;  /* 0x0000000121067819 */ /* 0x000fc400000006ff */
[----:B------:R-:W-:Y:S02]  /*04c0*/  SEL R3, R4, R3, !P1 ;  /* 0x0000000304037207 */ /* 0x000fe40004800000 */
[----:B------:R-:W-:Y:S02]  /*04d0*/  LOP3.LUT R4, RZ, c[0x0][0x1f0], RZ, 0x33, !PT ;  /* 0x00007c00ff047a12 */ /* 0x000fe400078e33ff */
[----:B------:R-:W-:Y:S02]  /*04e0*/  @!P2 IADD3 R3, -R3, RZ, RZ ;  /* 0x000000ff0303a210 */ /* 0x000fe40007ffe1ff */
[----:B------:R-:W-:Y:S02]  /*04f0*/  @P0 IADD3 R5, R5, 0x1, RZ ;  /* 0x0000000105050810 */ /* 0x000fe40007ffe0ff */
[----:B------:R-:W-:Y:S02]  /*0500*/  ISETP.NE.AND P0, PT, RZ, c[0x0][0x1f0], PT ;  /* 0x00007c00ff007a0c */ /* 0x000fe40003f05270 */
[----:B------:R-:W-:-:S02]  /*0510*/  @!P3 IADD3 R5, -R5, RZ, RZ ;  /* 0x000000ff0505b210 */ /* 0x000fc40007ffe1ff */
[C---:B------:R-:W-:Y:S02]  /*0520*/  SEL R53, R4.reuse, R3, !P0 ;  /* 0x0000000304357207 */ /* 0x040fe40004000000 */
[----:B------:R-:W-:Y:S02]  /*0530*/  SEL R5, R4, R5, !P0 ;  /* 0x0000000504057207 */ /* 0x000fe40004000000 */
[----:B------:R-:W-:Y:S02]  /*0540*/  LOP3.LUT R6, R6, 0x1e, RZ, 0xc0, !PT ;  /* 0x0000001e06067812 */ /* 0x000fe400078ec0ff */
[----:B------:R-:W-:Y:S02]  /*0550*/  SHF.R.S32.HI R3, RZ, 0x1f, R5 ;  /* 0x0000001fff037819 */ /* 0x000fe40000011405 */
[----:B------:R-:W-:Y:S02]  /*0560*/  LEA R14, R53, R6, 0x5 ;  /* 0x00000006350e7211 */ /* 0x000fe400078e28ff */
[----:B------:R-:W-:Y:S01]  /*0570*/  ISETP.GT.U32.AND P0, PT, R33, 0x1ff, PT ;  /* 0x000001ff2100780c */ /* 0x000fe20003f04070 */
[----:B------:R-:W-:Y:S01]  /*0580*/  IMAD R8, R3, c[0x0][0x1e8], RZ ;  /* 0x00007a0003087a24 */ /* 0x000fe200078e02ff */
[----:B------:R-:W-:-:S02]  /*0590*/  SHF.R.S32.HI R6, RZ, 0x1f, R21 ;  /* 0x0000001fff067819 */ /* 0x000fc40000011415 */
[----:B------:R-:W-:Y:S01]  /*05a0*/  SHF.R.S32.HI R15, RZ, 0x1f, R14 ;  /* 0x0000001fff0f7819 */ /* 0x000fe2000001140e */
[C---:B------:R-:W-:Y:S01]  /*05b0*/  IMAD R11, R5.reuse, c[0x0][0x1ec], R8 ;  /* 0x00007b00050b7a24 */ /* 0x040fe200078e0208 */
[----:B------:R-:W-:Y:S02]  /*05c0*/  ISETP.GE.OR.EX P4, PT, R6, c[0x0][0x1e4], P0, P4 ;  /* 0x0000790006007a0c */ /* 0x000fe40000786740 */
[----:B------:R-:W-:Y:S01]  /*05d0*/  SHF.R.S32.HI R4, RZ, 0x1f, R19 ;  /* 0x0000001fff047819 */ /* 0x000fe20000011413 */
[----:B------:R-:W-:Y:S01]  /*05e0*/  IMAD.WIDE.U32 R8, R5, c[0x0][0x1e8], R14 ;  /* 0x00007a0005087a25 */ /* 0x000fe200078e000e */
[----:B------:R-:W-:Y:S02]  /*05f0*/  IADD3 R3, R32, 0x80, RZ ;  /* 0x0000008020037810 */ /* 0x000fe40007ffe0ff */
[----:B------:R-:W-:Y:S01]  /*0600*/  ISETP.GE.OR.EX P5, PT, R4, c[0x0][0x1e4], P0, P5 ;  /* 0x0000790004007a0c */ /* 0x000fe200007a6750 */
[----:B------:R-:W-:Y:S01]  /*0610*/  @P6 IMAD R5, R57, c[0x0][0x1d8], RZ ;  /* 0x0000760039056a24 */ /* 0x000fe200078e02ff */
[----:B------:R-:W-:-:S02]  /*0620*/  IADD3 R11, R9, R11, RZ ;  /* 0x0000000b090b7210 */ /* 0x000fc40007ffe0ff */
[-C--:B------:R-:W-:Y:S01]  /*0630*/  @P6 MOV R10, R8.reuse ;  /* 0x00000008000a6202 */ /* 0x080fe20000000f00 */
[----:B------:R-:W-:Y:S01]  /*0640*/  @P6 IMAD R5, R54, c[0x0][0x1dc], R5 ;  /* 0x0000770036056a24 */ /* 0x000fe200078e0205 */
[----:B------:R-:W-:Y:S01]  /*0650*/  ISETP.GE.U32.AND P2, PT, R3, c[0x0][0x1e0], PT ;  /* 0x0000780003007a0c */ /* 0x000fe20003f46070 */
[----:B------:R-:W-:Y:S01]  /*0660*/  @!P4 IMAD R20, R6, c[0x0][0x1d8], RZ ;  /* 0x000076000614ca24 */ /* 0x000fe200078e02ff */
[----:B------:R-:W-:Y:S01]  /*0670*/  SHF.R.S32.HI R16, RZ, 0x1f, R3 ;  /* 0x0000001fff107819 */ /* 0x000fe20000011403 */
[----:B------:R-:W-:Y:S01]  /*0680*/  @P6 IMAD.WIDE.U32 R6, R54, c[0x0][0x1d8], R10 ;  /* 0x0000760036066a25 */ /* 0x000fe200078e000a */
[----:B------:R-:W-:Y:S02]  /*0690*/  ISETP.GE.U32.AND P3, PT, R17, c[0x0][0x1e0], PT ;  /* 0x0000780011007a0c */ /* 0x000fe40003f66070 */
[----:B------:R-:W-:Y:S01]  /*06a0*/  ISETP.GE.OR.EX P2, PT, R16, c[0x0][0x1e4], P0, P2 ;  /* 0x0000790010007a0c */ /* 0x000fe20000746720 */
[----:B------:R-:W-:Y:S01]  /*06b0*/  @!P5 IMAD R4, R4, c[0x0][0x1d8], RZ ;  /* 0x000076000404da24 */ /* 0x000fe200078e02ff */
[----:B------:R-:W-:-:S02]  /*06c0*/  @!P5 MOV R12, R8 ;  /* 0x00000008000cd202 */ /* 0x000fc40000000f00 */
[----:B------:R-:W-:Y:S01]  /*06d0*/  @!P5 MOV R13, R11 ;  /* 0x0000000b000dd202 */ /* 0x000fe20000000f00 */
[----:B------:R-:W-:Y:S01]  /*06e0*/  @!P5 IMAD R23, R19, c[0x0][0x1dc], R4 ;  /* 0x000077001317da24 */ /* 0x000fe200078e0204 */
[----:B------:R-:W-:Y:S02]  /*06f0*/  @P6 IADD3 R7, R7, R5, RZ ;  /* 0x0000000507076210 */ /* 0x000fe40007ffe0ff */
[C---:B------:R-:W-:Y:S01]  /*0700*/  @P6 SHF.L.U32 R46, R6.reuse, 0x1, RZ ;  /* 0x00000001062e6819 */ /* 0x040fe200000006ff */
[----:B------:R-:W-:Y:S01]  /*0710*/  @!P5 IMAD.WIDE.U32 R12, R19, c[0x0][0x1d8], R12 ;  /* 0x00007600130cda25 */ /* 0x000fe200078e000c */
[----:B------:R-:W-:Y:S02]  /*0720*/  @P6 SHF.L.U64.HI R6, R6, 0x1, R7 ;  /* 0x0000000106066819 */ /* 0x000fe40000010207 */
[----:B------:R-:W-:Y:S01]  /*0730*/  @P6 IADD3 R42, P1, R46, c[0x0][0x180], RZ ;  /* 0x000060002e2a6a10 */ /* 0x000fe20007f3e0ff */
[----:B------:R-:W-:Y:S01]  /*0740*/  @!P4 IMAD R19, R21, c[0x0][0x1dc], R20 ;  /* 0x000077001513ca24 */ /* 0x000fe200078e0214 */
[----:B------:R-:W-:Y:S01]  /*0750*/  @!P4 MOV R4, R8 ;  /* 0x000000080004c202 */ /* 0x000fe20000000f00 */
[----:B------:R-:W-:Y:S01]  /*0760*/  @!P2 IMAD R16, R16, c[0x0][0x1d8], RZ ;  /* 0x000076001010aa24 */ /* 0x000fe200078e02ff */
[----:B------:R-:W-:-:S02]  /*0770*/  @P6 IADD3.X R43, R6, c[0x0][0x184], RZ, P1, !PT ;  /* 0x00006100062b6a10 */ /* 0x000fc40000ffe4ff */
[----:B------:R-:W-:Y:S02]  /*0780*/  @P6 IADD3 R46, P1, R46, c[0x0][0x178], RZ ;  /* 0x00005e002e2e6a10 */ /* 0x000fe40007f3e0ff */
[----:B------:R-:W-:Y:S02]  /*0790*/  @!P4 MOV R5, R11 ;  /* 0x0000000b0005c202 */ /* 0x000fe40000000f00 */
[----:B------:R-:W-:Y:S02]  /*07a0*/  @!P5 IADD3 R13, R13, R23, RZ ;  /* 0x000000170d0dd210 */ /* 0x000fe40007ffe0ff */
[----:B------:R-:W-:Y:S01]  /*07b0*/  @!P5 SHF.L.U32 R38, R12, 0x1, RZ ;  /* 0x000000010c26d819 */ /* 0x000fe200000006ff */
[----:B------:R-:W-:Y:S01]  /*07c0*/  @!P4 IMAD.WIDE.U32 R4, R21, c[0x0][0x1d8], R4 ;  /* 0x000076001504ca25 */ /* 0x000fe200078e0004 */
[----:B------:R-:W-:Y:S02]  /*07d0*/  @P6 IADD3.X R47, R6, c[0x0][0x17c], RZ, P1, !PT ;  /* 0x00005f00062f6a10 */ /* 0x000fe40000ffe4ff */
[----:B------:R-:W-:-:S02]  /*07e0*/  @!P5 SHF.L.U64.HI R13, R12, 0x1, R13 ;  /* 0x000000010c0dd819 */ /* 0x000fc4000001020d */
[C---:B------:R-:W-:Y:S02]  /*07f0*/  @!P5 IADD3 R40, P1, R38.reuse, c[0x0][0x180], RZ ;  /* 0x000060002628da10 */ /* 0x040fe40007f3e0ff */
[----:B------:R-:W-:Y:S02]  /*0800*/  @!P4 IADD3 R5, R5, R19, RZ ;  /* 0x000000130505c210 */ /* 0x000fe40007ffe0ff */
[C---:B------:R-:W-:Y:S02]  /*0810*/  @!P5 IADD3.X R41, R13.reuse, c[0x0][0x184], RZ, P1, !PT ;  /* 0x000061000d29da10 */ /* 0x040fe40000ffe4ff */
[----:B------:R-:W-:Y:S02]  /*0820*/  @!P5 IADD3 R38, P1, R38, c[0x0][0x178], RZ ;  /* 0x00005e002626da10 */ /* 0x000fe40007f3e0ff */
[C---:B------:R-:W-:Y:S02]  /*0830*/  @!P4 SHF.L.U32 R28, R4.reuse, 0x1, RZ ;  /* 0x00000001041cc819 */ /* 0x040fe400000006ff */
[----:B------:R-:W-:Y:S01]  /*0840*/  @!P5 IADD3.X R39, R13, c[0x0][0x17c], RZ, P1, !PT ;  /* 0x00005f000d27da10 */ /* 0x000fe20000ffe4ff */
[----:B------:R-:W-:Y:S01]  /*0850*/  @!P2 IMAD R13, R3, c[0x0][0x1dc], R16 ;  /* 0x00007700030daa24 */ /* 0x000fe200078e0210 */
[----:B------:R-:W-:-:S02]  /*0860*/  @!P4 SHF.L.U64.HI R12, R4, 0x1, R5 ;  /* 0x00000001040cc819 */ /* 0x000fc40000010205 */
[----:B------:R-:W-:Y:S02]  /*0870*/  @!P4 IADD3 R30, P1, R28, c[0x0][0x180], RZ ;  /* 0x000060001c1eca10 */ /* 0x000fe40007f3e0ff */
[----:B------:R-:W-:Y:S02]  /*0880*/  @!P2 MOV R4, R8 ;  /* 0x000000080004a202 */ /* 0x000fe40000000f00 */
[----:B------:R-:W-:Y:S02]  /*0890*/  @!P2 MOV R5, R11 ;  /* 0x0000000b0005a202 */ /* 0x000fe40000000f00 */
[----:B------:R-:W-:Y:S02]  /*08a0*/  @!P4 IADD3.X R31, R12, c[0x0][0x184], RZ, P1, !PT ;  /* 0x000061000c1fca10 */ /* 0x000fe40000ffe4ff */
[----:B------:R-:W-:Y:S01]  /*08b0*/  @!P4 IADD3 R28, P1, R28, c[0x0][0x178], RZ ;  /* 0x00005e001c1cca10 */ /* 0x000fe20007f3e0ff */
[----:B------:R-:W-:Y:S01]  /*08c0*/  @!P2 IMAD.WIDE.U32 R4, R3, c[0x0][0x1d8], R4 ;  /* 0x000076000304aa25 */ /* 0x000fe200078e0004 */
[----:B------:R-:W-:-:S02]  /*08d0*/  ISETP.GE.OR.EX P3, PT, R18, c[0x0][0x1e4], P0, P3 ;  /* 0x0000790012007a0c */ /* 0x000fc40000766730 */
[----:B------:R-:W-:Y:S02]  /*08e0*/  @!P4 IADD3.X R29, R12, c[0x0][0x17c], RZ, P1, !PT ;  /* 0x00005f000c1dca10 */ /* 0x000fe40000ffe4ff */
[----:B------:R-:W-:Y:S02]  /*08f0*/  MOV R12, 0x8 ;  /* 0x00000008000c7802 */ /* 0x000fe40000000f00 */
[----:B------:R-:W-:Y:S02]  /*0900*/  @!P2 IADD3 R3, R5, R13, RZ ;  /* 0x0000000d0503a210 */ /* 0x000fe40007ffe0ff */
[C---:B------:R-:W-:Y:S01]  /*0910*/  @!P2 SHF.L.U32 R20, R4.reuse, 0x1, RZ ;  /* 0x000000010414a819 */ /* 0x040fe200000006ff */
[----:B------:R-:W-:Y:S01]  /*0920*/  IMAD.WIDE R12, R35, R12, c[0x0][0x198] ;  /* 0x00006600230c7625 */ /* 0x000fe200078e020c */
[----:B------:R-:W-:Y:S01]  /*0930*/  @!P2 SHF.L.U64.HI R4, R4, 0x1, R3 ;  /* 0x000000010404a819 */ /* 0x000fe20000010203 */
[----:B------:R-:W-:Y:S01]  /*0940*/  CS2R R44, SRZ ;  /* 0x00000000002c7805 */ /* 0x000fe2000001ff00 */
[----:B------:R-:W-:Y:S01]  /*0950*/  MOV R52, RZ ;  /* 0x000000ff00347202 */ /* 0x000fe20000000f00 */
[----:B------:R-:W-:Y:S01]  /*0960*/  @!P3 IMAD R18, R18, c[0x0][0x1d8], RZ ;  /* 0x000076001212ba24 */ /* 0x000fe200078e02ff */
[----:B------:R-:W-:Y:S01]  /*0970*/  @!P3 MOV R6, R8 ;  /* 0x000000080006b202 */ /* 0x000fe20000000f00 */
[----:B------:R-:W2:Y:S01]  /*0980*/  LDG.E.64 R12, [R12.64] ;  /* 0x000000060c0c7981 */ /* 0x000ea2000c1e1b00 */
[----:B------:R-:W-:Y:S01]  /*0990*/  @!P3 MOV R7, R11 ;  /* 0x0000000b0007b202 */ /* 0x000fe20000000f00 */
[----:B------:R-:W-:Y:S01]  /*09a0*/  @!P3 IMAD R21, R17, c[0x0][0x1dc], R18 ;  /* 0x000077001115ba24 */ /* 0x000fe200078e0212 */
[----:B------:R-:W-:-:S02]  /*09b0*/  P2R R48, PR, RZ, 0x20 ;  /* 0x00000020ff307803 */ /* 0x000fc40000000000 */
[----:B------:R-:W-:Y:S01]  /*09c0*/  LOP3.LUT P5, RZ, R2, 0x4, RZ, 0xc0, !PT ;  /* 0x0000000402ff7812 */ /* 0x000fe200078ac0ff */
[----:B------:R-:W-:-:S03]  /*09d0*/  @!P3 IMAD.WIDE.U32 R6, R17, c[0x0][0x1d8], R6 ;  /* 0x000076001106ba25 */ /* 0x000fc600078e0006 */
[----:B------:R-:W-:Y:S02]  /*09e0*/  P2R R37, PR, RZ, 0x20 ;  /* 0x00000020ff257803 */ /* 0x000fe40000000000 */
[----:B------:R-:W-:Y:S02]  /*09f0*/  @!P3 IADD3 R7, R7, R21, RZ ;  /* 0x000000150707b210 */ /* 0x000fe40007ffe0ff */
[C---:B------:R-:W-:Y:S02]  /*0a00*/  @!P3 SHF.L.U32 R24, R6.reuse, 0x1, RZ ;  /* 0x000000010618b819 */ /* 0x040fe400000006ff */
[----:B------:R-:W-:Y:S02]  /*0a10*/  @!P3 SHF.L.U64.HI R6, R6, 0x1, R7 ;  /* 0x000000010606b819 */ /* 0x000fe40000010207 */
[----:B------:R-:W-:-:S04]  /*0a20*/  @!P3 IADD3 R26, P1, R24, c[0x0][0x180], RZ ;  /* 0x00006000181aba10 */ /* 0x000fc80007f3e0ff */
[----:B------:R-:W-:Y:S02]  /*0a30*/  @!P3 IADD3.X R27, R6, c[0x0][0x184], RZ, P1, !PT ;  /* 0x00006100061bba10 */ /* 0x000fe40000ffe4ff */
[----:B------:R-:W-:-:S04]  /*0a40*/  @!P3 IADD3 R24, P1, R24, c[0x0][0x178], RZ ;  /* 0x00005e001818ba10 */ /* 0x000fc80007f3e0ff */
[----:B------:R-:W-:Y:S02]  /*0a50*/  @!P3 IADD3.X R25, R6, c[0x0][0x17c], RZ, P1, !PT ;  /* 0x00005f000619ba10 */ /* 0x000fe40000ffe4ff */
[----:B------:R-:W-:-:S04]  /*0a60*/  @!P2 IADD3 R22, P1, R20, c[0x0][0x180], RZ ;  /* 0x000060001416aa10 */ /* 0x000fc80007f3e0ff */
[----:B------:R-:W-:Y:S02]  /*0a70*/  @!P2 IADD3.X R23, R4, c[0x0][0x184], RZ, P1, !PT ;  /* 0x000061000417aa10 */ /* 0x000fe40000ffe4ff */
[----:B------:R-:W-:-:S04]  /*0a80*/  @!P2 IADD3 R20, P1, R20, c[0x0][0x178], RZ ;  /* 0x00005e001414aa10 */ /* 0x000fc80007f3e0ff */
[----:B------:R-:W-:Y:S02]  /*0a90*/  @!P2 IADD3.X R21, R4, c[0x0][0x17c], RZ, P1, !PT ;  /* 0x00005f000415aa10 */ /* 0x000fe40000ffe4ff */
[----:B------:R-:W-:-:S04]  /*0aa0*/  ISETP.GE.U32.AND P1, PT, R36, c[0x0][0x1e0], PT ;  /* 0x0000780024007a0c */ /* 0x000fc80003f26070 */
[----:B------:R-:W-:-:S04]  /*0ab0*/  ISETP.GE.AND.EX P1, PT, R56, c[0x0][0x1e4], PT, P1 ;  /* 0x0000790038007a0c */ /* 0x000fc80003f26310 */
[----:B------:R-:W-:-:S13]  /*0ac0*/  ISETP.LT.U32.AND P1, PT, R33, 0x200, !P1 ;  /* 0x000002002100780c */ /* 0x000fda0004f21070 */
        /* <DEDUP_REMOVED lines=12> */
[----:B------:R-:W-:-:S05]  /*0b90*/  @P1 IADD3.X R7, R3, c[0x0][0x17c], RZ, P6, !PT ;  /* 0x00005f0003071a10 */ /* 0x000fca00037fe4ff */
[----:B------:R1:W5:Y:S01]  /*0ba0*/  @P1 LDG.E R52, [R6.64] ;  /* 0x0000000606341981 */ /* 0x000362000c1e1900 */
[----:B------:R-:W-:Y:S02]  /*0bb0*/  MOV R3, 0x3f800000 ;  /* 0x3f80000000037802 */ /* 0x000fe40000000f00 */
[----:B------:R-:W-:Y:S02]  /*0bc0*/  IADD3 R17, R32, 0xa0, RZ ;  /* 0x000000a020117810 */ /* 0x000fe40007ffe0ff */
[----:B------:R-:W-:Y:S01]  /*0bd0*/  LOP3.LUT R2, R2, 0xfffffffd, RZ, 0xc0, !PT ;  /* 0xfffffffd02027812 */ /* 0x000fe200078ec0ff */
[----:B------:R-:W-:Y:S01]  /*0be0*/  CS2R R50, SRZ ;  /* 0x0000000000327805 */ /* 0x000fe2000001ff00 */
[----:B--2---:R-:W-:-:S05]  /*0bf0*/  FFMA.FTZ R16, -R12, R12, R13 ;  /* 0x0000000c0c107223 */ /* 0x004fca000001010d */
[----:B------:R-:W-:Y:S02]  /*0c00*/  FSETP.GTU.FTZ.AND P1, PT, R16, RZ, PT ;  /* 0x000000ff1000720b */ /* 0x000fe40003f3c000 */
[----:B------:R-:W-:-:S11]  /*0c10*/  SHF.R.S32.HI R13, RZ, 0x1f, R17 ;  /* 0x0000001fff0d7819 */ /* 0x000fd60000011411 */
[----:B------:R-:W-:-:S04]  /*0c20*/  @P1 FADD.FTZ R16, R16, c[0x0][0x1a0] ;  /* 0x0000680010101621 */ /* 0x000fc80000010000 */
[----:B------:R2:W3:Y:S01]  /*0c30*/  @P1 MUFU.RSQ R3, R16 ;  /* 0x0000001000031308 */ /* 0x0004e20000001400 */
[----:B------:R-:W-:-:S04]  /*0c40*/  ISETP.GE.U32.AND P1, PT, R17, c[0x0][0x1e0], PT ;  /* 0x0000780011007a0c */ /* 0x000fc80003f26070 */
[----:B------:R-:W-:-:S13]  /*0c50*/  ISETP.GE.OR.EX P1, PT, R13, c[0x0][0x1e4], P0, P1 ;  /* 0x000079000d007a0c */ /* 0x000fda0000726710 */
[----:B0-----:R-:W-:Y:S01]  /*0c60*/  @!P1 MOV R4, R8 ;  /* 0x0000000800049202 */ /* 0x001fe20000000f00 */
[----:B------:R-:W-:Y:S01]  /*0c70*/  @!P1 IMAD R18, R13, c[0x0][0x1d8], RZ ;  /* 0x000076000d129a24 */ /* 0x000fe200078e02ff */
[----:B------:R-:W-:-:S03]  /*0c80*/  @!P1 MOV R5, R11 ;  /* 0x0000000b00059202 */ /* 0x000fc60000000f00 */
[C---:B------:R-:W-:Y:S02]  /*0c90*/  @!P1 IMAD R13, R17.reuse, c[0x0][0x1dc], R18 ;  /* 0x00007700110d9a24 */ /* 0x040fe400078e0212 */
[----:B------:R-:W-:-:S05]  /*0ca0*/  @!P1 IMAD.WIDE.U32 R4, R17, c[0x0][0x1d8], R4 ;  /* 0x0000760011049a25 */ /* 0x000fca00078e0004 */
[----:B-1----:R-:W-:Y:S02]  /*0cb0*/  @!P1 IADD3 R7, R5, R13, RZ ;  /* 0x0000000d05079210 */ /* 0x002fe40007ffe0ff */
        /* <DEDUP_REMOVED lines=9> */
[----:B------:R-:W-:Y:S01]  /*0d50*/  @!P5 IMAD R7, R6, c[0x0][0x1d8], RZ ;  /* 0x000076000607da24 */ /* 0x000fe200078e02ff */
[----:B------:R-:W-:-:S03]  /*0d60*/  @!P5 MOV R6, R8 ;  /* 0x000000080006d202 */ /* 0x000fc60000000f00 */
[----:B------:R-:W-:Y:S01]  /*0d70*/  @!P5 IMAD R13, R32, c[0x0][0x1dc], R7 ;  /* 0x00007700200dda24 */ /* 0x000fe200078e0207 */
[----:B------:R-:W-:-:S05]  /*0d80*/  @!P5 MOV R7, R11 ;  /* 0x0000000b0007d202 */ /* 0x000fca0000000f00 */
[----:B------:R-:W-:-:S05]  /*0d90*/  @!P5 IMAD.WIDE.U32 R6, R32, c[0x0][0x1d8], R6 ;  /* 0x000076002006da25 */ /* 0x000fca00078e0006 */
[----:B------:R-:W-:Y:S02]  /*0da0*/  @!P5 IADD3 R13, R7, R13, RZ ;  /* 0x0000000d070dd210 */ /* 0x000fe40007ffe0ff */
[C---:B--2---:R-:W-:Y:S02]  /*0db0*/  @!P5 SHF.L.U32 R16, R6.reuse, 0x1, RZ ;  /* 0x000000010610d819 */ /* 0x044fe400000006ff */
[----:B------:R-:W-:Y:S02]  /*0dc0*/  @!P5 SHF.L.U64.HI R13, R6, 0x1, R13 ;  /* 0x00000001060dd819 */ /* 0x000fe4000001020d */
[----:B------:R-:W-:-:S04]  /*0dd0*/  @!P5 IADD3 R6, P6, R16, c[0x0][0x180], RZ ;  /* 0x000060001006da10 */ /* 0x000fc80007fde0ff */
[C---:B------:R-:W-:Y:S02]  /*0de0*/  @!P5 IADD3.X R7, R13.reuse, c[0x0][0x184], RZ, P6, !PT ;  /* 0x000061000d07da10 */ /* 0x040fe400037fe4ff */
[----:B------:R-:W-:Y:S02]  /*0df0*/  @!P5 IADD3 R16, P6, R16, c[0x0][0x178], RZ ;  /* 0x00005e001010da10 */ /* 0x000fe40007fde0ff */
[----:B------:R-:W-:Y:S02]  /*0e00*/  @P5 LOP3.LUT R2, R2, 0x2, RZ, 0xfc, !PT ;  /* 0x0000000202025812 */ /* 0x000fe400078efcff */
[----:B------:R-:W-:Y:S02]  /*0e10*/  @!P5 IADD3.X R17, R13, c[0x0][0x17c], RZ, P6, !PT ;  /* 0x00005f000d11da10 */ /* 0x000fe400037fe4ff */
[----:B------:R-:W-:Y:S02]  /*0e20*/  ISETP.NE.AND P5, PT, R37, RZ, PT ;  /* 0x000000ff2500720c */ /* 0x000fe40003fa5270 */
[----:B------:R-:W-:-:S02]  /*0e30*/  MOV R37, RZ ;  /* 0x000000ff00257202 */ /* 0x000fc40000000f00 */
[----:B------:R-:W-:-:S09]  /*0e40*/  LOP3.LUT P6, RZ, R2, 0x2, RZ, 0xc0, !PT ;  /* 0x0000000202ff7812 */ /* 0x000fd200078cc0ff */
[----:B------:R0:W5:Y:S04]  /*0e50*/  @P5 LDG.E R37, [R42.64] ;  /* 0x000000062a255981 */ /* 0x000168000c1e1900 */
[----:B------:R1:W5:Y:S01]  /*0e60*/  @P5 LDG.E R45, [R46.64] ;  /* 0x000000062e2d5981 */ /* 0x000362000c1e1900 */
[----:B------:R-:W-:-:S03]  /*0e70*/  ISETP.NE.AND P5, PT, R48, RZ, PT ;  /* 0x000000ff3000720c */ /* 0x000fc60003fa5270 */
[----:B------:R2:W5:Y:S01]  /*0e80*/  @!P6 LDG.E R51, [R16.64] ;  /* 0x000000061033e981 */ /* 0x000562000c1e1900 */
[----:B0-----:R-:W-:Y:S01]  /*0e90*/  CS2R R42, SRZ ;  /* 0x00000000002a7805 */ /* 0x001fe2000001ff00 */
[----:B------:R-:W-:Y:S01]  /*0ea0*/  CS2R R48, SRZ ;  /* 0x0000000000307805 */ /* 0x000fe2000001ff00 */
[----:B-1----:R-:W-:Y:S01]  /*0eb0*/  CS2R R46, SRZ ;  /* 0x00000000002e7805 */ /* 0x002fe2000001ff00 */
[----:B------:R-:W-:Y:S03]  /*0ec0*/  BSSY B0, `(.L_x_302) ;  /* 0x0000021000007945 */ /* 0x000fe60003800000 */
[----:B------:R0:W5:Y:S04]  /*0ed0*/  @!P6 LDG.E R42, [R6.64] ;  /* 0x00000006062ae981 */ /* 0x000168000c1e1900 */
[----:B------:R1:W5:Y:S04]  /*0ee0*/  @!P5 LDG.E R43, [R40.64] ;  /* 0x00000006282bd981 */ /* 0x000368000c1e1900 */
[----:B------:R4:W5:Y:S04]  /*0ef0*/  @!P5 LDG.E R50, [R38.64] ;  /* 0x000000062632d981 */ /* 0x000968000c1e1900 */
[----:B------:R2:W5:Y:S01]  /*0f00*/  @!P4 LDG.E R49, [R28.64] ;  /* 0x000000061c31c981 */ /* 0x000562000c1e1900 */
[----:B-1----:R-:W-:-:S03]  /*0f10*/  CS2R R40, SRZ ;  /* 0x0000000000287805 */ /* 0x002fc6000001ff00 */
[----:B------:R2:W5:Y:S01]  /*0f20*/  @!P3 LDG.E R48, [R24.64] ;  /* 0x000000061830b981 */ /* 0x000562000c1e1900 */
[----:B----4-:R-:W-:-:S03]  /*0f30*/  CS2R R38, SRZ ;  /* 0x0000000000267805 */ /* 0x010fc6000001ff00 */
[----:B------:R2:W5:Y:S04]  /*0f40*/  @!P4 LDG.E R40, [R30.64] ;  /* 0x000000061e28c981 */ /* 0x000568000c1e1900 */
[----:B------:R2:W5:Y:S04]  /*0f50*/  @!P3 LDG.E R41, [R26.64] ;  /* 0x000000061a29b981 */ /* 0x000568000c1e1900 */
[----:B------:R2:W5:Y:S04]  /*0f60*/  @!P2 LDG.E R38, [R22.64] ;  /* 0x000000061626a981 */ /* 0x000568000c1e1900 */
[----:B------:R2:W5:Y:S04]  /*0f70*/  @!P2 LDG.E R47, [R20.64] ;  /* 0x00000006142fa981 */ /* 0x000568000c1e1900 */
[----:B------:R2:W5:Y:S01]  /*0f80*/  @!P1 LDG.E R39, [R18.64] ;  /* 0x0000000612279981 */ /* 0x000562000c1e1900 */
[----:B------:R-:W-:-:S02]  /*0f90*/  MOV R13, RZ ;  /* 0x000000ff000d7202 */ /* 0x000fc40000000f00 */
[----:B0-----:R-:W-:Y:S01]  /*0fa0*/  MOV R6, RZ ;  /* 0x000000ff00067202 */ /* 0x001fe20000000f00 */
[----:B------:R0:W5:Y:S02]  /*0fb0*/  @!P1 LDG.E R46, [R4.64] ;  /* 0x00000006042e9981 */ /* 0x000164000c1e1900 */
[----:B0-----:R-:W-:Y:S01]  /*0fc0*/  CS2R R4, SRZ ;  /* 0x0000000000047805 */ /* 0x001fe2000001ff00 */
[----:B------:R-:W-:Y:S05]  /*0fd0*/  @P0 BRA `(.L_x_303) ;  /* 0x000000f000000947 */ /* 0x000fea0003800000 */
[----:B--23--:R-:W-:Y:S02]  /*0fe0*/  ISETP.NE.AND P0, PT, RZ, UR9, PT ;  /* 0x00000009ff007c0c */ /* 0x00cfe4000bf05270 */
[C---:B------:R-:W-:Y:S02]  /*0ff0*/  SHF.L.U64.HI R4, R14.reuse, 0x1, R15 ;  /* 0x000000010e047819 */ /* 0x040fe4000001020f */
[----:B------:R-:W-:-:S09]  /*1000*/  SHF.L.U32 R14, R14, 0x1, RZ ;  /* 0x000000010e0e7819 */ /* 0x000fd200000006ff */
[----:B------:R-:W-:-:S04]  /*1010*/  @P0 IADD3 R6, P6, R14, c[0x0][0x190], RZ ;  /* 0x000064000e060a10 */ /* 0x000fc80007fde0ff */
[----:B------:R-:W-:Y:S02]  /*1020*/  @P0 IADD3.X R7, R4, c[0x0][0x194], RZ, P6, !PT ;  /* 0x0000650004070a10 */ /* 0x000fe400037fe4ff */
[----:B------:R-:W-:-:S03]  /*1030*/  IADD3 R14, P6, R14, c[0x0][0x188], RZ ;  /* 0x000062000e0e7a10 */ /* 0x000fc60007fde0ff */
[----:B------:R-:W2:Y:S01]  /*1040*/  @P0 LDG.E.U16 R16, [R6.64] ;  /* 0x0000000606100981 */ /* 0x000ea2000c1e1500 */
[----:B------:R-:W-:-:S03]  /*1050*/  IADD3.X R15, R4, c[0x0][0x18c], RZ, P6, !PT ;  /* 0x00006300040f7a10 */ /* 0x000fc600037fe4ff */
[----:B------:R-:W3:Y:S01]  /*1060*/  @P0 LDG.E.U16 R4, [R6.64+0x2] ;  /* 0x0000020606040981 */ /* 0x000ee2000c1e1500 */
[----:B--2---:R-:W-:-:S03]  /*1070*/  @P0 PRMT R13, RZ, 0x5410, R16 ;  /* 0x00005410ff0d0816 */ /* 0x004fc60000000010 */
[----:B------:R-:W2:Y:S01]  /*1080*/  LDG.E.U16 R16, [R14.64+0x2] ;  /* 0x000002060e107981 */ /* 0x000ea2000c1e1500 */
[----:B---3--:R-:W-:-:S03]  /*1090*/  @P0 PRMT R5, RZ, 0x5410, R4 ;  /* 0x00005410ff050816 */ /* 0x008fc60000000004 */
[----:B------:R-:W3:Y:S01]  /*10a0*/  LDG.E.U16 R4, [R14.64] ;  /* 0x000000060e047981 */ /* 0x000ee2000c1e1500 */
[----:B--2---:R-:W-:Y:S02]  /*10b0*/  PRMT R6, RZ, 0x5410, R16 ;  /* 0x00005410ff067816 */ /* 0x004fe40000000010 */
[----:B---3--:R-:W-:Y:S02]  /*10c0*/  PRMT R4, RZ, 0x5410, R4 ;  /* 0x00005410ff047816 */ /* 0x008fe40000000004 */
.L_x_303:
[----:B--23--:R-:W-:Y:S05]  /*10d0*/  BSYNC B0 ;  /* 0x0000000000007941 */ /* 0x00cfea0003800000 */
.L_x_302:
[----:B------:R-:W-:Y:S02]  /*10e0*/  ISETP.NE.AND P0, PT, RZ, UR9, PT ;  /* 0x00000009ff007c0c */ /* 0x000fe4000bf05270 */
[--C-:B-----5:R-:W-:Y:S02]  /*10f0*/  PRMT R21, RZ, 0x5410, R42.reuse ;  /* 0x00005410ff157816 */ /* 0x120fe4000000002a */
[----:B------:R-:W-:Y:S02]  /*1100*/  PRMT R23, RZ, 0x7610, R42 ;  /* 0x00007610ff177816 */ /* 0x000fe4000000002a */
[----:B------:R-:W-:Y:S01]  /*1110*/  PRMT R25, RZ, 0x5410, R43 ;  /* 0x00005410ff197816 */ /* 0x000fe2000000002b */
[C---:B------:R-:W-:Y:S01]  /*1120*/  FADD.FTZ R22, -R12.reuse, R21 ;  /* 0x000000150c167221 */ /* 0x040fe20000010100 */
[----:B------:R-:W-:Y:S01]  /*1130*/  PRMT R27, RZ, 0x7610, R43 ;  /* 0x00007610ff1b7816 */ /* 0x000fe2000000002b */
[----:B------:R-:W-:Y:S01]  /*1140*/  FADD.FTZ R14, -R12, R23 ;  /* 0x000000170c0e7221 */ /* 0x000fe20000010100 */
        /* <DEDUP_REMOVED lines=29> */
.L_x_304:
[----:B------:R-:W-:Y:S02]  /*1320*/  FMUL.FTZ R23, R7, R4 ;  /* 0x0000000407177220 */ /* 0x000fe40000410000 */
[----:B------:R-:W-:Y:S02]  /*1330*/  FFMA.FTZ R20, R22, R7, RZ ;  /* 0x0000000716147223 */ /* 0x000fe400000100ff */
[----:B------:R-:W-:Y:S02]  /*1340*/  FMUL.FTZ R18, R18, R3 ;  /* 0x0000000312127220 */ /* 0x000fe40000410000 */
[----:B------:R-:W-:Y:S02]  /*1350*/  FMUL.FTZ R21, R17, R6 ;  /* 0x0000000611157220 */ /* 0x000fe40000410000 */
[----:B------:R-:W-:-:S02]  /*1360*/  FFMA.FTZ R22, R22, R23, RZ ;  /* 0x0000001716167223 */ /* 0x000fc400000100ff */
        /* <DEDUP_REMOVED lines=21> */
.L_x_305:
[C---:B------:R-:W-:Y:S02]  /*14c0*/  FFMA.FTZ R22, R14.reuse, R21, R22 ;  /* 0x000000150e167223 */ /* 0x040fe40000010016 */
[----:B------:R-:W-:Y:S02]  /*14d0*/  FFMA.FTZ R25, R14, R17, RZ ;  /* 0x000000110e197223 */ /* 0x000fe400000100ff */
[----:B------:R-:W-:Y:S02]  /*14e0*/  FADD.FTZ R14, RZ, R17 ;  /* 0x00000011ff0e7221 */ /* 0x000fe40000010000 */
[----:B------:R-:W-:Y:S02]  /*14f0*/  FADD.FTZ R24, R21, R24 ;  /* 0x0000001815187221 */ /* 0x000fe40000010000 */
[----:B------:R-:W-:-:S02]  /*1500*/  FMUL.FTZ R23, R19, R4 ;  /* 0x0000000413177220 */ /* 0x000fc40000410000 */
[----:B------:R-:W-:Y:S02]  /*1510*/  FADD.FTZ R26, RZ, R7 ;  /* 0x00000007ff1a7221 */ /* 0x000fe40000010000 */
[----:B------:R-:W-:Y:S02]  /*1520*/  FMUL.FTZ R21, R15, R6 ;  /* 0x000000060f157220 */ /* 0x000fe40000410000 */
[----:B------:R-:W-:Y:S01]  /*1530*/  FFMA.FTZ R17, R16, R15, R25 ;  /* 0x0000000f10117223 */ /* 0x000fe20000010019 */
[----:B------:R-:W-:Y:S01]  /*1540*/  PRMT R25, RZ, 0x7610, R40 ;  /* 0x00007610ff197816 */ /* 0x000fe20000000028 */
[----:B------:R-:W-:Y:S02]  /*1550*/  FFMA.FTZ R7, R18, R19, R20 ;  /* 0x0000001312077223 */ /* 0x000fe40000010014 */
[----:B------:R-:W-:Y:S02]  /*1560*/  FADD.FTZ R15, R14, R15 ;  /* 0x0000000f0e0f7221 */ /* 0x000fe40000010000 */
[----:B------:R-:W-:Y:S01]  /*1570*/  FFMA.FTZ R20, R18, R23, R22 ;  /* 0x0000001712147223 */ /* 0x000fe20000010016 */
[----:B------:R-:W-:Y:S01]  /*1580*/  PRMT R18, RZ, 0x7610, R49 ;  /* 0x00007610ff127816 */ /* 0x000fe20000000031 */
[----:B------:R-:W-:Y:S01]  /*1590*/  FADD.FTZ R14, R24, R23 ;  /* 0x00000017180e7221 */ /* 0x000fe20000010000 */
[----:B------:R-:W-:Y:S01]  /*15a0*/  PRMT R23, RZ, 0x5410, R40 ;  /* 0x00005410ff177816 */ /* 0x000fe20000000028 */
[----:B------:R-:W-:-:S02]  /*15b0*/  FFMA.FTZ R20, R16, R21, R20 ;  /* 0x0000001510147223 */ /* 0x000fc40000010014 */
[C---:B------:R-:W-:Y:S02]  /*15c0*/  FADD.FTZ R16, -R12.reuse, R25 ;  /* 0x000000190c107221 */ /* 0x040fe40000010100 */
[----:B------:R-:W-:Y:S01]  /*15d0*/  FADD.FTZ R22, -R12, R23 ;  /* 0x000000170c167221 */ /* 0x000fe20000010100 */
[----:B------:R-:W-:Y:S01]  /*15e0*/  PRMT R23, RZ, 0x5410, R49 ;  /* 0x00005410ff177816 */ /* 0x000fe20000000031 */
[----:B------:R-:W-:Y:S02]  /*15f0*/  FADD.FTZ R19, R26, R19 ;  /* 0x000000131a137221 */ /* 0x000fe40000010000 */
        /* <DEDUP_REMOVED lines=21> */
.L_x_306:
[----:B------:R-:W-:Y:S02]  /*1750*/  FMUL.FTZ R25, R23, R4 ;  /* 0x0000000417197220 */ /* 0x000fe40000410000 */
[----:B------:R-:W-:Y:S01]  /*1760*/  FADD.FTZ R24, R21, R14 ;  /* 0x0000000e15187221 */ /* 0x000fe20000010000 */
[----:B------:R-:W-:Y:S01]  /*1770*/  PRMT R21, RZ, 0x5410, R41 ;  /* 0x00005410ff157816 */ /* 0x000fe20000000029 */
[----:B------:R-:W-:Y:S02]  /*1780*/  FADD.FTZ R14, R19, R23 ;  /* 0x00000017130e7221 */ /* 0x000fe40000010000 */
[C---:B------:R-:W-:Y:S01]  /*1790*/  FFMA.FTZ R7, R22.reuse, R23, R7 ;  /* 0x0000001716077223 */ /* 0x040fe20000010007 */
[----:B------:R-:W-:Y:S01]  /*17a0*/  PRMT R23, RZ, 0x7610, R41 ;  /* 0x00007610ff177816 */ /* 0x000fe20000000029 */
[----:B------:R-:W-:-:S02]  /*17b0*/  FFMA.FTZ R20, R22, R25, R20 ;  /* 0x0000001916147223 */ /* 0x000fc40000010014 */
[----:B------:R-:W-:Y:S02]  /*17c0*/  FMUL.FTZ R19, R18, R6 ;  /* 0x0000000612137220 */ /* 0x000fe40000410000 */
[C---:B------:R-:W-:Y:S02]  /*17d0*/  FFMA.FTZ R17, R16.reuse, R18, R17 ;  /* 0x0000001210117223 */ /* 0x040fe40000010011 */
[----:B------:R-:W-:Y:S02]  /*17e0*/  FFMA.FTZ R20, R16, R19, R20 ;  /* 0x0000001310147223 */ /* 0x000fe40000010014 */
[----:B------:R-:W-:Y:S02]  /*17f0*/  FADD.FTZ R22, R24, R25 ;  /* 0x0000001918167221 */ /* 0x000fe40000010000 */
[C---:B------:R-:W-:Y:S02]  /*1800*/  FADD.FTZ R16, -R12.reuse, R21 ;  /* 0x000000150c107221 */ /* 0x040fe40000010100 */
[----:B------:R-:W-:Y:S01]  /*1810*/  FADD.FTZ R24, -R12, R23 ;  /* 0x000000170c187221 */ /* 0x000fe20000010100 */
        /* <DEDUP_REMOVED lines=24> */
.L_x_307:
[----:B------:R-:W-:Y:S02]  /*19a0*/  FMUL.FTZ R24, R23, R4 ;  /* 0x0000000417187220 */ /* 0x000fe40000410000 */
[----:B------:R-:W-:Y:S02]  /*19b0*/  FADD.FTZ R14, R14, R23 ;  /* 0x000000170e0e7221 */ /* 0x000fe40000010000 */
[----:B------:R-:W-:Y:S02]  /*19c0*/  FADD.FTZ R25, R19, R22 ;  /* 0x0000001613197221 */ /* 0x000fe40000010000 */
[C---:B------:R-:W-:Y:S02]  /*19d0*/  FFMA.FTZ R23, R21.reuse, R23, R7 ;  /* 0x0000001715177223 */ /* 0x040fe40000010007 */
[----:B------:R-:W-:-:S02]  /*19e0*/  FFMA.FTZ R21, R21, R24, R20 ;  /* 0x0000001815157223 */ /* 0x000fc40000010014 */
[----:B------:R-:W-:Y:S02]  /*19f0*/  FMUL.FTZ R19, R18, R6 ;  /* 0x0000000612137220 */ /* 0x000fe40000410000 */
[C---:B------:R-:W-:Y:S02]  /*1a00*/  FFMA.FTZ R20, R16.reuse, R18, R17 ;  /* 0x0000001210147223 */ /* 0x040fe40000010011 */
[----:B------:R-:W-:Y:S01]  /*1a10*/  FADD.FTZ R7, R15, R18 ;  /* 0x000000120f077221 */ /* 0x000fe20000010000 */
[--C-:B------:R-:W-:Y:S01]  /*1a20*/  PRMT R15, RZ, 0x5410, R38.reuse ;  /* 0x00005410ff0f7816 */ /* 0x100fe20000000026 */
[----:B------:R-:W-:Y:S01]  /*1a30*/  FFMA.FTZ R17, R16, R19, R21 ;  /* 0x0000001310117223 */ /* 0x000fe20000010015 */
[----:B------:R-:W-:Y:S01]  /*1a40*/  PRMT R21, RZ, 0x7610, R38 ;  /* 0x00007610ff157816 */ /* 0x000fe20000000026 */
[----:B------:R-:W-:Y:S02]  /*1a50*/  FADD.FTZ R18, R25, R24 ;  /* 0x0000001819127221 */ /* 0x000fe40000010000 */
[C---:B------:R-:W-:Y:S01]  /*1a60*/  FADD.FTZ R22, -R12.reuse, R15 ;  /* 0x0000000f0c167221 */ /* 0x040fe20000010100 */
[----:B------:R-:W-:Y:S01]  /*1a70*/  PRMT R15, RZ, 0x7610, R47 ;  /* 0x00007610ff0f7816 */ /* 0x000fe2000000002f */
[----:B------:R-:W-:Y:S01]  /*1a80*/  FADD.FTZ R16, -R12, R21 ;  /* 0x000000150c107221 */ /* 0x000fe20000010100 */
        /* <DEDUP_REMOVED lines=22> */
.L_x_308:
[----:B------:R-:W-:Y:S02]  /*1bf0*/  FMUL.FTZ R24, R21, R4 ;  /* 0x0000000415187220 */ /* 0x000fe40000410000 */
[----:B------:R-:W-:Y:S02]  /*1c00*/  FADD.FTZ R19, R19, R18 ;  /* 0x0000001213137221 */ /* 0x000fe40000010000 */
[C---:B------:R-:W-:Y:S02]  /*1c10*/  FFMA.FTZ R18, R22.reuse, R21, R23 ;  /* 0x0000001516127223 */ /* 0x040fe40000010017 */
[----:B------:R-:W-:Y:S02]  /*1c20*/  FFMA.FTZ R17, R22, R24, R17 ;  /* 0x0000001816117223 */ /* 0x000fe40000010011 */
[----:B------:R-:W-:-:S02]  /*1c30*/  FMUL.FTZ R22, R15, R6 ;  /* 0x000000060f167220 */ /* 0x000fc40000410000 */
[----:B------:R-:W-:Y:S02]  /*1c40*/  FADD.FTZ R23, R19, R24 ;  /* 0x0000001813177221 */ /* 0x000fe40000010000 */
[----:B------:R-:W-:Y:S01]  /*1c50*/  FFMA.FTZ R19, R16, R15, R20 ;  /* 0x0000000f10137223 */ /* 0x000fe20000010014 */
[----:B------:R-:W-:Y:S01]  /*1c60*/  PRMT R20, RZ, 0x7610, R46 ;  /* 0x00007610ff147816 */ /* 0x000fe2000000002e */
[----:B------:R-:W-:Y:S01]  /*1c70*/  FADD.FTZ R14, R14, R21 ;  /* 0x000000150e0e7221 */ /* 0x000fe20000010000 */
[----:B------:R-:W-:Y:S01]  /*1c80*/  PRMT R21, RZ, 0x7610, R39 ;  /* 0x00007610ff157816 */ /* 0x000fe20000000027 */
[----:B------:R-:W-:Y:S01]  /*1c90*/  FFMA.FTZ R16, R16, R22, R17 ;  /* 0x0000001610107223 */ /* 0x000fe20000010011 */
[----:B------:R-:W-:Y:S01]  /*1ca0*/  PRMT R17, RZ, 0x5410, R39 ;  /* 0x00005410ff117816 */ /* 0x000fe20000000027 */
        /* <DEDUP_REMOVED lines=25> */
.L_x_309:
[----:B------:R-:W-:Y:S02]  /*1e40*/  FMUL.FTZ R27, R17, R4 ;  /* 0x00000004111b7220 */ /* 0x000fe40000410000 */
[----:B------:R-:W-:Y:S01]  /*1e50*/  FADD.FTZ R23, R7, R15 ;  /* 0x0000000f07177221 */ /* 0x000fe20000010000 */
[----:B------:R-:W-:Y:S01]  /*1e60*/  PRMT R15, RZ, 0x7610, R37 ;  /* 0x00007610ff0f7816 */ /* 0x000fe20000000025 */
[----:B------:R-:W-:Y:S02]  /*1e70*/  FMUL.FTZ R7, R20, R6 ;  /* 0x0000000614077220 */ /* 0x000fe40000410000 */
[----:B------:R-:W-:Y:S02]  /*1e80*/  FFMA.FTZ R24, R25, R27, R16 ;  /* 0x0000001b19187223 */ /* 0x000fe40000010010 */
[----:B------:R-:W-:-:S02]  /*1e90*/  FADD.FTZ R22, R22, R27 ;  /* 0x0000001b16167221 */ /* 0x000fc40000010000 */
[----:B------:R-:W-:Y:S02]  /*1ea0*/  FFMA.FTZ R18, R25, R17, R18 ;  /* 0x0000001119127223 */ /* 0x000fe40000010012 */
[----:B------:R-:W-:Y:S02]  /*1eb0*/  FFMA.FTZ R25, R21, R7, R24 ;  /* 0x0000000715197223 */ /* 0x000fe40000010018 */
[----:B------:R-:W-:Y:S01]  /*1ec0*/  FADD.FTZ R22, R7, R22 ;  /* 0x0000001607167221 */ /* 0x000fe20000010000 */
[----:B------:R-:W-:Y:S01]  /*1ed0*/  PRMT R7, RZ, 0x5410, R37 ;  /* 0x00005410ff077816 */ /* 0x000fe20000000025 */
[----:B------:R-:W-:Y:S01]  /*1ee0*/  FADD.FTZ R16, R14, R17 ;  /* 0x000000110e107221 */ /* 0x000fe20000010000 */
[----:B------:R-:W-:Y:S01]  /*1ef0*/  PRMT R17, RZ, 0x5410, R45 ;  /* 0x00005410ff117816 */ /* 0x000fe2000000002d */
[C---:B------:R-:W-:Y:S01]  /*1f00*/  FADD.FTZ R24, -R12.reuse, R15 ;  /* 0x0000000f0c187221 */ /* 0x040fe20000010100 */
[----:B------:R-:W-:Y:S01]  /*1f10*/  PRMT R15, RZ, 0x7610, R45 ;  /* 0x00007610ff0f7816 */ /* 0x000fe2000000002d */
[----:B------:R-:W-:-:S02]  /*1f20*/  FADD.FTZ R14, -R12, R7 ;  /* 0x000000070c0e7221 */ /* 0x000fc40000010100 */
        /* <DEDUP_REMOVED lines=21> */
.L_x_310:
[----:B------:R-:W-:Y:S01]  /*2080*/  FFMA.FTZ R24, R21, R20, R19 ;  /* 0x0000001415187223 */ /* 0x000fe20000010013 */
[----:B------:R-:W-:Y:S01]  /*2090*/  PRMT R21, RZ, 0x5410, R44 ;  /* 0x00005410ff157816 */ /* 0x000fe2000000002c */
[----:B------:R-:W-:Y:S02]  /*20a0*/  FMUL.FTZ R27, R17, R4 ;  /* 0x00000004111b7220 */ /* 0x000fe40000410000 */
[----:B------:R-:W-:Y:S01]  /*20b0*/  FADD.FTZ R26, R23, R20 ;  /* 0x00000014171a7221 */ /* 0x000fe20000010000 */
[----:B------:R-:W-:Y:S01]  /*20c0*/  PRMT R23, RZ, 0x5410, R52 ;  /* 0x00005410ff177816 */ /* 0x000fe20000000034 */
[----:B------:R-:W-:Y:S01]  /*20d0*/  FADD.FTZ R28, -R12, R21 ;  /* 0x000000150c1c7221 */ /* 0x000fe20000010100 */
[----:B------:R-:W-:Y:S01]  /*20e0*/  PRMT R21, RZ, 0x7610, R44 ;  /* 0x00007610ff157816 */ /* 0x000fe2000000002c */
[----:B------:R-:W-:-:S02]  /*20f0*/  FFMA.FTZ R20, R14, R27, R25 ;  /* 0x0000001b0e147223 */ /* 0x000fc40000010019 */
[----:B------:R-:W-:Y:S02]  /*2100*/  FMUL.FTZ R19, R15, R6 ;  /* 0x000000060f137220 */ /* 0x000fe40000410000 */
[----:B------:R-:W-:Y:S02]  /*2110*/  FADD.FTZ R22, R22, R27 ;  /* 0x0000001b16167221 */ /* 0x000fe40000010000 */
[----:B------:R-:W-:Y:S02]  /*2120*/  FADD.FTZ R30, -R12, R21 ;  /* 0x000000150c1e7221 */ /* 0x000fe40000010100 */
[----:B------:R-:W-:Y:S02]  /*2130*/  FFMA.FTZ R21, R7, R19, R20 ;  /* 0x0000001307157223 */ /* 0x000fe40000010014 */
        /* <DEDUP_REMOVED lines=23> */
.L_x_311:
[----:B------:R-:W-:Y:S01]  /*22b0*/  FMUL.FTZ R25, R23, R4 ;  /* 0x0000000417197220 */ /* 0x000fe20000410000 */
[----:B------:R-:W0:Y:S01]  /*22c0*/  S2R R27, SR_LANEID ;  /* 0x00000000001b7919 */ /* 0x000e220000000000 */
[----:B------:R-:W-:Y:S01]  /*22d0*/  FFMA.FTZ R14, R14, R17, R18 ;  /* 0x000000110e0e7223 */ /* 0x000fe20000010012 */
[----:B------:R-:W-:Y:S01]  /*22e0*/  BSSY B0, `(.L_x_312) ;  /* 0x0000055000007945 */ /* 0x000fe20003800000 */
[----:B------:R-:W-:Y:S02]  /*22f0*/  FFMA.FTZ R21, R28, R25, R21 ;  /* 0x000000191c157223 */ /* 0x000fe40000010015 */
[----:B------:R-:W-:Y:S02]  /*2300*/  FADD.FTZ R25, R20, R25 ;  /* 0x0000001914197221 */ /* 0x000fe40000010000 */
[----:B------:R-:W-:Y:S02]  /*2310*/  FMUL.FTZ R20, R19, R6 ;  /* 0x0000000613147220 */ /* 0x000fe40000410000 */
[----:B------:R-:W-:Y:S01]  /*2320*/  FFMA.FTZ R24, R7, R15, R24 ;  /* 0x0000000f07187223 */ /* 0x000fe20000010018 */
[----:B------:R-:W-:Y:S01]  /*2330*/  SHF.L.U32 R7, R33, 0x4, RZ ;  /* 0x0000000421077819 */ /* 0x000fe200000006ff */
[----:B------:R-:W-:-:S02]  /*2340*/  FFMA.FTZ R21, R22, R20, R21 ;  /* 0x0000001416157223 */ /* 0x000fc40000010015 */
[----:B------:R-:W-:Y:S02]  /*2350*/  FADD.FTZ R20, R20, R25 ;  /* 0x0000001914147221 */ /* 0x000fe40000010000 */
[----:B------:R-:W-:Y:S01]  /*2360*/  FADD.FTZ R18, R16, R17 ;  /* 0x0000001110127221 */ /* 0x000fe20000010000 */
[----:B------:R-:W1:Y:S01]  /*2370*/  SHFL.DOWN PT, R30, R21, 0x1, 0x1f ;  /* 0x08201f00151e7f89 */ /* 0x000e6200000e0000 */
[----:B------:R-:W-:Y:S02]  /*2380*/  FADD.FTZ R26, R26, R15 ;  /* 0x0000000f1a1a7221 */ /* 0x000fe40000010000 */
[----:B------:R-:W-:Y:S01]  /*2390*/  FFMA.FTZ R17, R22, R19, R24 ;  /* 0x0000001316117223 */ /* 0x000fe20000010018 */
[----:B------:R-:W2:Y:S01]  /*23a0*/  SHFL.DOWN PT, R25, R20, 0x1, 0x1f ;  /* 0x08201f0014197f89 */ /* 0x000ea200000e0000 */
[----:B------:R-:W-:Y:S02]  /*23b0*/  FFMA.FTZ R16, R28, R23, R14 ;  /* 0x000000171c107223 */ /* 0x000fe4000001000e */
[----:B------:R-:W-:Y:S01]  /*23c0*/  FADD.FTZ R18, R18, R23 ;  /* 0x0000001712127221 */ /* 0x000fe20000010000 */
[----:B0-----:R-:W-:Y:S01]  /*23d0*/  ISETP.GT.AND P0, PT, R27, 0x1e, PT ;  /* 0x0000001e1b00780c */ /* 0x001fe20003f04270 */
[----:B------:R-:W-:-:S05]  /*23e0*/  FADD.FTZ R19, R26, R19 ;  /* 0x000000131a137221 */ /* 0x000fca0000010000 */
[----:B------:R-:W-:Y:S07]  /*23f0*/  STS.128 [R33.X16+0xa0], R16 ;  /* 0x0000a01021007388 */ /* 0x000fee000000cc00 */
[----:B-1----:R-:W-:Y:S02]  /*2400*/  @!P0 FADD.FTZ R21, R21, R30 ;  /* 0x0000001e15158221 */ /* 0x002fe40000010000 */
[----:B--2---:R-:W-:-:S03]  /*2410*/  @!P0 FADD.FTZ R20, R20, R25 ;  /* 0x0000001914148221 */ /* 0x004fc60000010000 */
        /* <DEDUP_REMOVED lines=35> */
[----:B------:R-:W-:Y:S01]  /*2650*/  FADD.FTZ R14, R14, R23 ;  /* 0x000000170e0e7221 */ /* 0x000fe20000010000 */
[----:B------:R-:W0:Y:S01]  /*2660*/  LDS.128 R24, [0x40] ;  /* 0x00004000ff187984 */ /* 0x000e220000000c00 */
[----:B--2---:R-:W-:Y:S02]  /*2670*/  FADD.FTZ R15, R15, R28 ;  /* 0x0000001c0f0f7221 */ /* 0x004fe40000010000 */
[----:B------:R-:W-:Y:S01]  /*2680*/  FADD.FTZ R14, R14, R29 ;  /* 0x0000001d0e0e7221 */ /* 0x000fe20000010000 */
[----:B------:R-:W-:Y:S01]  /*2690*/  LDS.128 R20, [0x60] ;  /* 0x00006000ff147984 */ /* 0x000fe20000000c00 */
[----:B------:R-:W-:-:S02]  /*26a0*/  FADD.FTZ R15, R15, R30 ;  /* 0x0000001e0f0f7221 */ /* 0x000fc40000010000 */
[----:B------:R-:W-:Y:S02]  /*26b0*/  FADD.FTZ R14, R14, R31 ;  /* 0x0000001f0e0e7221 */ /* 0x000fe40000010000 */
[----:B------:R-:W1:Y:S01]  /*26c0*/  LDS.128 R28, [0x50] ;  /* 0x00005000ff1c7984 */ /* 0x000e620000000c00 */
[----:B0-----:R-:W-:Y:S02]  /*26d0*/  FADD.FTZ R15, R15, R24 ;  /* 0x000000180f0f7221 */ /* 0x001fe40000010000 */
[----:B------:R-:W-:Y:S02]  /*26e0*/  FADD.FTZ R14, R14, R25 ;  /* 0x000000190e0e7221 */ /* 0x000fe40000010000 */
[----:B------:R-:W-:Y:S02]  /*26f0*/  FADD.FTZ R15, R15, R26 ;  /* 0x0000001a0f0f7221 */ /* 0x000fe40000010000 */
[----:B------:R-:W-:Y:S02]  /*2700*/  FADD.FTZ R14, R14, R27 ;  /* 0x0000001b0e0e7221 */ /* 0x000fe40000010000 */
[----:B------:R-:W0:Y:S01]  /*2710*/  LDS.128 R24, [0x70] ;  /* 0x00007000ff187984 */ /* 0x000e220000000c00 */
[----:B-1----:R-:W-:-:S02]  /*2720*/  FADD.FTZ R15, R15, R28 ;  /* 0x0000001c0f0f7221 */ /* 0x002fc40000010000 */
[----:B------:R-:W-:Y:S02]  /*2730*/  FADD.FTZ R14, R14, R29 ;  /* 0x0000001d0e0e7221 */ /* 0x000fe40000010000 */
[----:B------:R-:W-:Y:S02]  /*2740*/  FADD.FTZ R15, R15, R30 ;  /* 0x0000001e0f0f7221 */ /* 0x000fe40000010000 */
[----:B------:R-:W-:Y:S02]  /*2750*/  FADD.FTZ R14, R14, R31 ;  /* 0x0000001f0e0e7221 */ /* 0x000fe40000010000 */
[----:B------:R-:W1:Y:S01]  /*2760*/  LDS.128 R28, [0x80] ;  /* 0x00008000ff1c7984 */ /* 0x000e620000000c00 */
[----:B------:R-:W-:Y:S02]  /*2770*/  FADD.FTZ R15, R15, R20 ;  /* 0x000000140f0f7221 */ /* 0x000fe40000010000 */
[----:B------:R-:W-:Y:S02]  /*2780*/  FADD.FTZ R14, R14, R21 ;  /* 0x000000150e0e7221 */ /* 0x000fe40000010000 */
[----:B------:R-:W-:-:S02]  /*2790*/  FADD.FTZ R15, R15, R22 ;  /* 0x000000160f0f7221 */ /* 0x000fc40000010000 */
[----:B------:R-:W-:Y:S02]  /*27a0*/  FADD.FTZ R14, R14, R23 ;  /* 0x000000170e0e7221 */ /* 0x000fe40000010000 */
[----:B0-----:R-:W-:Y:S02]  /*27b0*/  FADD.FTZ R15, R15, R24 ;  /* 0x000000180f0f7221 */ /* 0x001fe40000010000 */
[----:B------:R-:W-:Y:S02]  /*27c0*/  FADD.FTZ R14, R14, R25 ;  /* 0x000000190e0e7221 */ /* 0x000fe40000010000 */
[----:B------:R-:W-:Y:S02]  /*27d0*/  FADD.FTZ R15, R15, R26 ;  /* 0x0000001a0f0f7221 */ /* 0x000fe40000010000 */
[----:B------:R-:W-:Y:S02]  /*27e0*/  FADD.FTZ R14, R14, R27 ;  /* 0x0000001b0e0e7221 */ /* 0x000fe40000010000 */
[----:B-1----:R-:W-:-:S02]  /*27f0*/  FADD.FTZ R15, R15, R28 ;  /* 0x0000001c0f0f7221 */ /* 0x002fc40000010000 */
[----:B------:R-:W-:Y:S02]  /*2800*/  FADD.FTZ R20, R14, R29 ;  /* 0x0000001d0e147221 */ /* 0x000fe40000010000 */
[----:B------:R-:W-:Y:S02]  /*2810*/  FADD.FTZ R14, R15, R30 ;  /* 0x0000001e0f0e7221 */ /* 0x000fe40000010000 */
[----:B------:R-:W-:Y:S02]  /*2820*/  FADD.FTZ R15, R20, R31 ;  /* 0x0000001f140f7221 */ /* 0x000fe40000010000 */
.L_x_313:
[----:B0-----:R-:W-:Y:S05]  /*2830*/  BSYNC B0 ;  /* 0x0000000000007941 */ /* 0x001fea0003800000 */
.L_x_312:
        /* <DEDUP_REMOVED lines=161> */
.L_x_315:
[----:B------:R-:W-:Y:S05]  /*3250*/  BSYNC B0 ;  /* 0x0000000000007941 */ /* 0x000fea0003800000 */
.L_x_314:
        /* <DEDUP_REMOVED lines=19> */
.L_x_317:
[----:B------:R-:W-:Y:S05]  /*3390*/  BSYNC B0 ;  /* 0x0000000000007941 */ /* 0x000fea0003800000 */
.L_x_316:
        /* <DEDUP_REMOVED lines=32> */
.L_x_320:
[----:B------:R-:W2:Y:S01]  /*35a0*/  LDG.E.STRONG.GPU R7, [R16.64] ;  /* 0x0000000610077981 */ /* 0x000ea2000c1ef900 */
[----:B------:R-:W-:Y:S01]  /*35b0*/  YIELD ;  /* 0x0000000000007946 */ /* 0x000fe20003800000 */
[----:B--2---:R-:W-:Y:S01]  /*35c0*/  ISETP.NE.AND P6, PT, R7, R20, PT ;  /* 0x000000140700720c */ /* 0x004fe20003fc5270 */
[----:B------:R-:W-:-:S12]  /*35d0*/  CCTL.IVALL ;  /* 0x00000000ff00798f */ /* 0x000fd80002000000 */
[----:B------:R-:W-:Y:S05]  /*35e0*/  @P6 BRA `(.L_x_320) ;  /* 0xffffffb000006947 */ /* 0x000fea000383ffff */
.L_x_319:
        /* <DEDUP_REMOVED lines=23> */
.L_x_324:
        /* <DEDUP_REMOVED lines=115> */
.L_x_323:
        /* <DEDUP_REMOVED lines=63> */
.L_x_325:
[----:B------:R-:W-:-:S04]  /*4280*/  LOP3.LUT P6, RZ, R2, 0x1, RZ, 0xc0, !PT ;  /* 0x0000000102ff7812 */ /* 0x000fc800078cc0ff */
[----:B------:R-:W-:-:S13]  /*4290*/  ISETP.NE.OR P6, PT, R16, RZ, P6 ;  /* 0x000000ff1000720c */ /* 0x000fda00037c5670 */
[----:B------:R-:W-:Y:S05]  /*42a0*/  @!P6 BRA `(.L_x_321) ;  /* 0x000001f00000e947 */ /* 0x000fea0003800000 */
.L_x_322:
        /* <DEDUP_REMOVED lines=31> */
.L_x_321:
        /* <DEDUP_REMOVED lines=11> */
.L_x_327:
[----:B------:R-:W-:Y:S05]  /*4550*/  BSYNC B0 ;  /* 0x0000000000007941 */ /* 0x000fea0003800000 */
.L_x_326:
        /* <DEDUP_REMOVED lines=17> */
.L_x_318:
        /* <DEDUP_REMOVED lines=35> */
.L_x_328:
        /* <DEDUP_REMOVED lines=11> */
[----:B------:R-:W-:-:S05]  /*4950*/  IMAD.WIDE.U32 R14, R32, c[0x0][0x1d8], R14 ;  /* 0x00007600200e7a25 */ /* 0x000fca00078e000e */
[----:B------:R-:W-:Y:S01]  /*4960*/  IADD3 R17, R15, R17, RZ ;  /* 0x000000110f117210 */ /* 0x000fe20007ffe0ff */
[----:B------:R-:W-:Y:S01]  /*4970*/  FMUL.FTZ R15, R22, R3 ;  /* 0x00000003160f7220 */ /* 0x000fe20000410000 */
[----:B------:R-:W-:-:S04]  /*4980*/  LEA R16, P0, R14, c[0x0][0x160], 0x1 ;  /* 0x000058000e107a11 */ /* 0x000fc800078008ff */
[----:B------:R-:W-:Y:S01]  /*4990*/  LEA.HI.X R17, R14, c[0x0][0x164], R17, 0x1, P0 ;  /* 0x000059000e117a11 */ /* 0x000fe200000f0c11 */
[----:B------:R-:W-:-:S04]  /*49a0*/  FFMA.FTZ R14, R51, R6, -R20 ;  /* 0x00000006330e7223 */ /* 0x000fc80000010814 */
[----:B------:R-:W-:-:S05]  /*49b0*/  FMUL.FTZ R14, R14, R3 ;  /* 0x000000030e0e7220 */ /* 0x000fca0000410000 */
[----:B------:R-:W-:-:S05]  /*49c0*/  F2FP.BF16.PACK_AB R15, R14, R15 ;  /* 0x0000000f0e0f723e */ /* 0x000fca00000010ff */
[----:B------:R0:W-:Y:S02]  /*49d0*/  STG.E [R16.64], R15 ;  /* 0x0000000f10007986 */ /* 0x0001e4000c101906 */
.L_x_330:
[----:B------:R-:W-:Y:S05]  /*49e0*/  BSYNC B0 ;  /* 0x0000000000007941 */ /* 0x000fea0003800000 */
.L_x_329:
        /* <DEDUP_REMOVED lines=28> */
.L_x_331:
[----:B------:R-:W-:Y:S01]  /*4bb0*/  BSSY B0, `(.L_x_332) ;  /* 0x0000014000007945 */ /* 0x000fe20003800000 */
[----:B------:R-:W-:Y:S05]  /*4bc0*/  @P5 BRA `(.L_x_333) ;  /* 0x0000012000005947 */ /* 0x000fea0003800000 */
[----:B------:R-:W-:Y:S01]  /*4bd0*/  IADD3 R23, R32, 0x20, RZ ;  /* 0x0000002020177810 */ /* 0x000fe20007ffe0ff */
[C-C-:B------:R-:W-:Y:S02]  /*4be0*/  FFMA.FTZ R16, R7.reuse, R16, R18.reuse ;  /* 0x0000001007107223 */ /* 0x140fe40000010012 */
[----:B------:R-:W-:Y:S01]  /*4bf0*/  FFMA.FTZ R14, R7, R14, R18 ;  /* 0x0000000e070e7223 */ /* 0x000fe20000010012 */
[----:B------:R-:W-:Y:S01]  /*4c00*/  SHF.R.S32.HI R20, RZ, 0x1f, R23 ;  /* 0x0000001fff147819 */ /* 0x000fe20000011417 */
[----:B------:R-:W-:Y:S01]  /*4c10*/  FFMA.FTZ R16, R15, R4, -R16 ;  /* 0x000000040f107223 */ /* 0x000fe20000010810 */
[----:B------:R-:W-:-:S03]  /*4c20*/  MOV R15, R11 ;  /* 0x0000000b000f7202 */ /* 0x000fc60000000f00 */
[----:B------:R-:W-:Y:S02]  /*4c30*/  IMAD R22, R20, c[0x0][0x1d8], RZ ;  /* 0x0000760014167a24 */ /* 0x000fe400078e02ff */
[----:B------:R-:W-:Y:S01]  /*4c40*/  FFMA.FTZ R20, R17, R6, -R14 ;  /* 0x0000000611147223 */ /* 0x000fe2000001080e */
[----:B------:R-:W-:Y:S01]  /*4c50*/  MOV R14, R8 ;  /* 0x00000008000e7202 */ /* 0x000fe20000000f00 */
[C---:B------:R-:W-:Y:S02]  /*4c60*/  IMAD R17, R23.reuse, c[0x0][0x1dc], R22 ;  /* 0x0000770017117a24 */ /* 0x040fe400078e0216 */
[----:B------:R-:W-:Y:S02]  /*4c70*/  FMUL.FTZ R20, R20, R3 ;  /* 0x0000000314147220 */ /* 0x000fe40000410000 */
[----:B------:R-:W-:-:S04]  /*4c80*/  IMAD.WIDE.U32 R14, R23, c[0x0][0x1d8], R14 ;  /* 0x00007600170e7a25 */ /* 0x000fc800078e000e */
[----:B------:R-:W-:Y:S01]  /*4c90*/  FMUL.FTZ R23, R16, R3 ;  /* 0x0000000310177220 */ /* 0x000fe20000410000 */
[----:B------:R-:W-:Y:S02]  /*4ca0*/  LEA R16, P0, R14, c[0x0][0x160], 0x1 ;  /* 0x000058000e107a11 */ /* 0x000fe400078008ff */
[----:B------:R-:W-:Y:S02]  /*4cb0*/  IADD3 R17, R15, R17, RZ ;  /* 0x000000110f117210 */ /* 0x000fe40007ffe0ff */
[----:B------:R-:W-:Y:S02]  /*4cc0*/  F2FP.BF16.PACK_AB R15, R20, R23 ;  /* 0x00000017140f723e */ /* 0x000fe400000010ff */
[----:B------:R-:W-:-:S05]  /*4cd0*/  LEA.HI.X R17, R14, c[0x0][0x164], R17, 0x1, P0 ;  /* 0x000059000e117a11 */ /* 0x000fca00000f0c11 */
[----:B------:R0:W-:Y:S02]  /*4ce0*/  STG.E [R16.64], R15 ;  /* 0x0000000f10007986 */ /* 0x0001e4000c101906 */
.L_x_333:
[----:B------:R-:W-:Y:S05]  /*4cf0*/  BSYNC B0 ;  /* 0x0000000000007941 */ /* 0x000fea0003800000 */
.L_x_332:
[----:B------:R-:W-:Y:S01]  /*4d00*/  ISETP.GE.U32.AND P0, PT, R36, c[0x0][0x1e0], PT ;  /* 0x0000780024007a0c */ /* 0x000fe20003f06070 */
[C---:B------:R-:W-:Y:S01]  /*4d10*/  FADD.FTZ R14, -R12.reuse, R19 ;  /* 0x000000130c0e7221 */ /* 0x040fe20000010100 */
[----:B0-----:R-:W-:Y:S01]  /*4d20*/  PRMT R15, RZ, 0x5410, R41 ;  /* 0x00005410ff0f7816 */ /* 0x001fe20000000029 */
[C---:B------:R-:W-:Y:S01]  /*4d30*/  FADD.FTZ R16, -R12.reuse, R21 ;  /* 0x000000150c107221 */ /* 0x040fe20000010100 */
[--C-:B------:R-:W-:Y:S02]  /*4d40*/  PRMT R17, RZ, 0x5410, R38.reuse ;  /* 0x00005410ff117816 */ /* 0x100fe40000000026 */
[----:B------:R-:W-:Y:S02]  /*4d50*/  PRMT R25, RZ, 0x5410, R39 ;  /* 0x00005410ff197816 */ /* 0x000fe40000000027 */
        /* <DEDUP_REMOVED lines=19> */
[----:B------:R-:W-:Y:S01]  /*4e90*/  FMUL.FTZ R15, R14, R3 ;  /* 0x000000030e0f7220 */ /* 0x000fe20000410000 */
[----:B------:R-:W-:Y:S01]  /*4ea0*/  PRMT R49, RZ, 0x7610, R49 ;  /* 0x00007610ff317816 */ /* 0x000fe20000000031 */
[----:B------:R-:W-:-:S02]  /*4eb0*/  FADD.FTZ R12, -R12, R31 ;  /* 0x0000001f0c0c7221 */ /* 0x000fc40000010100 */
        /* <DEDUP_REMOVED lines=20> */
.L_x_334:
        /* <DEDUP_REMOVED lines=10> */
[----:B------:R-:W-:-:S04]  /*50a0*/  IMAD R40, R25, c[0x0][0x1d8], RZ ;  /* 0x0000760019287a24 */ /* 0x000fc800078e02ff */
        /* <DEDUP_REMOVED lines=9> */
.L_x_336:
[----:B------:R-:W-:Y:S05]  /*5140*/  BSYNC B0 ;  /* 0x0000000000007941 */ /* 0x000fea0003800000 */
.L_x_335:
[--C-:B------:R-:W-:Y:S01]  /*5150*/  PRMT R15, RZ, 0x5410, R48.reuse ;  /* 0x00005410ff0f7816 */ /* 0x100fe20000000030 */
[-C--:B------:R-:W-:Y:S01]  /*5160*/  FMUL.FTZ R38, R38, R3.reuse ;  /* 0x0000000326267220 */ /* 0x080fe20000410000 */
[----:B0-----:R-:W-:Y:S01]  /*5170*/  PRMT R17, RZ, 0x7610, R48 ;  /* 0x00007610ff117816 */ /* 0x001fe20000000030 */
        /* <DEDUP_REMOVED lines=20> */
.L_x_337:
        /* <DEDUP_REMOVED lines=8> */
[----:B------:R-:W-:-:S02]  /*5340*/  FFMA.FTZ R30, R17, R6, -R30 ;  /* 0x00000006111e7223 */ /* 0x000fc4000001081e */
[----:B------:R-:W-:Y:S01]  /*5350*/  IMAD R16, R14, c[0x0][0x1d8], RZ ;  /* 0x000076000e107a24 */ /* 0x000fe200078e02ff */
[----:B------:R-:W-:Y:S01]  /*5360*/  MOV R14, R8 ;  /* 0x00000008000e7202 */ /* 0x000fe20000000f00 */
[----:B------:R-:W-:Y:S02]  /*5370*/  FMUL.FTZ R38, R38, R3 ;  /* 0x0000000326267220 */ /* 0x000fe40000410000 */
[C---:B------:R-:W-:Y:S02]  /*5380*/  IMAD R17, R23.reuse, c[0x0][0x1dc], R16 ;  /* 0x0000770017117a24 */ /* 0x040fe400078e0210 */
[----:B------:R-:W-:-:S04]  /*5390*/  IMAD.WIDE.U32 R14, R23, c[0x0][0x1d8], R14 ;  /* 0x00007600170e7a25 */ /* 0x000fc800078e000e */
[----:B------:R-:W-:Y:S01]  /*53a0*/  FMUL.FTZ R23, R30, R3 ;  /* 0x000000031e177220 */ /* 0x000fe20000410000 */
[C---:B------:R-:W-:Y:S02]  /*53b0*/  LEA R16, P3, R14.reuse, c[0x0][0x160], 0x1 ;  /* 0x000058000e107a11 */ /* 0x040fe400078608ff */
[----:B------:R-:W-:Y:S02]  /*53c0*/  IADD3 R17, R15, R17, RZ ;  /* 0x000000110f117210 */ /* 0x000fe40007ffe0ff */
[----:B------:R-:W-:Y:S02]  /*53d0*/  F2FP.BF16.PACK_AB R23, R23, R38 ;  /* 0x000000261717723e */ /* 0x000fe400000010ff */
[----:B------:R-:W-:-:S05]  /*53e0*/  LEA.HI.X R17, R14, c[0x0][0x164], R17, 0x1, P3 ;  /* 0x000059000e117a11 */ /* 0x000fca00018f0c11 */
[----:B------:R0:W-:Y:S02]  /*53f0*/  STG.E [R16.64], R23 ;  /* 0x0000001710007986 */ /* 0x0001e4000c101906 */
.L_x_339:
[----:B------:R-:W-:Y:S05]  /*5400*/  BSYNC B0 ;  /* 0x0000000000007941 */ /* 0x000fea0003800000 */
.L_x_338:
        /* <DEDUP_REMOVED lines=23> */
.L_x_340:
[----:B------:R-:W-:Y:S01]  /*5580*/  BSSY B0, `(.L_x_341) ;  /* 0x0000014000007945 */ /* 0x000fe20003800000 */
[----:B------:R-:W-:Y:S05]  /*5590*/  @P2 BRA `(.L_x_342) ;  /* 0x0000012000002947 */ /* 0x000fea0003800000 */
[----:B0-----:R-:W-:Y:S01]  /*55a0*/  IADD3 R23, R32, 0x80, RZ ;  /* 0x0000008020177810 */ /* 0x001fe20007ffe0ff */
        /* <DEDUP_REMOVED lines=17> */
.L_x_342:
[----:B------:R-:W-:Y:S05]  /*56c0*/  BSYNC B0 ;  /* 0x0000000000007941 */ /* 0x000fea0003800000 */
.L_x_341:
        /* <DEDUP_REMOVED lines=23> */
.L_x_343:
        /* <DEDUP_REMOVED lines=15> */
[----:B------:R-:W-:Y:S02]  /*5930*/  LEA R16, P1, R14, c[0x0][0x160], 0x1 ;  /* 0x000058000e107a11 */ /* 0x000fe400078208ff */
[----:B------:R-:W-:Y:S02]  /*5940*/  IADD3 R17, R15, R17, RZ ;  /* 0x000000110f117210 */ /* 0x000fe40007ffe0ff */
[----:B------:R-:W-:Y:S02]  /*5950*/  F2FP.BF16.PACK_AB R15, R22, R23 ;  /* 0x00000017160f723e */ /* 0x000fe400000010ff */
[----:B------:R-:W-:-:S05]  /*5960*/  LEA.HI.X R17, R14, c[0x0][0x164], R17, 0x1, P1 ;  /* 0x000059000e117a11 */ /* 0x000fca00008f0c11 */
[----:B------:R0:W-:Y:S02]  /*5970*/  STG.E [R16.64], R15 ;  /* 0x0000000f10007986 */ /* 0x0001e4000c101906 */
.L_x_345:
[----:B------:R-:W-:Y:S05]  /*5980*/  BSYNC B0 ;  /* 0x0000000000007941 */ /* 0x000fea0003800000 */
.L_x_344:
        /* <DEDUP_REMOVED lines=23> */
.L_x_346:
[----:B------:R-:W-:Y:S01]  /*5b00*/  LOP3.LUT P1, RZ, R2, 0x4, RZ, 0xc0, !PT ;  /* 0x0000000402ff7812 */ /* 0x000fe2000782c0ff */
[----:B------:R-:W-:-:S12]  /*5b10*/  BSSY B0, `(.L_x_347) ;  /* 0x0000012000007945 */ /* 0x000fd80003800000 */
[----:B------:R-:W-:Y:S05]  /*5b20*/  @!P1 BRA `(.L_x_348) ;  /* 0x0000010000009947 */ /* 0x000fea0003800000 */
[C-C-:B------:R-:W-:Y:S02]  /*5b30*/  FFMA.FTZ R14, R7.reuse, R24, R18.reuse ;  /* 0x00000018070e7223 */ /* 0x140fe40000010012 */
[----:B------:R-:W-:Y:S02]  /*5b40*/  FFMA.FTZ R17, R7, R26, R18 ;  /* 0x0000001a07117223 */ /* 0x000fe40000010012 */
[----:B------:R-:W-:Y:S01]  /*5b50*/  FFMA.FTZ R16, R15, R4, -R14 ;  /* 0x000000040f107223 */ /* 0x000fe2000001080e */
[----:B------:R-:W-:Y:S01]  /*5b60*/  MOV R14, R8 ;  /* 0x00000008000e7202 */ /* 0x000fe20000000f00 */
[----:B------:R-:W-:Y:S01]  /*5b70*/  IMAD R21, R57, c[0x0][0x1d8], RZ ;  /* 0x0000760039157a24 */ /* 0x000fe200078e02ff */
[----:B------:R-:W-:Y:S01]  /*5b80*/  MOV R15, R11 ;  /* 0x0000000b000f7202 */ /* 0x000fe20000000f00 */
[----:B------:R-:W-:Y:S02]  /*5b90*/  FFMA.FTZ R20, R45, R6, -R17 ;  /* 0x000000062d147223 */ /* 0x000fe40000010811 */
[----:B------:R-:W-:-:S02]  /*5ba0*/  IMAD R17, R54, c[0x0][0x1dc], R21 ;  /* 0x0000770036117a24 */ /* 0x000fc400078e0215 */
        /* <DEDUP_REMOVED lines=8> */
.L_x_348:
[----:B------:R-:W-:Y:S05]  /*5c30*/  BSYNC B0 ;  /* 0x0000000000007941 */ /* 0x000fea0003800000 */
.L_x_347:
        /* <DEDUP_REMOVED lines=23> */
.L_x_349:
        /* <DEDUP_REMOVED lines=17> */
.L_x_351:
[----:B------:R-:W-:Y:S05]  /*5ec0*/  BSYNC B0 ;  /* 0x0000000000007941 */ /* 0x000fea0003800000 */
.L_x_350:
[----:B------:R-:W-:Y:S02]  /*5ed0*/  IADD3 R35, R35, c[0x0][0x10], RZ ;  /* 0x0000040023237a10 */ /* 0x000fe40007ffe0ff */
[----:B------:R-:W-:Y:S02]  /*5ee0*/  IADD3 R55, R55, 0x1, RZ ;  /* 0x0000000137377810 */ /* 0x000fe40007ffe0ff */
[----:B------:R-:W-:-:S13]  /*5ef0*/  ISETP.GE.AND P0, PT, R35, UR4, PT ;  /* 0x0000000423007c0c */ /* 0x000fda000bf06270 */
[----:B------:R-:W-:Y:S01]  /*5f00*/  @P0 CALL.REL.NOINC `(.L_x_301) ;  /* 0x0000001000000944 */ /* 0x000fe20003c00000 */
[----:B------:R-:W-:Y:S05]  /*5f10*/  BRA `(.L_x_352) ;  /* 0xffffa3b000007947 */ /* 0x000fea000383ffff */
.L_x_301:
[----:B012---:R-:W-:Y:S01]  /*5f20*/  MOV R4, c[0x0][0xc] ;  /* 0x0000030000047a02 */ /* 0x007fe20000000f00 */
        /* <DEDUP_REMOVED lines=21> */
.L_x_354:
[----:B------:R-:W-:Y:S05]  /*6080*/  BSYNC B0 ;  /* 0x0000000000007941 */ /* 0x000fea0003800000 */
.L_x_353:
[----:B------:R-:W-:Y:S05]  /*6090*/  @P0 EXIT ;  /* 0x000000000000094d */ /* 0x000fea0003800000 */
[----:B------:R-:W-:Y:S05]  /*60a0*/  @P2 BRA `(.L_x_355) ;  /* 0x0000008000002947 */ /* 0x000fea0003800000 */
[----:B------:R-:W-:-:S05]  /*60b0*/  IMAD R0, R4, c[0x0][0x10], RZ ;  /* 0x0000040004007a24 */ /* 0x000fca00078e02ff */
[----:B------:R-:W-:-:S13]  /*60c0*/  ISETP.NE.AND P0, PT, R0, -0x1, PT ;  /* 0xffffffff0000780c */ /* 0x000fda0003f05270 */
[----:B------:R-:W-:Y:S05]  /*60d0*/  @!P0 BRA `(.L_x_355) ;  /* 0x0000005000008947 */ /* 0x000fea0003800000 */
.L_x_356:
[----:B0-----:R-:W2:Y:S01]  /*60e0*/  LDG.E.STRONG.GPU R5, [R2.64] ;  /* 0x0000000602057981 */ /* 0x001ea2000c1ef900 */
[----:B------:R-:W-:Y:S01]  /*60f0*/  YIELD ;  /* 0x0000000000007946 */ /* 0x000fe20003800000 */
[----:B--2---:R-:W-:Y:S01]  /*6100*/  ISETP.NE.AND P0, PT, R5, R0, PT ;  /* 0x000000000500720c */ /* 0x004fe20003f05270 */
[----:B------:R-:W-:-:S12]  /*6110*/  CCTL.IVALL ;  /* 0x00000000ff00798f */ /* 0x000fd80002000000 */
[----:B------:R-:W-:Y:S05]  /*6120*/  @P0 BRA `(.L_x_356) ;  /* 0xffffffb000000947 */ /* 0x000fea000383ffff */
.L_x_355:
        /* <DEDUP_REMOVED lines=25> */
.L_x_357:
        /* <DEDUP_REMOVED lines=26> */
.L_x_358:
        /* <DEDUP_REMOVED lines=10> */
.L_x_3338:


//--------------------- .text._Z35group_norm_nhwc_bwd_one_pass_kernelI11Bf16IOBf16WLi512ELi32ELi512EEv26Group_norm_nhwc_bwd_params --------------------------
	.section	.text._Z35group_norm_nhwc_bwd_one_pass_kernelI11Bf16IOBf16WLi512ELi32ELi512EEv26Group_norm_nhwc_bwd_params,"ax",@progbits
	.sectioninfo	@"SHI_REGISTERS=128"
	.align	128
        .global         _Z35group_norm_nhwc_bwd_one_pass_kernelI11Bf16IOBf16WLi512ELi32ELi512EEv26Group_norm_nhwc_bwd_params
        .type           _Z35group_norm_nhwc_bwd_one_pass_kernelI11Bf16IOBf16WLi512ELi32ELi512EEv26Group_norm_nhwc_bwd_params,@function
        .size           _Z35group_norm_nhwc_bwd_one_pass_kernelI11Bf16IOBf16WLi512ELi32ELi512EEv26Group_norm_nhwc_bwd_params,(.L_x_3339 - _Z35group_norm_nhwc_bwd_one_pass_kernelI11Bf16IOBf16WLi512ELi32ELi512EEv26Group_norm_nhwc_bwd_params)
        .other          _Z35group_norm_nhwc_bwd_one_pass_kernelI11Bf16IOBf16WLi512ELi32ELi512EEv26Group_norm_nhwc_bwd_params,@"STO_CUDA_ENTRY STV_DEFAULT"
_Z35group_norm_nhwc_bwd_one_pass_kernelI11Bf16IOBf16WLi512ELi32ELi512EEv26Group_norm_nhwc_bwd_params:
.text._Z35group_norm_nhwc_bwd_one_pass_kernelI11Bf16IOBf16WLi512ELi32ELi512EEv26Group_norm_nhwc_bwd_params:
        /* <DEDUP_REMOVED lines=108> */
.L_x_442:
[----:B0-----:R-:W-:Y:S01]  /*06c0*/  IABS R11, c[0x0][0x1f0] ;  /* 0x00007c00000b7a13 */ /* 0x001fe20000000000 */
[----:B------:R-:W-:Y:S01]  /*06d0*/  CS2R R64, SRZ ;  /* 0x0000000000407805 */ /* 0x000fe2000001ff00 */
[----:B------:R-:W-:Y:S02]  /*06e0*/  MOV R82, RZ ;  /* 0x000000ff00527202 */ /* 0x000fe40000000f00 */
[----:B------:R-:W0:Y:S01]  /*06f0*/  I2F.RP R8, R11 ;  /* 0x0000000b00087306 */ /* 0x000e220000209400 */
[----:B------:R-:W-:Y:S02]  /*0700*/  P2R R14, PR, RZ, 0x8 ;  /* 0x00000008ff0e7803 */ /* 0x000fe40000000000 */
[----:B------:R-:W-:-:S02]  /*0710*/  P2R R13, PR, RZ, 0x4 ;  /* 0x00000004ff0d7803 */ /* 0x000fc40000000000 */
[----:B------:R-:W-:Y:S01]  /*0720*/  MOV R25, 0x8 ;  /* 0x0000000800197802 */ /* 0x000fe20000000f00 */
[----:B------:R-:W-:Y:S01]  /*0730*/  CS2R R80, SRZ ;  /* 0x0000000000507805 */ /* 0x000fe2000001ff00 */
[----:B------:R-:W-:Y:S01]  /*0740*/  MOV R66, RZ ;  /* 0x000000ff00427202 */ /* 0x000fe20000000f00 */
[----:B------:R-:W-:Y:S01]  /*0750*/  CS2R R62, SRZ ;  /* 0x00000000003e7805 */ /* 0x000fe2000001ff00 */
[----:B------:R-:W-:Y:S01]  /*0760*/  CS2R R78, SRZ ;  /* 0x00000000004e7805 */ /* 0x000fe2000001ff00 */
[----:B------:R-:W-:Y:S01]  /*0770*/  P2R R12, PR, RZ, 0x2 ;  /* 0x00000002ff0c7803 */ /* 0x000fe20000000000 */
[----:B0-----:R-:W0:Y:S01]  /*0780*/  MUFU.RCP R8, R8 ;  /* 0x0000000800087308 */ /* 0x001e220000001000 */
[----:B------:R-:W-:Y:S01]  /*0790*/  IMAD.WIDE R24, R4, R25, c[0x0][0x198] ;  /* 0x0000660004187625 */ /* 0x000fe200078e0219 */
[C---:B------:R-:W-:Y:S02]  /*07a0*/  LOP3.LUT P2, RZ, R5.reuse, 0x40, RZ, 0xc0, !PT ;  /* 0x0000004005ff7812 */ /* 0x040fe4000784c0ff */
[----:B------:R-:W-:-:S03]  /*07b0*/  LOP3.LUT P1, RZ, R5, 0x20, RZ, 0xc0, !PT ;  /* 0x0000002005ff7812 */ /* 0x000fc6000782c0ff */
[----:B------:R-:W2:Y:S01]  /*07c0*/  LDG.E.64 R24, [R24.64] ;  /* 0x0000000618187981 */ /* 0x000ea2000c1e1b00 */
[----:B0-----:R-:W-:-:S04]  /*07d0*/  IADD3 R6, R8, 0xffffffe, RZ ;  /* 0x0ffffffe08067810 */ /* 0x001fc80007ffe0ff */
        /* <DEDUP_REMOVED lines=83> */
[----:B---3--:R-:W-:Y:S02]  /*0d10*/  @P0 IADD3 R7, R9, R11, RZ ;  /* 0x0000000b09070210 */ /* 0x008fe40007ffe0ff */
        /* <DEDUP_REMOVED lines=23> */
[----:B------:R-:W-:Y:S01]  /*0e90*/  @P0 IADD3 R10, P6, R10, c[0x0][0x178], RZ ;  /* 0x00005e000a0a0a10 */ /* 0x000fe20007fde0ff */
[----:B--2---:R-:W-:Y:S02]  /*0ea0*/  FFMA.FTZ R7, -R24, R24, R25 ;  /* 0x0000001818077223 */ /* 0x004fe40000010119 */
[----:B------:R0:W5:Y:S01]  /*0eb0*/  @P0 LDG.E R64, [R8.64] ;  /* 0x0000000608400981 */ /* 0x000162000c1e1900 */
[----:B------:R-:W-:-:S05]  /*0ec0*/  @P0 IADD3.X R11, R6, c[0x0][0x17c], RZ, P6, !PT ;  /* 0x00005f00060b0a10 */ /* 0x000fca00037fe4ff */
[----:B------:R1:W5:Y:S01]  /*0ed0*/  @P0 LDG.E R79, [R10.64] ;  /* 0x000000060a4f0981 */ /* 0x000362000c1e1900 */
[----:B------:R-:W-:Y:S01]  /*0ee0*/  FSETP.GTU.FTZ.AND P0, PT, R7, RZ, PT ;  /* 0x000000ff0700720b */ /* 0x000fe20003f1c000 */
[----:B----4-:R-:W-:Y:S01]  /*0ef0*/  @P3 IMAD R16, R112, c[0x0][0x1d8], RZ ;  /* 0x0000760070103a24 */ /* 0x010fe200078e02ff */
[----:B0-----:R-:W-:Y:S02]  /*0f00*/  @P3 MOV R8, R20 ;  /* 0x0000001400083202 */ /* 0x001fe40000000f00 */
[----:B------:R-:W-:Y:S01]  /*0f10*/  @P3 MOV R9, R23 ;  /* 0x0000001700093202 */ /* 0x000fe20000000f00 */
[----:B------:R-:W-:Y:S01]  /*0f20*/  @P3 IMAD R15, R83, c[0x0][0x1dc], R16 ;  /* 0x00007700530f3a24 */ /* 0x000fe200078e0210 */
[----:B------:R-:W-:-:S03]  /*0f30*/  MOV R6, 0x3f800000 ;  /* 0x3f80000000067802 */ /* 0x000fc60000000f00 */
[----:B------:R-:W-:-:S04]  /*0f40*/  @P3 IMAD.WIDE.U32 R8, R83, c[0x0][0x1d8], R8 ;  /* 0x0000760053083a25 */ /* 0x000fc800078e0008 */
[----:B------:R-:W-:Y:S01]  /*0f50*/  @P0 FADD.FTZ R7, R7, c[0x0][0x1a0] ;  /* 0x0000680007070621 */ /* 0x000fe20000010000 */
[----:B------:R-:W-:Y:S02]  /*0f60*/  @P3 IADD3 R9, R9, R15, RZ ;  /* 0x0000000f09093210 */ /* 0x000fe40007ffe0ff */
[C---:B------:R-:W-:Y:S01]  /*0f70*/  @P3 SHF.L.U32 R68, R8.reuse, 0x1, RZ ;  /* 0x0000000108443819 */ /* 0x040fe200000006ff */
[----:B------:R0:W2:Y:S01]  /*0f80*/  @P0 MUFU.RSQ R6, R7 ;  /* 0x0000000700060308 */ /* 0x0000a20000001400 */
[----:B------:R-:W-:Y:S02]  /*0f90*/  @P3 SHF.L.U64.HI R8, R8, 0x1, R9 ;  /* 0x0000000108083819 */ /* 0x000fe40000010209 */
[----:B------:R-:W-:-:S04]  /*0fa0*/  @P3 IADD3 R70, P0, R68, c[0x0][0x180], RZ ;  /* 0x0000600044463a10 */ /* 0x000fc80007f1e0ff */
[----:B------:R-:W-:Y:S02]  /*0fb0*/  @P3 IADD3.X R71, R8, c[0x0][0x184], RZ, P0, !PT ;  /* 0x0000610008473a10 */ /* 0x000fe400007fe4ff */
[----:B------:R-:W-:-:S04]  /*0fc0*/  @P3 IADD3 R68, P0, R68, c[0x0][0x178], RZ ;  /* 0x00005e0044443a10 */ /* 0x000fc80007f1e0ff */
[----:B------:R-:W-:Y:S01]  /*0fd0*/  @P3 IADD3.X R69, R8, c[0x0][0x17c], RZ, P0, !PT ;  /* 0x00005f0008453a10 */ /* 0x000fe200007fe4ff */
[----:B------:R-:W-:Y:S01]  /*0fe0*/  @P2 IMAD R8, R111, c[0x0][0x1d8], RZ ;  /* 0x000076006f082a24 */ /* 0x000fe200078e02ff */
[----:B------:R-:W-:-:S03]  /*0ff0*/  @P2 MOV R9, R23 ;  /* 0x0000001700092202 */ /* 0x000fc60000000f00 */
[----:B0-----:R-:W-:Y:S01]  /*1000*/  @P2 IMAD R7, R97, c[0x0][0x1dc], R8 ;  /* 0x0000770061072a24 */ /* 0x001fe200078e0208 */
[----:B------:R-:W-:-:S05]  /*1010*/  @P2 MOV R8, R20 ;  /* 0x0000001400082202 */ /* 0x000fca0000000f00 */
[----:B------:R-:W-:-:S05]  /*1020*/  @P2 IMAD.WIDE.U32 R8, R97, c[0x0][0x1d8], R8 ;  /* 0x0000760061082a25 */ /* 0x000fca00078e0008 */
[----:B------:R-:W-:Y:S02]  /*1030*/  @P2 IADD3 R7, R9, R7, RZ ;  /* 0x0000000709072210 */ /* 0x000fe40007ffe0ff */
[C---:B------:R-:W-:Y:S02]  /*1040*/  @P2 SHF.L.U32 R56, R8.reuse, 0x1, RZ ;  /* 0x0000000108382819 */ /* 0x040fe400000006ff */
[----:B------:R-:W-:Y:S02]  /*1050*/  @P2 SHF.L.U64.HI R8, R8, 0x1, R7 ;  /* 0x0000000108082819 */ /* 0x000fe40000010207 */
[----:B------:R-:W-:-:S04]  /*1060*/  @P2 IADD3 R58, P0, R56, c[0x0][0x180], RZ ;  /* 0x00006000383a2a10 */ /* 0x000fc80007f1e0ff */
[----:B------:R-:W-:Y:S02]  /*1070*/  @P2 IADD3.X R59, R8, c[0x0][0x184], RZ, P0, !PT ;  /* 0x00006100083b2a10 */ /* 0x000fe400007fe4ff */
[----:B------:R-:W-:Y:S01]  /*1080*/  @P2 IADD3 R56, P0, R56, c[0x0][0x178], RZ ;  /* 0x00005e0038382a10 */ /* 0x000fe20007f1e0ff */
[----:B------:R-:W-:Y:S01]  /*1090*/  @P1 IMAD R7, R110, c[0x0][0x1d8], RZ ;  /* 0x000076006e071a24 */ /* 0x000fe200078e02ff */
[----:B------:R-:W-:Y:S02]  /*10a0*/  @P1 MOV R9, R23 ;  /* 0x0000001700091202 */ /* 0x000fe40000000f00 */
[----:B------:R-:W-:Y:S02]  /*10b0*/  @P2 IADD3.X R57, R8, c[0x0][0x17c], RZ, P0, !PT ;  /* 0x00005f0008392a10 */ /* 0x000fe400007fe4ff */
[----:B------:R-:W-:Y:S01]  /*10c0*/  @P1 MOV R8, R20 ;  /* 0x0000001400081202 */ /* 0x000fe20000000f00 */
[----:B------:R-:W-:-:S04]  /*10d0*/  @P1 IMAD R7, R96, c[0x0][0x1dc], R7 ;  /* 0x0000770060071a24 */ /* 0x000fc800078e0207 */
[----:B------:R-:W-:Y:S01]  /*10e0*/  @P1 IMAD.WIDE.U32 R8, R96, c[0x0][0x1d8], R8 ;  /* 0x0000760060081a25 */ /* 0x000fe200078e0008 */
[----:B------:R-:W-:-:S04]  /*10f0*/  LOP3.LUT P3, RZ, R5, 0x10, RZ, 0xc0, !PT ;  /* 0x0000001005ff7812 */ /* 0x000fc8000786c0ff */
        /* <DEDUP_REMOVED lines=51> */
[----:B------:R-:W-:-:S04]  /*1430*/  ISETP.NE.AND P2, PT, R13, RZ, PT ;  /* 0x000000ff0d00720c */ /* 0x000fc80003f45270 */
[----:B------:R-:W-:Y:S02]  /*1440*/  @P6 IADD3 R7, R11, R7, RZ ;  /* 0x000000070b076210 */ /* 0x000fe40007ffe0ff */
[C---:B------:R-:W-:Y:S01]  /*1450*/  @P6 SHF.L.U32 R40, R10.reuse, 0x1, RZ ;  /* 0x000000010a286819 */ /* 0x040fe200000006ff */
[----:B------:R-:W-:Y:S01]  /*1460*/  @P5 IMAD R13, R105, c[0x0][0x1d8], RZ ;  /* 0x00007600690d5a24 */ /* 0x000fe200078e02ff */
[----:B------:R-:W-:Y:S02]  /*1470*/  @P6 SHF.L.U64.HI R7, R10, 0x1, R7 ;  /* 0x000000010a076819 */ /* 0x000fe40000010207 */
[----:B------:R-:W-:Y:S01]  /*1480*/  @P6 IADD3 R10, P0, R40, c[0x0][0x180], RZ ;  /* 0x00006000280a6a10 */ /* 0x000fe20007f1e0ff */
[----:B------:R-:W-:Y:S01]  /*1490*/  @P5 IMAD R15, R90, c[0x0][0x1dc], R13 ;  /* 0x000077005a0f5a24 */ /* 0x000fe200078e020d */
[----:B------:R-:W-:Y:S02]  /*14a0*/  ISETP.NE.AND P1, PT, R12, RZ, PT ;  /* 0x000000ff0c00720c */ /* 0x000fe40003f25270 */
[----:B------:R-:W-:-:S02]  /*14b0*/  @P6 IADD3.X R11, R7, c[0x0][0x184], RZ, P0, !PT ;  /* 0x00006100070b6a10 */ /* 0x000fc400007fe4ff */
[----:B------:R-:W-:Y:S02]  /*14c0*/  @P6 IADD3 R40, P0, R40, c[0x0][0x178], RZ ;  /* 0x00005e0028286a10 */ /* 0x000fe40007f1e0ff */
[----:B------:R-:W-:Y:S02]  /*14d0*/  @P5 MOV R12, R20 ;  /* 0x00000014000c5202 */ /* 0x000fe40000000f00 */
[----:B------:R-:W-:Y:S02]  /*14e0*/  @P5 MOV R13, R23 ;  /* 0x00000017000d5202 */ /* 0x000fe40000000f00 */
[----:B------:R-:W-:Y:S02]  /*14f0*/  @P6 IADD3.X R41, R7, c[0x0][0x17c], RZ, P0, !PT ;  /* 0x00005f0007296a10 */ /* 0x000fe400007fe4ff */
[----:B------:R-:W-:Y:S01]  /*1500*/  P2R R67, PR, RZ, 0x40 ;  /* 0x00000040ff437803 */ /* 0x000fe20000000000 */
[----:B------:R-:W-:Y:S01]  /*1510*/  @P5 IMAD.WIDE.U32 R12, R90, c[0x0][0x1d8], R12 ;  /* 0x000076005a0c5a25 */ /* 0x000fe200078e000c */
[----:B------:R-:W-:-:S04]  /*1520*/  LOP3.LUT P6, RZ, R5, 0x8, RZ, 0xc0, !PT ;  /* 0x0000000805ff7812 */ /* 0x000fc800078cc0ff */
[----:B------:R-:W-:Y:S02]  /*1530*/  P2R R72, PR, RZ, 0x40 ;  /* 0x00000040ff487803 */ /* 0x000fe40000000000 */
[----:B------:R-:W-:Y:S02]  /*1540*/  LOP3.LUT P6, RZ, R5, 0x10, RZ, 0xc0, !PT ;  /* 0x0000001005ff7812 */ /* 0x000fe400078cc0ff */
[----:B------:R-:W-:Y:S02]  /*1550*/  @P5 IADD3 R13, R13, R15, RZ ;  /* 0x0000000f0d0d5210 */ /* 0x000fe40007ffe0ff */
[C---:B------:R-:W-:Y:S02]  /*1560*/  @P5 SHF.L.U32 R36, R12.reuse, 0x1, RZ ;  /* 0x000000010c245819 */ /* 0x040fe400000006ff */
[----:B------:R-:W-:Y:S02]  /*1570*/  P2R R7, PR, RZ, 0x40 ;  /* 0x00000040ff077803 */ /* 0x000fe40000000000 */
[----:B------:R-:W-:-:S02]  /*1580*/  @P5 SHF.L.U64.HI R12, R12, 0x1, R13 ;  /* 0x000000010c0c5819 */ /* 0x000fc4000001020d */
[----:B------:R-:W-:Y:S02]  /*1590*/  @P5 IADD3 R38, P0, R36, c[0x0][0x180], RZ ;  /* 0x0000600024265a10 */ /* 0x000fe40007f1e0ff */
[C---:B------:R-:W-:Y:S02]  /*15a0*/  LOP3.LUT P6, RZ, R5.reuse, 0x20, RZ, 0xc0, !PT ;  /* 0x0000002005ff7812 */ /* 0x040fe400078cc0ff */
[----:B------:R-:W-:Y:S02]  /*15b0*/  @P5 IADD3.X R39, R12, c[0x0][0x184], RZ, P0, !PT ;  /* 0x000061000c275a10 */ /* 0x000fe400007fe4ff */
[----:B------:R-:W-:Y:S02]  /*15c0*/  P2R R60, PR, RZ, 0x40 ;  /* 0x00000040ff3c7803 */ /* 0x000fe40000000000 */
[----:B------:R-:W-:Y:S02]  /*15d0*/  @P5 IADD3 R36, P0, R36, c[0x0][0x178], RZ ;  /* 0x00005e0024245a10 */ /* 0x000fe40007f1e0ff */
[----:B------:R-:W-:-:S02]  /*15e0*/  LOP3.LUT P6, RZ, R5, 0x40, RZ, 0xc0, !PT ;  /* 0x0000004005ff7812 */ /* 0x000fc400078cc0ff */
[----:B------:R-:W-:Y:S01]  /*15f0*/  @P5 IADD3.X R37, R12, c[0x0][0x17c], RZ, P0, !PT ;  /* 0x00005f000c255a10 */ /* 0x000fe200007fe4ff */
[----:B------:R-:W-:Y:S01]  /*1600*/  @P4 IMAD R12, R104, c[0x0][0x1d8], RZ ;  /* 0x00007600680c4a24 */ /* 0x000fe200078e02ff */
[----:B------:R-:W-:Y:S02]  /*1610*/  P2R R25, PR, RZ, 0x40 ;  /* 0x00000040ff197803 */ /* 0x000fe40000000000 */
[----:B------:R-:W-:Y:S01]  /*1620*/  LOP3.LUT P6, RZ, R5, 0x80, RZ, 0xc0, !PT ;  /* 0x0000008005ff7812 */ /* 0x000fe200078cc0ff */
[----:B------:R-:W-:Y:S01]  /*1630*/  @P4 IMAD R15, R89, c[0x0][0x1dc], R12 ;  /* 0x00007700590f4a24 */ /* 0x000fe200078e020c */
[----:B------:R-:W-:Y:S02]  /*1640*/  @P4 MOV R12, R20 ;  /* 0x00000014000c4202 */ /* 0x000fe40000000f00 */
[----:B------:R-:W-:Y:S02]  /*1650*/  @P4 MOV R13, R23 ;  /* 0x00000017000d4202 */ /* 0x000fe40000000f00 */
[----:B------:R-:W-:-:S03]  /*1660*/  MOV R61, RZ ;  /* 0x000000ff003d7202 */ /* 0x000fc60000000f00 */
[----:B------:R-:W-:Y:S01]  /*1670*/  @P4 IMAD.WIDE.U32 R12, R89, c[0x0][0x1d8], R12 ;  /* 0x00007600590c4a25 */ /* 0x000fe200078e000c */
[----:B------:R-:W-:-:S03]  /*1680*/  ISETP.NE.AND P3, PT, R14, RZ, PT ;  /* 0x000000ff0e00720c */ /* 0x000fc60003f65270 */
[----:B------:R0:W5:Y:S01]  /*1690*/  @P6 LDG.E R61, [R70.64] ;  /* 0x00000006463d6981 */ /* 0x000162000c1e1900 */
[----:B------:R-:W-:-:S03]  /*16a0*/  @P4 IADD3 R13, R13, R15, RZ ;  /* 0x0000000f0d0d4210 */ /* 0x000fc60007ffe0ff */
[----:B------:R1:W5:Y:S01]  /*16b0*/  @P6 LDG.E R78, [R68.64] ;  /* 0x00000006444e6981 */ /* 0x000362000c1e1900 */
[----:B------:R-:W-:Y:S02]  /*16c0*/  ISETP.NE.AND P6, PT, R25, RZ, PT ;  /* 0x000000ff1900720c */ /* 0x000fe40003fc5270 */
[C---:B------:R-:W-:Y:S02]  /*16d0*/  @P4 SHF.L.U32 R34, R12.reuse, 0x1, RZ ;  /* 0x000000010c224819 */ /* 0x040fe400000006ff */
[----:B------:R-:W-:Y:S02]  /*16e0*/  @P4 SHF.L.U64.HI R14, R12, 0x1, R13 ;  /* 0x000000010c0e4819 */ /* 0x000fe4000001020d */
[----:B------:R-:W-:Y:S01]  /*16f0*/  @P4 IADD3 R12, P0, R34, c[0x0][0x180], RZ ;  /* 0x00006000220c4a10 */ /* 0x000fe20007f1e0ff */
[----:B------:R-:W-:Y:S01]  /*1700*/  CS2R R76, SRZ ;  /* 0x00000000004c7805 */ /* 0x000fe2000001ff00 */
[----:B------:R-:W-:Y:S02]  /*1710*/  @P3 IMAD R15, R103, c[0x0][0x1d8], RZ ;  /* 0x00007600670f3a24 */ /* 0x000fe400078e02ff */
[----:B------:R-:W-:-:S02]  /*1720*/  @P4 IADD3.X R13, R14, c[0x0][0x184], RZ, P0, !PT ;  /* 0x000061000e0d4a10 */ /* 0x000fc400007fe4ff */
[----:B------:R-:W-:Y:S01]  /*1730*/  @P4 IADD3 R34, P0, R34, c[0x0][0x178], RZ ;  /* 0x00005e0022224a10 */ /* 0x000fe20007f1e0ff */
[----:B------:R3:W5:Y:S01]  /*1740*/  @P6 LDG.E R62, [R58.64] ;  /* 0x000000063a3e6981 */ /* 0x000762000c1e1900 */
[----:B------:R-:W-:Y:S01]  /*1750*/  @P3 IMAD R17, R88, c[0x0][0x1dc], R15 ;  /* 0x0000770058113a24 */ /* 0x000fe200078e020f */
[----:B------:R-:W-:Y:S02]  /*1760*/  @P3 MOV R15, R23 ;  /* 0x00000017000f3202 */ /* 0x000fe40000000f00 */
[----:B------:R3:W5:Y:S01]  /*1770*/  @P6 LDG.E R77, [R56.64] ;  /* 0x00000006384d6981 */ /* 0x000762000c1e1900 */
[----:B------:R-:W-:Y:S02]  /*1780*/  @P4 IADD3.X R35, R14, c[0x0][0x17c], RZ, P0, !PT ;  /* 0x00005f000e234a10 */ /* 0x000fe400007fe4ff */
[----:B------:R-:W-:Y:S02]  /*1790*/  ISETP.NE.AND P6, PT, R60, RZ, PT ;  /* 0x000000ff3c00720c */ /* 0x000fe40003fc5270 */
[----:B------:R-:W-:-:S02]  /*17a0*/  @P3 MOV R14, R20 ;  /* 0x00000014000e3202 */ /* 0x000fc40000000f00 */
[----:B------:R-:W-:-:S03]  /*17b0*/  MOV R25, RZ ;  /* 0x000000ff00197202 */ /* 0x000fc60000000f00 */
[----:B------:R-:W-:-:S05]  /*17c0*/  @P3 IMAD.WIDE.U32 R14, R88, c[0x0][0x1d8], R14 ;  /* 0x00007600580e3a25 */ /* 0x000fca00078e000e */
[----:B------:R-:W-:Y:S01]  /*17d0*/  @P3 IADD3 R15, R15, R17, RZ ;  /* 0x000000110f0f3210 */ /* 0x000fe20007ffe0ff */
[----:B------:R3:W5:Y:S01]  /*17e0*/  @P6 LDG.E R25, [R54.64] ;  /* 0x0000000636196981 */ /* 0x000762000c1e1900 */
[----:B------:R-:W-:-:S03]  /*17f0*/  @P3 SHF.L.U32 R30, R14, 0x1, RZ ;  /* 0x000000010e1e3819 */ /* 0x000fc600000006ff */
[----:B------:R3:W5:Y:S01]  /*1800*/  @P6 LDG.E R76, [R52.64] ;  /* 0x00000006344c6981 */ /* 0x000762000c1e1900 */
[----:B------:R-:W-:Y:S02]  /*1810*/  ISETP.NE.AND P6, PT, R7, RZ, PT ;  /* 0x000000ff0700720c */ /* 0x000fe40003fc5270 */
[----:B------:R-:W-:Y:S02]  /*1820*/  @P3 SHF.L.U64.HI R14, R14, 0x1, R15 ;  /* 0x000000010e0e3819 */ /* 0x000fe4000001020f */
[----:B------:R-:W-:Y:S01]  /*1830*/  @P3 IADD3 R32, P0, R30, c[0x0][0x180], RZ ;  /* 0x000060001e203a10 */ /* 0x000fe20007f1e0ff */
[----:B------:R-:W-:Y:S01]  /*1840*/  CS2R R74, SRZ ;  /* 0x00000000004a7805 */ /* 0x000fe2000001ff00 */
[----:B------:R-:W-:Y:S02]  /*1850*/  MOV R60, RZ ;  /* 0x000000ff003c7202 */ /* 0x000fe40000000f00 */
[----:B------:R-:W-:Y:S02]  /*1860*/  @P3 IADD3.X R33, R14, c[0x0][0x184], RZ, P0, !PT ;  /* 0x000061000e213a10 */ /* 0x000fe400007fe4ff */
[----:B------:R-:W-:-:S03]  /*1870*/  @P3 IADD3 R30, P0, R30, c[0x0][0x178], RZ ;  /* 0x00005e001e1e3a10 */ /* 0x000fc60007f1e0ff */
[----:B------:R3:W5:Y:S01]  /*1880*/  @P6 LDG.E R60, [R50.64] ;  /* 0x00000006323c6981 */ /* 0x000762000c1e1900 */
[----:B------:R-:W-:Y:S01]  /*1890*/  @P3 IADD3.X R31, R14, c[0x0][0x17c], RZ, P0, !PT ;  /* 0x00005f000e1f3a10 */ /* 0x000fe200007fe4ff */
[----:B------:R-:W-:Y:S02]  /*18a0*/  @P2 IMAD R14, R102, c[0x0][0x1d8], RZ ;  /* 0x00007600660e2a24 */ /* 0x000fe400078e02ff */
[----:B------:R3:W5:Y:S01]  /*18b0*/  @P6 LDG.E R75, [R48.64] ;  /* 0x00000006304b6981 */ /* 0x000762000c1e1900 */
[----:B------:R-:W-:Y:S01]  /*18c0*/  ISETP.NE.AND P6, PT, R72, RZ, PT ;  /* 0x000000ff4800720c */ /* 0x000fe20003fc5270 */
[----:B------:R-:W-:Y:S01]  /*18d0*/  @P2 IMAD R17, R87, c[0x0][0x1dc], R14 ;  /* 0x0000770057112a24 */ /* 0x000fe200078e020e */
[----:B------:R-:W-:Y:S02]  /*18e0*/  @P2 MOV R14, R20 ;  /* 0x00000014000e2202 */ /* 0x000fe40000000f00 */
[----:B------:R-:W-:Y:S01]  /*18f0*/  @P2 MOV R15, R23 ;  /* 0x00000017000f2202 */ /* 0x000fe20000000f00 */
[----:B------:R-:W-:Y:S01]  /*1900*/  @P1 IMAD R19, R101, c[0x0][0x1d8], RZ ;  /* 0x0000760065131a24 */ /* 0x000fe200078e02ff */
[----:B------:R-:W-:-:S03]  /*1910*/  MOV R7, RZ ;  /* 0x000000ff00077202 */ /* 0x000fc60000000f00 */
[----:B------:R-:W-:Y:S01]  /*1920*/  @P2 IMAD.WIDE.U32 R14, R87, c[0x0][0x1d8], R14 ;  /* 0x00007600570e2a25 */ /* 0x000fe200078e000e */
[----:B------:R-:W-:-:S03]  /*1930*/  @P1 MOV R18, R20 ;  /* 0x0000001400121202 */ /* 0x000fc60000000f00 */
[----:B------:R-:W-:Y:S01]  /*1940*/  @P1 IMAD R29, R86, c[0x0][0x1dc], R19 ;  /* 0x00007700561d1a24 */ /* 0x000fe200078e0213 */
[----:B------:R-:W-:Y:S01]  /*1950*/  @P2 IADD3 R17, R15, R17, RZ ;  /* 0x000000110f112210 */ /* 0x000fe20007ffe0ff */
[----:B------:R4:W5:Y:S01]  /*1960*/  @P6 LDG.E R7, [R8.64] ;  /* 0x0000000608076981 */ /* 0x000962000c1e1900 */
[----:B------:R-:W-:Y:S02]  /*1970*/  @P1 MOV R19, R23 ;  /* 0x0000001700131202 */ /* 0x000fe40000000f00 */
[----:B------:R-:W-:Y:S01]  /*1980*/  @P2 SHF.L.U32 R16, R14, 0x1, RZ ;  /* 0x000000010e102819 */ /* 0x000fe200000006ff */
[----:B------:R3:W5:Y:S01]  /*1990*/  @P6 LDG.E R74, [R46.64] ;  /* 0x000000062e4a6981 */ /* 0x000762000c1e1900 */
[----:B------:R-:W-:Y:S01]  /*19a0*/  ISETP.NE.AND P6, PT, R67, RZ, PT ;  /* 0x000000ff4300720c */ /* 0x000fe20003fc5270 */
[----:B------:R-:W-:Y:S01]  /*19b0*/  @P1 IMAD.WIDE.U32 R18, R86, c[0x0][0x1d8], R18 ;  /* 0x0000760056121a25 */ /* 0x000fe200078e0012 */
[----:B------:R-:W-:Y:S02]  /*19c0*/  @P2 SHF.L.U64.HI R17, R14, 0x1, R17 ;  /* 0x000000010e112819 */ /* 0x000fe40000010211 */
[----:B------:R-:W-:Y:S01]  /*19d0*/  @P2 IADD3 R14, P0, R16, c[0x0][0x180], RZ ;  /* 0x00006000100e2a10 */ /* 0x000fe20007f1e0ff */
[----:B----4-:R-:W-:Y:S01]  /*19e0*/  CS2R R8, SRZ ;  /* 0x0000000000087805 */ /* 0x010fe2000001ff00 */
[----:B------:R-:W-:-:S02]  /*19f0*/  @P1 IADD3 R29, R19, R29, RZ ;  /* 0x0000001d131d1210 */ /* 0x000fc40007ffe0ff */
[C---:B------:R-:W-:Y:S02]  /*1a00*/  @P2 IADD3.X R15, R17.reuse, c[0x0][0x184], RZ, P0, !PT ;  /* 0x00006100110f2a10 */ /* 0x040fe400007fe4ff */
[----:B------:R-:W-:Y:S02]  /*1a10*/  @P2 IADD3 R16, P0, R16, c[0x0][0x178], RZ ;  /* 0x00005e0010102a10 */ /* 0x000fe40007f1e0ff */
[C---:B------:R-:W-:Y:S01]  /*1a20*/  @P1 SHF.L.U32 R28, R18.reuse, 0x1, RZ ;  /* 0x00000001121c1819 */ /* 0x040fe200000006ff */
[----:B------:R4:W5:Y:S01]  /*1a30*/  @P6 LDG.E R9, [R10.64] ;  /* 0x000000060a096981 */ /* 0x000962000c1e1900 */
[----:B------:R-:W-:Y:S02]  /*1a40*/  @P2 IADD3.X R17, R17, c[0x0][0x17c], RZ, P0, !PT ;  /* 0x00005f0011112a10 */ /* 0x000fe400007fe4ff */
[----:B------:R-:W-:Y:S02]  /*1a50*/  @P1 SHF.L.U64.HI R29, R18, 0x1, R29 ;  /* 0x00000001121d1819 */ /* 0x000fe4000001021d */
[----:B------:R-:W-:Y:S01]  /*1a60*/  @P1 IADD3 R18, P0, R28, c[0x0][0x180], RZ ;  /* 0x000060001c121a10 */ /* 0x000fe20007f1e0ff */
[----:B----4-:R-:W-:-:S03]  /*1a70*/  CS2R R10, SRZ ;  /* 0x00000000000a7805 */ /* 0x010fc6000001ff00 */
[C---:B------:R-:W-:Y:S02]  /*1a80*/  @P1 IADD3.X R19, R29.reuse, c[0x0][0x184], RZ, P0, !PT ;  /* 0x000061001d131a10 */ /* 0x040fe400007fe4ff */
[----:B------:R-:W-:Y:S01]  /*1a90*/  @P1 IADD3 R28, P0, R28, c[0x0][0x178], RZ ;  /* 0x00005e001c1c1a10 */ /* 0x000fe20007f1e0ff */
[----:B------:R-:W-:Y:S01]  /*1aa0*/  CS2R R72, SRZ ;  /* 0x0000000000487805 */ /* 0x000fe2000001ff00 */
[----:B0-----:R-:W-:Y:S01]  /*1ab0*/  CS2R R70, SRZ ;  /* 0x0000000000467805 */ /* 0x001fe2000001ff00 */
[----:B------:R0:W5:Y:S01]  /*1ac0*/  @P4 LDG.E R11, [R12.64] ;  /* 0x000000060c0b4981 */ /* 0x000162000c1e1900 */
[----:B-1----:R-:W-:Y:S01]  /*1ad0*/  CS2R R68, SRZ ;  /* 0x0000000000447805 */ /* 0x002fe2000001ff00 */
[----:B------:R-:W-:Y:S02]  /*1ae0*/  MOV R67, RZ ;  /* 0x000000ff00437202 */ /* 0x000fe40000000f00 */
[----:B------:R-:W-:Y:S01]  /*1af0*/  @P1 IADD3.X R29, R29, c[0x0][0x17c], RZ, P0, !PT ;  /* 0x00005f001d1d1a10 */ /* 0x000fe200007fe4ff */
[----:B------:R3:W5:Y:S04]  /*1b00*/  @P6 LDG.E R72, [R40.64] ;  /* 0x0000000628486981 */ /* 0x000768000c1e1900 */
[----:B------:R3:W5:Y:S01]  /*1b10*/  @P5 LDG.E R10, [R38.64] ;  /* 0x00000006260a5981 */ /* 0x000762000c1e1900 */
[----:B0-----:R-:W-:-:S03]  /*1b20*/  CS2R R12, SRZ ;  /* 0x00000000000c7805 */ /* 0x001fc6000001ff00 */
[----:B------:R3:W5:Y:S04]  /*1b30*/  @P5 LDG.E R71, [R36.64] ;  /* 0x0000000624475981 */ /* 0x000768000c1e1900 */
[----:B------:R3:W5:Y:S04]  /*1b40*/  @P4 LDG.E R70, [R34.64] ;  /* 0x0000000622464981 */ /* 0x000768000c1e1900 */
[----:B------:R3:W5:Y:S04]  /*1b50*/  @P3 LDG.E R12, [R32.64] ;  /* 0x00000006200c3981 */ /* 0x000768000c1e1900 */
        /* <DEDUP_REMOVED lines=8> */
[----:B------:R-:W-:Y:S01]  /*1be0*/  ISETP.GT.U32.AND P0, PT, R3, 0x1ff, PT ;  /* 0x000001ff0300780c */ /* 0x000fe20003f04070 */
[----:B0-----:R-:W-:Y:S01]  /*1bf0*/  CS2R R14, SRZ ;  /* 0x00000000000e7805 */ /* 0x001fe2000001ff00 */
[----:B-1----:R-:W-:-:S05]  /*1c00*/  CS2R R16, SRZ ;  /* 0x0000000000107805 */ /* 0x002fca000001ff00 */
[----:B------:R0:W5:Y:S02]  /*1c10*/  @P1 LDG.E R14, [R18.64] ;  /* 0x00000006120e1981 */ /* 0x000164000c1e1900 */
[----:B0-----:R-:W-:-:S04]  /*1c20*/  MOV R18, RZ ;  /* 0x000000ff00127202 */ /* 0x001fc80000000f00 */
        /* <DEDUP_REMOVED lines=16> */
.L_x_361:
[----:B--23--:R-:W-:Y:S05]  /*1d30*/  BSYNC B0 ;  /* 0x0000000000007941 */ /* 0x00cfea0003800000 */
.L_x_360:
        /* <DEDUP_REMOVED lines=36> */
.L_x_362:
        /* <DEDUP_REMOVED lines=26> */
.L_x_363:
[----:B------:R-:W-:Y:S02]  /*2120*/  FFMA.FTZ R35, R30, R34, R33 ;  /* 0x000000221e237223 */ /* 0x000fe40000010021 */
[----:B------:R-:W-:Y:S02]  /*2130*/  FADD.FTZ R33, RZ, R28 ;  /* 0x0000001cff217221 */ /* 0x000fe40000010000 */
[----:B------:R-:W-:Y:S02]  /*2140*/  FADD.FTZ R37, R34, R29 ;  /* 0x0000001d22257221 */ /* 0x000fe40000010000 */
[----:B------:R-:W-:Y:S02]  /*2150*/  FMUL.FTZ R34, R26, R15 ;  /* 0x0000000f1a227220 */ /* 0x000fe40000410000 */
[----:B------:R-:W-:-:S02]  /*2160*/  FFMA.FTZ R28, R31, R26, R45 ;  /* 0x0000001a1f1c7223 */ /* 0x000fc4000001002d */
[----:B------:R-:W-:Y:S01]  /*2170*/  FADD.FTZ R29, R33, R26 ;  /* 0x0000001a211d7221 */ /* 0x000fe20000010000 */
[----:B------:R-:W-:Y:S01]  /*2180*/  PRMT R33, RZ, 0x7610, R25 ;  /* 0x00007610ff217816 */ /* 0x000fe20000000019 */
[----:B------:R-:W-:Y:S02]  /*2190*/  FFMA.FTZ R26, R30, R27, RZ ;  /* 0x0000001b1e1a7223 */ /* 0x000fe400000100ff */
[----:B------:R-:W-:Y:S02]  /*21a0*/  FADD.FTZ R30, RZ, R27 ;  /* 0x0000001bff1e7221 */ /* 0x000fe40000010000 */
[----:B------:R-:W-:Y:S01]  /*21b0*/  FFMA.FTZ R31, R31, R34, R35 ;  /* 0x000000221f1f7223 */ /* 0x000fe20000010023 */
[----:B------:R-:W-:Y:S01]  /*21c0*/  PRMT R35, RZ, 0x7610, R76 ;  /* 0x00007610ff237816 */ /* 0x000fe2000000004c */
[----:B------:R-:W-:Y:S02]  /*21d0*/  FMUL.FTZ R27, R19, R18 ;  /* 0x00000012131b7220 */ /* 0x000fe40000410000 */
[----:B------:R-:W-:-:S02]  /*21e0*/  FADD.FTZ R33, -R24, R33 ;  /* 0x0000002118217221 */ /* 0x000fc40000010100 */
[C---:B------:R-:W-:Y:S01]  /*21f0*/  FFMA.FTZ R46, R32.reuse, R27, R31 ;  /* 0x0000001b202e7223 */ /* 0x040fe2000001001f */
[----:B------:R-:W-:Y:S01]  /*2200*/  PRMT R31, RZ, 0x5410, R25 ;  /* 0x00005410ff1f7816 */ /* 0x000fe20000000019 */
[----:B------:R-:W-:Y:S01]  /*2210*/  FFMA.FTZ R26, R32, R19, R26 ;  /* 0x00000013201a7223 */ /* 0x000fe2000001001a */
[----:B------:R-:W-:Y:S01]  /*2220*/  PRMT R32, RZ, 0x5410, R76 ;  /* 0x00005410ff207816 */ /* 0x000fe2000000004c */
[----:B------:R-:W-:Y:S02]  /*2230*/  FADD.FTZ R19, R30, R19 ;  /* 0x000000131e137221 */ /* 0x000fe40000010000 */
[----:B------:R-:W-:Y:S02]  /*2240*/  FADD.FTZ R31, -R24, R31 ;  /* 0x0000001f181f7221 */ /* 0x000fe40000010100 */
        /* <DEDUP_REMOVED lines=22> */
.L_x_364:
[----:B------:R-:W-:Y:S01]  /*23b0*/  FMUL.FTZ R31, R32, R15 ;  /* 0x0000000f201f7220 */ /* 0x000fe20000410000 */
[----:B------:R-:W-:Y:S01]  /*23c0*/  PRMT R33, RZ, 0x7610, R60 ;  /* 0x00007610ff217816 */ /* 0x000fe2000000003c */
[----:B------:R-:W-:Y:S02]  /*23d0*/  FADD.FTZ R34, R27, R34 ;  /* 0x000000221b227221 */ /* 0x000fe40000010000 */
[----:B------:R-:W-:Y:S02]  /*23e0*/  FADD.FTZ R29, R29, R32 ;  /* 0x000000201d1d7221 */ /* 0x000fe40000010000 */
[C---:B------:R-:W-:Y:S02]  /*23f0*/  FFMA.FTZ R28, R41.reuse, R32, R28 ;  /* 0x00000020291c7223 */ /* 0x040fe4000001001c */
[----:B------:R-:W-:-:S02]  /*2400*/  FFMA.FTZ R32, R41, R31, R46 ;  /* 0x0000001f29207223 */ /* 0x000fc4000001002e */
[----:B------:R-:W-:Y:S01]  /*2410*/  FADD.FTZ R34, R34, R31 ;  /* 0x0000001f22227221 */ /* 0x000fe20000010000 */
[----:B------:R-:W-:Y:S01]  /*2420*/  PRMT R31, RZ, 0x5410, R60 ;  /* 0x00005410ff1f7816 */ /* 0x000fe2000000003c */
[----:B------:R-:W-:Y:S02]  /*2430*/  FMUL.FTZ R27, R35, R18 ;  /* 0x00000012231b7220 */ /* 0x000fe40000410000 */
[C---:B------:R-:W-:Y:S02]  /*2440*/  FADD.FTZ R33, -R24.reuse, R33 ;  /* 0x0000002118217221 */ /* 0x040fe40000010100 */
[----:B------:R-:W-:Y:S02]  /*2450*/  FADD.FTZ R31, -R24, R31 ;  /* 0x0000001f181f7221 */ /* 0x000fe40000010100 */
[----:B------:R-:W-:Y:S02]  /*2460*/  FADD.FTZ R19, R19, R35 ;  /* 0x0000002313137221 */ /* 0x000fe40000010000 */
[C---:B------:R-:W-:Y:S01]  /*2470*/  FFMA.FTZ R26, R30.reuse, R35, R26 ;  /* 0x000000231e1a7223 */ /* 0x040fe2000001001a */
[--C-:B------:R-:W-:Y:S01]  /*2480*/  PRMT R35, RZ, 0x7610, R75.reuse ;  /* 0x00007610ff237816 */ /* 0x100fe2000000004b */
[----:B------:R-:W-:Y:S01]  /*2490*/  FFMA.FTZ R46, R30, R27, R32 ;  /* 0x0000001b1e2e7223 */ /* 0x000fe20000010020 */
        /* <DEDUP_REMOVED lines=22> */
.L_x_365:
[----:B------:R-:W-:Y:S01]  /*2600*/  FMUL.FTZ R31, R32, R15 ;  /* 0x0000000f201f7220 */ /* 0x000fe20000410000 */
[----:B------:R-:W-:Y:S01]  /*2610*/  PRMT R33, RZ, 0x7610, R7 ;  /* 0x00007610ff217816 */ /* 0x000fe20000000007 */
[----:B------:R-:W-:Y:S01]  /*2620*/  FADD.FTZ R34, R27, R34 ;  /* 0x000000221b227221 */ /* 0x000fe20000010000 */
[----:B------:R-:W-:Y:S01]  /*2630*/  PRMT R36, RZ, 0x5410, R74 ;  /* 0x00005410ff247816 */ /* 0x000fe2000000004a */
[----:B------:R-:W-:Y:S02]  /*2640*/  FADD.FTZ R29, R29, R32 ;  /* 0x000000201d1d7221 */ /* 0x000fe40000010000 */
[C---:B------:R-:W-:Y:S02]  /*2650*/  FFMA.FTZ R28, R41.reuse, R32, R28 ;  /* 0x00000020291c7223 */ /* 0x040fe4000001001c */
[----:B------:R-:W-:-:S02]  /*2660*/  FFMA.FTZ R32, R41, R31, R46 ;  /* 0x0000001f29207223 */ /* 0x000fc4000001002e */
[----:B------:R-:W-:Y:S01]  /*2670*/  FADD.FTZ R34, R34, R31 ;  /* 0x0000001f22227221 */ /* 0x000fe20000010000 */
[----:B------:R-:W-:Y:S01]  /*2680*/  PRMT R31, RZ, 0x5410, R7 ;  /* 0x00005410ff1f7816 */ /* 0x000fe20000000007 */
[----:B------:R-:W-:Y:S02]  /*2690*/  FMUL.FTZ R27, R35, R18 ;  /* 0x00000012231b7220 */ /* 0x000fe40000410000 */
[----:B------:R-:W-:Y:S02]  /*26a0*/  FADD.FTZ R19, R19, R35 ;  /* 0x0000002313137221 */ /* 0x000fe40000010000 */
[----:B------:R-:W-:Y:S02]  /*26b0*/  FFMA.FTZ R26, R30, R35, R26 ;  /* 0x000000231e1a7223 */ /* 0x000fe4000001001a */
[C---:B------:R-:W-:Y:S01]  /*26c0*/  FADD.FTZ R35, -R24.reuse, R31 ;  /* 0x0000001f18237221 */ /* 0x040fe20000010100 */
[----:B------:R-:W-:Y:S01]  /*26d0*/  PRMT R31, RZ, 0x7610, R74 ;  /* 0x00007610ff1f7816 */ /* 0x000fe2000000004a */
[----:B------:R-:W-:-:S02]  /*26e0*/  FADD.FTZ R33, -R24, R33 ;  /* 0x0000002118217221 */ /* 0x000fc40000010100 */
[----:B------:R-:W-:Y:S02]  /*26f0*/  FFMA.FTZ R44, R30, R27, R32 ;  /* 0x0000001b1e2c7223 */ /* 0x000fe40000010020 */
        /* <DEDUP_REMOVED lines=21> */
.L_x_366:
[----:B------:R-:W-:Y:S02]  /*2850*/  FMUL.FTZ R35, R36, R15 ;  /* 0x0000000f24237220 */ /* 0x000fe40000410000 */
[----:B------:R-:W-:Y:S02]  /*2860*/  FADD.FTZ R34, R27, R34 ;  /* 0x000000221b227221 */ /* 0x000fe40000010000 */
[----:B------:R-:W-:Y:S01]  /*2870*/  FADD.FTZ R32, R29, R36 ;  /* 0x000000241d207221 */ /* 0x000fe20000010000 */
[----:B------:R-:W-:Y:S01]  /*2880*/  PRMT R29, RZ, 0x5410, R8 ;  /* 0x00005410ff1d7816 */ /* 0x000fe20000000008 */
[C---:B------:R-:W-:Y:S02]  /*2890*/  FFMA.FTZ R27, R43.reuse, R35, R44 ;  /* 0x000000232b1b7223 */ /* 0x040fe4000001002c */
[----:B------:R-:W-:Y:S01]  /*28a0*/  FADD.FTZ R37, R34, R35 ;  /* 0x0000002322257221 */ /* 0x000fe20000010000 */
[----:B------:R-:W-:Y:S01]  /*28b0*/  PRMT R35, RZ, 0x7610, R8 ;  /* 0x00007610ff237816 */ /* 0x000fe20000000008 */
[C---:B------:R-:W-:Y:S01]  /*28c0*/  FADD.FTZ R39, -R24.reuse, R29 ;  /* 0x0000001d18277221 */ /* 0x040fe20000010100 */
[--C-:B------:R-:W-:Y:S01]  /*28d0*/  PRMT R29, RZ, 0x7610, R73.reuse ;  /* 0x00007610ff1d7816 */ /* 0x100fe20000000049 */
[----:B------:R-:W-:Y:S01]  /*28e0*/  FFMA.FTZ R33, R43, R36, R28 ;  /* 0x000000242b217223 */ /* 0x000fe2000001001c */
[----:B------:R-:W-:Y:S01]  /*28f0*/  PRMT R36, RZ, 0x5410, R73 ;  /* 0x00005410ff247816 */ /* 0x000fe20000000049 */
[----:B------:R-:W-:-:S02]  /*2900*/  FADD.FTZ R41, -R24, R35 ;  /* 0x0000002318297221 */ /* 0x000fc40000010100 */
[----:B------:R-:W-:Y:S02]  /*2910*/  FMUL.FTZ R35, R39, R6 ;  /* 0x0000000627237220 */ /* 0x000fe40000410000 */
        /* <DEDUP_REMOVED lines=21> */
.L_x_367:
[----:B------:R-:W-:Y:S02]  /*2a70*/  FFMA.FTZ R27, R30, R28, R27 ;  /* 0x0000001c1e1b7223 */ /* 0x000fe4000001001b */
[----:B------:R-:W-:Y:S02]  /*2a80*/  FMUL.FTZ R38, R36, R15 ;  /* 0x0000000f24267220 */ /* 0x000fe40000410000 */
[----:B------:R-:W-:Y:S01]  /*2a90*/  FFMA.FTZ R30, R30, R31, R26 ;  /* 0x0000001f1e1e7223 */ /* 0x000fe2000001001a */
[----:B------:R-:W-:Y:S01]  /*2aa0*/  PRMT R26, RZ, 0x5410, R72 ;  /* 0x00005410ff1a7816 */ /* 0x000fe20000000048 */
[----:B------:R-:W-:Y:S01]  /*2ab0*/  FADD.FTZ R40, R19, R31 ;  /* 0x0000001f13287221 */ /* 0x000fe20000010000 */
[----:B------:R-:W-:Y:S01]  /*2ac0*/  PRMT R19, RZ, 0x5410, R9 ;  /* 0x00005410ff137816 */ /* 0x000fe20000000009 */
[----:B------:R-:W-:Y:S01]  /*2ad0*/  FFMA.FTZ R31, R35, R38, R27 ;  /* 0x00000026231f7223 */ /* 0x000fe2000001001b */
[----:B------:R-:W-:Y:S01]  /*2ae0*/  PRMT R27, RZ, 0x7610, R9 ;  /* 0x00007610ff1b7816 */ /* 0x000fe20000000009 */
[----:B------:R-:W-:-:S02]  /*2af0*/  FADD.FTZ R37, R28, R37 ;  /* 0x000000251c257221 */ /* 0x000fc40000010000 */
[C---:B------:R-:W-:Y:S02]  /*2b00*/  FADD.FTZ R19, -R24.reuse, R19 ;  /* 0x0000001318137221 */ /* 0x040fe40000010100 */
[----:B------:R-:W-:Y:S01]  /*2b10*/  FADD.FTZ R39, -R24, R27 ;  /* 0x0000001b18277221 */ /* 0x000fe20000010100 */
[----:B------:R-:W-:Y:S01]  /*2b20*/  PRMT R27, RZ, 0x7610, R72 ;  /* 0x00007610ff1b7816 */ /* 0x000fe20000000048 */
[----:B------:R-:W-:Y:S02]  /*2b30*/  FADD.FTZ R37, R37, R38 ;  /* 0x0000002625257221 */ /* 0x000fe40000010000 */
[----:B------:R-:W-:Y:S02]  /*2b40*/  FMUL.FTZ R19, R19, R6 ;  /* 0x0000000613137220 */ /* 0x000fe40000410000 */
        /* <DEDUP_REMOVED lines=21> */
.L_x_368:
[----:B------:R-:W-:Y:S02]  /*2ca0*/  FFMA.FTZ R31, R34, R38, R31 ;  /* 0x00000026221f7223 */ /* 0x000fe4000001001f */
[----:B------:R-:W-:Y:S02]  /*2cb0*/  FMUL.FTZ R42, R26, R15 ;  /* 0x0000000f1a2a7220 */ /* 0x000fe40000410000 */
[----:B------:R-:W-:Y:S01]  /*2cc0*/  FADD.FTZ R37, R38, R37 ;  /* 0x0000002526257221 */ /* 0x000fe20000010000 */
[----:B------:R-:W-:Y:S01]  /*2cd0*/  PRMT R38, RZ, 0x7610, R71 ;  /* 0x00007610ff267816 */ /* 0x000fe20000000047 */
[----:B------:R-:W-:Y:S02]  /*2ce0*/  FFMA.FTZ R33, R35, R36, R33 ;  /* 0x0000002423217223 */ /* 0x000fe40000010021 */
[----:B------:R-:W-:Y:S01]  /*2cf0*/  FADD.FTZ R35, R32, R36 ;  /* 0x0000002420237221 */ /* 0x000fe20000010000 */
[----:B------:R-:W-:Y:S01]  /*2d00*/  PRMT R32, RZ, 0x5410, R71 ;  /* 0x00005410ff207816 */ /* 0x000fe20000000047 */
[----:B------:R-:W-:Y:S01]  /*2d10*/  FFMA.FTZ R39, R19, R42, R31 ;  /* 0x0000002a13277223 */ /* 0x000fe2000001001f */
[----:B------:R-:W-:Y:S01]  /*2d20*/  PRMT R31, RZ, 0x5410, R10 ;  /* 0x00005410ff1f7816 */ /* 0x000fe2000000000a */
[----:B------:R-:W-:Y:S01]  /*2d30*/  FADD.FTZ R36, R37, R42 ;  /* 0x0000002a25247221 */ /* 0x000fe20000010000 */
[----:B------:R-:W-:Y:S01]  /*2d40*/  PRMT R37, RZ, 0x7610, R10 ;  /* 0x00007610ff257816 */ /* 0x000fe2000000000a */
[----:B------:R-:W-:-:S02]  /*2d50*/  FMUL.FTZ R41, R27, R18 ;  /* 0x000000121b297220 */ /* 0x000fc40000410000 */
[C---:B------:R-:W-:Y:S02]  /*2d60*/  FADD.FTZ R31, -R24.reuse, R31 ;  /* 0x0000001f181f7221 */ /* 0x040fe40000010100 */
[----:B------:R-:W-:Y:S02]  /*2d70*/  FADD.FTZ R37, -R24, R37 ;  /* 0x0000002518257221 */ /* 0x000fe40000010100 */
        /* <DEDUP_REMOVED lines=21> */
.L_x_369:
[----:B------:R-:W-:Y:S01]  /*2ed0*/  FFMA.FTZ R39, R28, R41, R39 ;  /* 0x000000291c277223 */ /* 0x000fe20000010027 */
[--C-:B------:R-:W-:Y:S01]  /*2ee0*/  PRMT R44, RZ, 0x5410, R70.reuse ;  /* 0x00005410ff2c7816 */ /* 0x100fe20000000046 */
[----:B------:R-:W-:Y:S01]  /*2ef0*/  FMUL.FTZ R42, R32, R15 ;  /* 0x0000000f202a7220 */ /* 0x000fe20000410000 */
[----:B------:R-:W-:Y:S01]  /*2f00*/  PRMT R43, RZ, 0x7610, R70 ;  /* 0x00007610ff2b7816 */ /* 0x000fe20000000046 */
[----:B------:R-:W-:Y:S02]  /*2f10*/  FADD.FTZ R41, R41, R36 ;  /* 0x0000002429297221 */ /* 0x000fe40000010000 */
[----:B------:R-:W-:Y:S02]  /*2f20*/  FFMA.FTZ R30, R34, R29, R30 ;  /* 0x0000001d221e7223 */ /* 0x000fe4000001001e */
[----:B------:R-:W-:-:S02]  /*2f30*/  FADD.FTZ R34, R40, R29 ;  /* 0x0000001d28227221 */ /* 0x000fc40000010000 */
[----:B------:R-:W-:Y:S01]  /*2f40*/  FFMA.FTZ R36, R31, R42, R39 ;  /* 0x0000002a1f247223 */ /* 0x000fe20000010027 */
[--C-:B------:R-:W-:Y:S01]  /*2f50*/  PRMT R39, RZ, 0x5410, R11.reuse ;  /* 0x00005410ff277816 */ /* 0x100fe2000000000b */
[----:B------:R-:W-:Y:S01]  /*2f60*/  FADD.FTZ R29, R41, R42 ;  /* 0x0000002a291d7221 */ /* 0x000fe20000010000 */
[----:B------:R-:W-:Y:S01]  /*2f70*/  PRMT R41, RZ, 0x7610, R11 ;  /* 0x00007610ff297816 */ /* 0x000fe2000000000b */
[----:B------:R-:W-:Y:S02]  /*2f80*/  FMUL.FTZ R40, R38, R18 ;  /* 0x0000001226287220 */ /* 0x000fe40000410000 */
[C---:B------:R-:W-:Y:S02]  /*2f90*/  FADD.FTZ R39, -R24.reuse, R39 ;  /* 0x0000002718277221 */ /* 0x040fe40000010100 */
[----:B------:R-:W-:Y:S02]  /*2fa0*/  FADD.FTZ R41, -R24, R41 ;  /* 0x0000002918297221 */ /* 0x000fe40000010100 */
        /* <DEDUP_REMOVED lines=21> */
.L_x_370:
[----:B------:R-:W-:Y:S02]  /*3100*/  FFMA.FTZ R41, R37, R40, R36 ;  /* 0x0000002825297223 */ /* 0x000fe40000010024 */
[----:B------:R-:W-:Y:S01]  /*3110*/  FFMA.FTZ R33, R19, R26, R33 ;  /* 0x0000001a13217223 */ /* 0x000fe20000010021 */
[----:B------:R-:W-:Y:S01]  /*3120*/  PRMT R19, RZ, 0x5410, R12 ;  /* 0x00005410ff137816 */ /* 0x000fe2000000000c */
[----:B------:R-:W-:Y:S02]  /*3130*/  FMUL.FTZ R36, R44, R15 ;  /* 0x0000000f2c247220 */ /* 0x000fe40000410000 */
[----:B------:R-:W-:Y:S01]  /*3140*/  FADD.FTZ R45, R35, R26 ;  /* 0x0000001a232d7221 */ /* 0x000fe20000010000 */
[----:B------:R-:W-:Y:S01]  /*3150*/  PRMT R35, RZ, 0x7610, R12 ;  /* 0x00007610ff237816 */ /* 0x000fe2000000000c */
[----:B------:R-:W-:Y:S01]  /*3160*/  FADD.FTZ R47, R40, R29 ;  /* 0x0000001d282f7221 */ /* 0x000fe20000010000 */
[----:B------:R-:W-:Y:S01]  /*3170*/  PRMT R26, RZ, 0x5410, R69 ;  /* 0x00005410ff1a7816 */ /* 0x000fe20000000045 */
[----:B------:R-:W-:-:S02]  /*3180*/  FFMA.FTZ R29, R39, R36, R41 ;  /* 0x00000024271d7223 */ /* 0x000fc40000010029 */
[----:B------:R-:W-:Y:S02]  /*3190*/  FADD.FTZ R40, R47, R36 ;  /* 0x000000242f287221 */ /* 0x000fe40000010000 */
[C---:B------:R-:W-:Y:S01]  /*31a0*/  FADD.FTZ R41, -R24.reuse, R19 ;  /* 0x0000001318297221 */ /* 0x040fe20000010100 */
[----:B------:R-:W-:Y:S01]  /*31b0*/  PRMT R19, RZ, 0x7610, R69 ;  /* 0x00007610ff137816 */ /* 0x000fe20000000045 */
[----:B------:R-:W-:Y:S02]  /*31c0*/  FADD.FTZ R47, -R24, R35 ;  /* 0x00000023182f7221 */ /* 0x000fe40000010100 */
        /* <DEDUP_REMOVED lines=22> */
.L_x_371:
[----:B------:R-:W-:Y:S02]  /*3330*/  FFMA.FTZ R29, R42, R41, R29 ;  /* 0x000000292a1d7223 */ /* 0x000fe4000001001d */
[----:B------:R-:W-:Y:S02]  /*3340*/  FMUL.FTZ R46, R26, R15 ;  /* 0x0000000f1a2e7220 */ /* 0x000fe40000410000 */
[----:B------:R-:W-:Y:S02]  /*3350*/  FADD.FTZ R49, R41, R40 ;  /* 0x0000002829317221 */ /* 0x000fe40000010000 */
[----:B------:R-:W-:Y:S01]  /*3360*/  FFMA.FTZ R40, R28, R27, R30 ;  /* 0x0000001b1c287223 */ /* 0x000fe2000001001e */
[----:B------:R-:W-:Y:S01]  /*3370*/  PRMT R28, RZ, 0x5410, R68 ;  /* 0x00005410ff1c7816 */ /* 0x000fe20000000044 */
[----:B------:R-:W-:Y:S01]  /*3380*/  FADD.FTZ R41, R34, R27 ;  /* 0x0000001b22297221 */ /* 0x000fe20000010000 */
[----:B------:R-:W-:Y:S01]  /*3390*/  PRMT R27, RZ, 0x5410, R13 ;  /* 0x00005410ff1b7816 */ /* 0x000fe2000000000d */
[----:B------:R-:W-:Y:S01]  /*33a0*/  FFMA.FTZ R47, R35, R46, R29 ;  /* 0x0000002e232f7223 */ /* 0x000fe2000001001d */
[----:B------:R-:W-:Y:S01]  /*33b0*/  PRMT R29, RZ, 0x7610, R13 ;  /* 0x00007610ff1d7816 */ /* 0x000fe2000000000d */
[----:B------:R-:W-:-:S02]  /*33c0*/  FADD.FTZ R34, R49, R46 ;  /* 0x0000002e31227221 */ /* 0x000fc40000010000 */
        /* <DEDUP_REMOVED lines=25> */
.L_x_372:
[----:B------:R-:W-:Y:S02]  /*3560*/  FFMA.FTZ R47, R36, R49, R47 ;  /* 0x00000031242f7223 */ /* 0x000fe4000001002f */
[----:B------:R-:W-:Y:S01]  /*3570*/  FADD.FTZ R51, R49, R34 ;  /* 0x0000002231337221 */ /* 0x000fe20000010000 */
[----:B------:R-:W-:Y:S01]  /*3580*/  PRMT R34, RZ, 0x5410, R67 ;  /* 0x00005410ff227816 */ /* 0x000fe20000000043 */
[----:B------:R-:W-:Y:S01]  /*3590*/  FFMA.FTZ R49, R31, R32, R33 ;  /* 0x000000201f317223 */ /* 0x000fe20000010021 */
[--C-:B------:R-:W-:Y:S01]  /*35a0*/  PRMT R31, RZ, 0x5410, R14.reuse ;  /* 0x00005410ff1f7816 */ /* 0x100fe2000000000e */
[----:B------:R-:W-:Y:S01]  /*35b0*/  FMUL.FTZ R46, R28, R15 ;  /* 0x0000000f1c2e7220 */ /* 0x000fe20000410000 */
[----:B------:R-:W-:Y:S01]  /*35c0*/  PRMT R33, RZ, 0x7610, R14 ;  /* 0x00007610ff217816 */ /* 0x000fe2000000000e */
[----:B------:R-:W-:-:S02]  /*35d0*/  FADD.FTZ R45, R45, R32 ;  /* 0x000000202d2d7221 */ /* 0x000fc40000010000 */
[C---:B------:R-:W-:Y:S02]  /*35e0*/  FADD.FTZ R31, -R24.reuse, R31 ;  /* 0x0000001f181f7221 */ /* 0x040fe40000010100 */
[----:B------:R-:W-:Y:S01]  /*35f0*/  FADD.FTZ R53, -R24, R33 ;  /* 0x0000002118357221 */ /* 0x000fe20000010100 */
[----:B------:R-:W-:Y:S01]  /*3600*/  PRMT R33, RZ, 0x7610, R67 ;  /* 0x00007610ff217816 */ /* 0x000fe20000000043 */
[----:B------:R-:W-:Y:S02]  /*3610*/  FFMA.FTZ R47, R29, R46, R47 ;  /* 0x0000002e1d2f7223 */ /* 0x000fe4000001002f */
[----:B------:R-:W-:Y:S02]  /*3620*/  FADD.FTZ R46, R51, R46 ;  /* 0x0000002e332e7221 */ /* 0x000fe40000010000 */
        /* <DEDUP_REMOVED lines=22> */
.L_x_373:
[----:B------:R-:W-:Y:S02]  /*3790*/  FFMA.FTZ R48, R30, R51, R47 ;  /* 0x000000331e307223 */ /* 0x000fe4000001002f */
[----:B------:R-:W-:Y:S02]  /*37a0*/  FMUL.FTZ R47, R34, R15 ;  /* 0x0000000f222f7220 */ /* 0x000fe40000410000 */
[----:B------:R-:W-:Y:S02]  /*37b0*/  FADD.FTZ R52, R51, R46 ;  /* 0x0000002e33347221 */ /* 0x000fe40000010000 */
[----:B------:R-:W-:Y:S02]  /*37c0*/  FFMA.FTZ R46, R37, R38, R40 ;  /* 0x00000026252e7223 */ /* 0x000fe40000010028 */
[----:B------:R-:W-:-:S02]  /*37d0*/  FMUL.FTZ R50, R33, R18 ;  /* 0x0000001221327220 */ /* 0x000fc40000410000 */
[----:B------:R-:W-:Y:S02]  /*37e0*/  FFMA.FTZ R40, R32, R47, R48 ;  /* 0x0000002f20287223 */ /* 0x000fe40000010030 */
        /* <DEDUP_REMOVED lines=32> */
.L_x_374:
[----:B------:R-:W-:Y:S02]  /*39f0*/  FMUL.FTZ R51, R40, R15 ;  /* 0x0000000f28337220 */ /* 0x000fe40000410000 */
[----:B------:R-:W-:Y:S02]  /*3a00*/  FADD.FTZ R41, R45, R44 ;  /* 0x0000002c2d297221 */ /* 0x000fe40000010000 */
[----:B------:R-:W-:Y:S02]  /*3a10*/  FMUL.FTZ R45, R39, R18 ;  /* 0x00000012272d7220 */ /* 0x000fe40000410000 */
[----:B------:R-:W-:Y:S02]  /*3a20*/  FFMA.FTZ R44, R38, R51, R47 ;  /* 0x00000033262c7223 */ /* 0x000fe4000001002f */
[----:B------:R-:W-:Y:S02]  /*3a30*/  FADD.FTZ R52, R50, R51 ;  /* 0x0000003332347221 */ /* 0x000fe40000010000 */
[----:B------:R-:W-:-:S02]  /*3a40*/  FFMA.FTZ R50, R42, R43, R46 ;  /* 0x0000002b2a327223 */ /* 0x000fc4000001002e */
[----:B------:R-:W-:Y:S01]  /*3a50*/  FADD.FTZ R46, R48, R43 ;  /* 0x0000002b302e7221 */ /* 0x000fe20000010000 */
[----:B------:R-:W-:Y:S01]  /*3a60*/  PRMT R43, RZ, 0x5410, R66 ;  /* 0x00005410ff2b7816 */ /* 0x000fe20000000042 */
[----:B------:R-:W-:Y:S01]  /*3a70*/  FFMA.FTZ R48, R37, R45, R44 ;  /* 0x0000002d25307223 */ /* 0x000fe2000001002c */
[----:B------:R-:W-:Y:S01]  /*3a80*/  PRMT R44, RZ, 0x5410, R81 ;  /* 0x00005410ff2c7816 */ /* 0x000fe20000000051 */
[----:B------:R-:W-:Y:S01]  /*3a90*/  FADD.FTZ R47, R45, R52 ;  /* 0x000000342d2f7221 */ /* 0x000fe20000010000 */
[----:B------:R-:W-:Y:S01]  /*3aa0*/  PRMT R45, RZ, 0x7610, R66 ;  /* 0x00007610ff2d7816 */ /* 0x000fe20000000042 */
[----:B------:R-:W-:-:S04]  /*3ab0*/  FADD.FTZ R43, -R24, R43 ;  /* 0x0000002b182b7221 */ /* 0x000fc80000010100 */
        /* <DEDUP_REMOVED lines=23> */
.L_x_375:
[----:B------:R-:W-:Y:S01]  /*3c30*/  PRMT R51, RZ, 0x5410, R63 ;  /* 0x00005410ff337816 */ /* 0x000fe2000000003f */
[----:B------:R-:W-:Y:S01]  /*3c40*/  FMUL.FTZ R52, R44, R15 ;  /* 0x0000000f2c347220 */ /* 0x000fe20000410000 */
[----:B------:R-:W-:Y:S01]  /*3c50*/  PRMT R54, RZ, 0x5410, R80 ;  /* 0x00005410ff367816 */ /* 0x000fe20000000050 */
[----:B------:R-:W-:-:S02]  /*3c60*/  FFMA.FTZ R49, R35, R26, R49 ;  /* 0x0000001a23317223 */ /* 0x000fc40000010031 */
[C---:B------:R-:W-:Y:S01]  /*3c70*/  FADD.FTZ R53, -R24.reuse, R51 ;  /* 0x0000003318357221 */ /* 0x040fe20000010100 */
[----:B------:R-:W-:Y:S01]  /*3c80*/  PRMT R51, RZ, 0x7610, R63 ;  /* 0x00007610ff337816 */ /* 0x000fe2000000003f */
[----:B------:R-:W-:Y:S02]  /*3c90*/  FFMA.FTZ R35, R43, R52, R48 ;  /* 0x000000342b237223 */ /* 0x000fe40000010030 */
[----:B------:R-:W-:Y:S02]  /*3ca0*/  FADD.FTZ R52, R47, R52 ;  /* 0x000000342f347221 */ /* 0x000fe40000010000 */
[----:B------:R-:W-:Y:S02]  /*3cb0*/  FMUL.FTZ R47, R45, R18 ;  /* 0x000000122d2f7220 */ /* 0x000fe40000410000 */
[----:B------:R-:W-:Y:S02]  /*3cc0*/  FADD.FTZ R55, -R24, R51 ;  /* 0x0000003318377221 */ /* 0x000fe40000010100 */
[----:B------:R-:W-:-:S02]  /*3cd0*/  FFMA.FTZ R50, R36, R19, R50 ;  /* 0x0000001324327223 */ /* 0x000fc40000010032 */
[----:B------:R-:W-:Y:S02]  /*3ce0*/  FFMA.FTZ R36, R42, R47, R35 ;  /* 0x0000002f2a247223 */ /* 0x000fe40000010023 */
[----:B------:R-:W-:Y:S02]  /*3cf0*/  FADD.FTZ R35, R47, R52 ;  /* 0x000000342f237221 */ /* 0x000fe40000010000 */
[-C--:B------:R-:W-:Y:S01]  /*3d00*/  FMUL.FTZ R51, R53, R6.reuse ;  /* 0x0000000635337220 */ /* 0x080fe20000410000 */
[----:B------:R-:W-:Y:S01]  /*3d10*/  PRMT R53, RZ, 0x7610, R80 ;  /* 0x00007610ff357816 */ /* 0x000fe20000000050 */
        /* <DEDUP_REMOVED lines=20> */
.L_x_376:
[----:B------:R-:W-:-:S04]  /*3e60*/  FMUL.FTZ R48, R54, R15 ;  /* 0x0000000f36307220 */ /* 0x000fc80000410000 */
[----:B------:R-:W-:Y:S02]  /*3e70*/  FFMA.FTZ R47, R51, R48, R36 ;  /* 0x00000030332f7223 */ /* 0x000fe40000010024 */
[----:B------:R-:W-:Y:S02]  /*3e80*/  FADD.FTZ R48, R35, R48 ;  /* 0x0000003023307221 */ /* 0x000fe40000010000 */
[----:B------:R-:W-:-:S04]  /*3e90*/  FMUL.FTZ R35, R53, R18 ;  /* 0x0000001235237220 */ /* 0x000fc80000410000 */
[----:B------:R-:W-:Y:S01]  /*3ea0*/  FFMA.FTZ R36, R52, R35, R47 ;  /* 0x0000002334247223 */ /* 0x000fe2000001002f */
[----:B------:R-:W-:Y:S01]  /*3eb0*/  PRMT R47, RZ, 0x5410, R64 ;  /* 0x00005410ff2f7816 */ /* 0x000fe20000000040 */
[----:B------:R-:W-:Y:S01]  /*3ec0*/  FADD.FTZ R35, R35, R48 ;  /* 0x0000003023237221 */ /* 0x000fe20000010000 */
[----:B------:R-:W-:-:S03]  /*3ed0*/  PRMT R48, RZ, 0x5410, R79 ;  /* 0x00005410ff307816 */ /* 0x000fc6000000004f */
        /* <DEDUP_REMOVED lines=25> */
.L_x_377:
[----:B------:R-:W-:Y:S01]  /*4070*/  FMUL.FTZ R58, R48, R15 ;  /* 0x0000000f303a7220 */ /* 0x000fe20000410000 */
[----:B------:R-:W-:Y:S01]  /*4080*/  ISETP.GT.AND P0, PT, R124, 0x1e, PT ;  /* 0x0000001e7c00780c */ /* 0x000fe20003f04270 */
[----:B------:R-:W-:Y:S01]  /*4090*/  FADD.FTZ R41, R41, R26 ;  /* 0x0000001a29297221 */ /* 0x000fe20000010000 */
[----:B------:R-:W-:Y:S01]  /*40a0*/  BSSY B0, `(.L_x_378) ;  /* 0x0000067000007945 */ /* 0x000fe20003800000 */
[----:B------:R-:W-:Y:S01]  /*40b0*/  FFMA.FTZ R57, R55, R58, R36 ;  /* 0x0000003a37397223 */ /* 0x000fe20000010024 */
[----:B------:R-:W-:Y:S01]  /*40c0*/  HFMA2.MMA R125, -RZ, RZ, 0, 2.384185791015625e-07 ;  /* 0x00000004ff7d7435 */ /* 0x000fe200000001ff */
[----:B------:R-:W-:Y:S02]  /*40d0*/  FADD.FTZ R58, R35, R58 ;  /* 0x0000003a233a7221 */ /* 0x000fe40000010000 */
[----:B------:R-:W-:Y:S02]  /*40e0*/  FMUL.FTZ R35, R47, R18 ;  /* 0x000000122f237220 */ /* 0x000fe40000410000 */
[----:B------:R-:W-:Y:S01]  /*40f0*/  FADD.FTZ R46, R46, R19 ;  /* 0x000000132e2e7221 */ /* 0x000fe20000010000 */
[----:B------:R-:W-:Y:S01]  /*4100*/  SHF.L.U32 R19, R3, 0x4, RZ ;  /* 0x0000000403137819 */ /* 0x000fe200000006ff */
[----:B------:R-:W-:-:S02]  /*4110*/  FFMA.FTZ R36, R56, R35, R57 ;  /* 0x0000002338247223 */ /* 0x000fc40000010039 */
[----:B------:R-:W-:Y:S02]  /*4120*/  FADD.FTZ R35, R35, R58 ;  /* 0x0000003a23237221 */ /* 0x000fe40000010000 */
[----:B------:R-:W-:Y:S01]  /*4130*/  FFMA.FTZ R49, R29, R28, R49 ;  /* 0x0000001c1d317223 */ /* 0x000fe20000010031 */
[----:B------:R-:W0:Y:S01]  /*4140*/  SHFL.DOWN PT, R57, R36, 0x1, 0x1f ;  /* 0x08201f0024397f89 */ /* 0x000e2200000e0000 */
[----:B------:R-:W-:Y:S02]  /*4150*/  FFMA.FTZ R50, R30, R27, R50 ;  /* 0x0000001b1e327223 */ /* 0x000fe40000010032 */
[----:B------:R-:W-:Y:S01]  /*4160*/  FADD.FTZ R41, R41, R28 ;  /* 0x0000001c29297221 */ /* 0x000fe20000010000 */
[----:B------:R-:W1:Y:S01]  /*4170*/  SHFL.DOWN PT, R58, R35, 0x1, 0x1f ;  /* 0x08201f00233a7f89 */ /* 0x000e6200000e0000 */
[----:B------:R-:W-:Y:S02]  /*4180*/  FADD.FTZ R46, R46, R27 ;  /* 0x0000001b2e2e7221 */ /* 0x000fe40000010000 */
[----:B------:R-:W-:-:S02]  /*4190*/  FFMA.FTZ R49, R32, R34, R49 ;  /* 0x0000002220317223 */ /* 0x000fc40000010031 */
[----:B------:R-:W-:Y:S02]  /*41a0*/  FFMA.FTZ R50, R31, R33, R50 ;  /* 0x000000211f327223 */ /* 0x000fe40000010032 */
[----:B------:R-:W-:Y:S02]  /*41b0*/  FADD.FTZ R41, R41, R34 ;  /* 0x0000002229297221 */ /* 0x000fe40000010000 */
[----:B------:R-:W-:Y:S02]  /*41c0*/  FADD.FTZ R46, R46, R33 ;  /* 0x000000212e2e7221 */ /* 0x000fe40000010000 */
[----:B------:R-:W-:Y:S02]  /*41d0*/  FFMA.FTZ R49, R38, R40, R49 ;  /* 0x0000002826317223 */ /* 0x000fe40000010031 */
[----:B------:R-:W-:Y:S02]  /*41e0*/  FFMA.FTZ R50, R37, R39, R50 ;  /* 0x0000002725327223 */ /* 0x000fe40000010032 */
[----:B------:R-:W-:-:S02]  /*41f0*/  FADD.FTZ R41, R41, R40 ;  /* 0x0000002829297221 */ /* 0x000fc40000010000 */
[----:B------:R-:W-:Y:S02]  /*4200*/  FADD.FTZ R46, R46, R39 ;  /* 0x000000272e2e7221 */ /* 0x000fe40000010000 */
[----:B------:R-:W-:Y:S02]  /*4210*/  FFMA.FTZ R49, R43, R44, R49 ;  /* 0x0000002c2b317223 */ /* 0x000fe40000010031 */
[----:B0-----:R-:W-:Y:S02]  /*4220*/  @!P0 FADD.FTZ R36, R36, R57 ;  /* 0x0000003924248221 */ /* 0x001fe40000010000 */
[----:B------:R-:W-:Y:S02]  /*4230*/  FFMA.FTZ R50, R42, R45, R50 ;  /* 0x0000002d2a327223 */ /* 0x000fe40000010032 */
[----:B-1----:R-:W-:Y:S01]  /*4240*/  @!P0 FADD.FTZ R35, R35, R58 ;  /* 0x0000003a23238221 */ /* 0x002fe20000010000 */
[----:B------:R-:W0:Y:S01]  /*4250*/  SHFL.DOWN PT, R57, R36, 0x2, 0x1f ;  /* 0x08401f0024397f89 */ /* 0x000e2200000e0000 */
[----:B------:R-:W-:Y:S01]  /*4260*/  ISETP.GT.AND P0, PT, R124, 0x1d, PT ;  /* 0x0000001d7c00780c */ /* 0x000fe20003f04270 */
[----:B------:R-:W-:-:S02]  /*4270*/  FADD.FTZ R41, R41, R44 ;  /* 0x0000002c29297221 */ /* 0x000fc40000010000 */
[----:B------:R-:W1:Y:S01]  /*4280*/  SHFL.DOWN PT, R58, R35, 0x2, 0x1f ;  /* 0x08401f00233a7f89 */ /* 0x000e6200000e0000 */
[----:B------:R-:W-:Y:S02]  /*4290*/  FADD.FTZ R46, R46, R45 ;  /* 0x0000002d2e2e7221 */ /* 0x000fe40000010000 */
[----:B------:R-:W-:Y:S02]  /*42a0*/  FFMA.FTZ R49, R51, R54, R49 ;  /* 0x0000003633317223 */ /* 0x000fe40000010031 */
[----:B------:R-:W-:Y:S02]  /*42b0*/  FFMA.FTZ R50, R52, R53, R50 ;  /* 0x0000003534327223 */ /* 0x000fe40000010032 */
[----:B------:R-:W-:Y:S02]  /*42c0*/  FADD.FTZ R41, R41, R54 ;  /* 0x0000003629297221 */ /* 0x000fe40000010000 */
[----:B------:R-:W-:Y:S02]  /*42d0*/  FADD.FTZ R46, R46, R53 ;  /* 0x000000352e2e7221 */ /* 0x000fe40000010000 */
[----:B------:R-:W-:-:S02]  /*42e0*/  FFMA.FTZ R28, R55, R48, R49 ;  /* 0x00000030371c7223 */ /* 0x000fc40000010031 */
[----:B------:R-:W-:Y:S02]  /*42f0*/  FFMA.FTZ R29, R56, R47, R50 ;  /* 0x0000002f381d7223 */ /* 0x000fe40000010032 */
[----:B------:R-:W-:Y:S02]  /*4300*/  FADD.FTZ R30, R41, R48 ;  /* 0x00000030291e7221 */ /* 0x000fe40000010000 */
[----:B------:R-:W-:Y:S02]  /*4310*/  FADD.FTZ R31, R46, R47 ;  /* 0x0000002f2e1f7221 */ /* 0x000fe40000010000 */
[----:B0-----:R-:W-:-:S03]  /*4320*/  @!P0 FADD.FTZ R36, R36, R57 ;  /* 0x0000003924248221 */ /* 0x001fc60000010000 */
[----:B------:R-:W-:Y:S01]  /*4330*/  STS.128 [R3.X16+0xa0], R28 ;  /* 0x0000a01c03007388 */ /* 0x000fe2000000cc00 */
[----:B-1----:R-:W-:Y:S01]  /*4340*/  @!P0 FADD.FTZ R35, R35, R58 ;  /* 0x0000003a23238221 */ /* 0x002fe20000010000 */
[----:B------:R-:W-:Y:S02]  /*4350*/  ISETP.GT.AND P0, PT, R124, 0x1b, PT ;  /* 0x0000001b7c00780c */ /* 0x000fe40003f04270 */
        /* <DEDUP_REMOVED lines=29> */
[----:B------:R-:W0:Y:S01]  /*4530*/  LDS.128 R48, [0x60] ;  /* 0x00006000ff307984 */ /* 0x000e220000000c00 */
[----:B------:R-:W-:Y:S02]  /*4540*/  FADD.FTZ R26, R26, R33 ;  /* 0x000000211a1a7221 */ /* 0x000fe40000010000 */
[----:B------:R-:W-:Y:S02]  /*4550*/  FADD.FTZ R27, R27, R34 ;  /* 0x000000221b1b7221 */ /* 0x000fe40000010000 */
[----:B------:R-:W-:Y:S02]  /*4560*/  FADD.FTZ R26, R26, R35 ;  /* 0x000000231a1a7221 */ /* 0x000fe40000010000 */
[----:B------:R-:W1:Y:S01]  /*4570*/  LDS.128 R32, [0x70] ;  /* 0x00007000ff207984 */ /* 0x000e620000000c00 */
[----:B--2---:R-:W-:-:S02]  /*4580*/  FADD.FTZ R27, R27, R44 ;  /* 0x0000002c1b1b7221 */ /* 0x004fc40000010000 */
[----:B------:R-:W-:Y:S02]  /*4590*/  FADD.FTZ R26, R26, R45 ;  /* 0x0000002d1a1a7221 */ /* 0x000fe40000010000 */
[----:B------:R-:W-:Y:S02]  /*45a0*/  FADD.FTZ R27, R27, R46 ;  /* 0x0000002e1b1b7221 */ /* 0x000fe40000010000 */
[----:B------:R-:W-:Y:S02]  /*45b0*/  FADD.FTZ R26, R26, R47 ;  /* 0x0000002f1a1a7221 */ /* 0x000fe40000010000 */
[----:B------:R-:W2:Y:S01]  /*45c0*/  LDS.128 R44, [0x80] ;  /* 0x00008000ff2c7984 */ /* 0x000ea20000000c00 */
[----:B---3--:R-:W-:Y:S02]  /*45d0*/  FADD.FTZ R27, R27, R36 ;  /* 0x000000241b1b7221 */ /* 0x008fe40000010000 */
[----:B------:R-:W-:Y:S02]  /*45e0*/  FADD.FTZ R26, R26, R37 ;  /* 0x000000251a1a7221 */ /* 0x000fe40000010000 */
[----:B------:R-:W-:-:S02]  /*45f0*/  FADD.FTZ R27, R27, R38 ;  /* 0x000000261b1b7221 */ /* 0x000fc40000010000 */
[----:B------:R-:W-:Y:S02]  /*4600*/  FADD.FTZ R26, R26, R39 ;  /* 0x000000271a1a7221 */ /* 0x000fe40000010000 */
[----:B----4-:R-:W-:Y:S02]  /*4610*/  FADD.FTZ R27, R27, R40 ;  /* 0x000000281b1b7221 */ /* 0x010fe40000010000 */
[----:B------:R-:W-:Y:S02]  /*4620*/  FADD.FTZ R26, R26, R41 ;  /* 0x000000291a1a7221 */ /* 0x000fe40000010000 */
[----:B------:R-:W-:Y:S02]  /*4630*/  FADD.FTZ R27, R27, R42 ;  /* 0x0000002a1b1b7221 */ /* 0x000fe40000010000 */
[----:B------:R-:W-:Y:S02]  /*4640*/  FADD.FTZ R26, R26, R43 ;  /* 0x0000002b1a1a7221 */ /* 0x000fe40000010000 */
        /* <DEDUP_REMOVED lines=8> */
[----:B--2---:R-:W-:Y:S02]  /*46d0*/  FADD.FTZ R27, R27, R44 ;  /* 0x0000002c1b1b7221 */ /* 0x004fe40000010000 */
[----:B------:R-:W-:Y:S02]  /*46e0*/  FADD.FTZ R32, R26, R45 ;  /* 0x0000002d1a207221 */ /* 0x000fe40000010000 */
[----:B------:R-:W-:Y:S02]  /*46f0*/  FADD.FTZ R26, R27, R46 ;  /* 0x0000002e1b1a7221 */ /* 0x000fe40000010000 */
[----:B------:R-:W-:Y:S02]  /*4700*/  FADD.FTZ R27, R32, R47 ;  /* 0x0000002f201b7221 */ /* 0x000fe40000010000 */
.L_x_379:
[----:B0-----:R-:W-:Y:S05]  /*4710*/  BSYNC B0 ;  /* 0x0000000000007941 */ /* 0x001fea0003800000 */
.L_x_378:
        /* <DEDUP_REMOVED lines=161> */
.L_x_381:
[----:B------:R-:W-:Y:S05]  /*5130*/  BSYNC B0 ;  /* 0x0000000000007941 */ /* 0x000fea0003800000 */
.L_x_380:
        /* <DEDUP_REMOVED lines=16> */
.L_x_383:
[----:B------:R-:W-:Y:S05]  /*5240*/  BSYNC B0 ;  /* 0x0000000000007941 */ /* 0x000fea0003800000 */
.L_x_382:
        /* <DEDUP_REMOVED lines=32> */
.L_x_386:
[----:B------:R-:W2:Y:S01]  /*5450*/  LDG.E.STRONG.GPU R19, [R28.64] ;  /* 0x000000061c137981 */ /* 0x000ea2000c1ef900 */
[----:B------:R-:W-:Y:S01]  /*5460*/  YIELD ;  /* 0x0000000000007946 */ /* 0x000fe20003800000 */
[----:B--2---:R-:W-:Y:S01]  /*5470*/  ISETP.NE.AND P6, PT, R19, R32, PT ;  /* 0x000000201300720c */ /* 0x004fe20003fc5270 */
[----:B------:R-:W-:-:S12]  /*5480*/  CCTL.IVALL ;  /* 0x00000000ff00798f */ /* 0x000fd80002000000 */
[----:B------:R-:W-:Y:S05]  /*5490*/  @P6 BRA `(.L_x_386) ;  /* 0xffffffb000006947 */ /* 0x000fea000383ffff */
.L_x_385:
        /* <DEDUP_REMOVED lines=23> */
.L_x_390:
        /* <DEDUP_REMOVED lines=115> */
.L_x_389:
        /* <DEDUP_REMOVED lines=63> */
.L_x_391:
[----:B------:R-:W-:-:S04]  /*6130*/  LOP3.LUT P6, RZ, R5, 0x1, RZ, 0xc0, !PT ;  /* 0x0000000105ff7812 */ /* 0x000fc800078cc0ff */
[----:B------:R-:W-:-:S13]  /*6140*/  ISETP.NE.OR P6, PT, R28, RZ, P6 ;  /* 0x000000ff1c00720c */ /* 0x000fda00037c5670 */
[----:B------:R-:W-:Y:S05]  /*6150*/  @!P6 BRA `(.L_x_387) ;  /* 0x000001f00000e947 */ /* 0x000fea0003800000 */
.L_x_388:
        /* <DEDUP_REMOVED lines=31> */
.L_x_387:
        /* <DEDUP_REMOVED lines=10> */
.L_x_393:
[----:B------:R-:W-:Y:S05]  /*63f0*/  BSYNC B0 ;  /* 0x0000000000007941 */ /* 0x000fea0003800000 */
.L_x_392:
        /* <DEDUP_REMOVED lines=17> */
.L_x_384:
[----:B------:R-:W-:Y:S04]  /*6510*/  @!P0 STS.64 [0x98], R26 ;  /* 0x0000981aff008388 */ /* 0x000fe80000000a00 */
[----:B------:R-:W-:Y:S01]  /*6520*/  BAR.SYNC.DEFER_BLOCKING 0x0 ;  /* 0x0000000000007b1d */ /* 0x000fe20000010000 */
[----:B------:R-:W-:Y:S02]  /*6530*/  ISETP.NE.AND P6, PT, RZ, UR9, PT ;  /* 0x00000009ff007c0c */ /* 0x000fe4000bfc5270 */
[----:B0-----:R-:W-:-:S02]  /*6540*/  PRMT R29, RZ, 0x5410, R61 ;  /* 0x00005410ff1d7816 */ /* 0x001fc4000000003d */
[----:B------:R-:W-:Y:S02]  /*6550*/  PRMT R61, RZ, 0x7610, R61 ;  /* 0x00007610ff3d7816 */ /* 0x000fe4000000003d */
[--C-:B------:R-:W-:Y:S01]  /*6560*/  PRMT R32, RZ, 0x5410, R78.reuse ;  /* 0x00005410ff207816 */ /* 0x100fe2000000004e */
[C---:B------:R-:W-:Y:S01]  /*6570*/  FADD.FTZ R29, -R24.reuse, R29 ;  /* 0x0000001d181d7221 */ /* 0x040fe20000010100 */
[----:B------:R-:W-:Y:S01]  /*6580*/  PRMT R35, RZ, 0x7610, R78 ;  /* 0x00007610ff237816 */ /* 0x000fe2000000004e */
[----:B------:R-:W-:Y:S01]  /*6590*/  FADD.FTZ R61, -R24, R61 ;  /* 0x0000003d183d7221 */ /* 0x000fe20000010100 */
[--C-:B------:R-:W-:Y:S01]  /*65a0*/  PRMT R31, RZ, 0x5410, R62.reuse ;  /* 0x00005410ff1f7816 */ /* 0x100fe2000000003e */
[-C--:B------:R-:W-:Y:S01]  /*65b0*/  FMUL.FTZ R39, R29, R6.reuse ;  /* 0x000000061d277220 */ /* 0x080fe20000410000 */
[----:B------:R-:W-:Y:S01]  /*65c0*/  PRMT R33, RZ, 0x7610, R62 ;  /* 0x00007610ff217816 */ /* 0x000fe2000000003e */
[----:B------:R-:W-:Y:S01]  /*65d0*/  FMUL.FTZ R61, R61, R6 ;  /* 0x000000063d3d7220 */ /* 0x000fe20000410000 */
[----:B------:R-:W0:Y:S02]  /*65e0*/  LDS.64 R26, [0x98] ;  /* 0x00009800ff1a7984 */ /* 0x000e240000000a00 */
        /* <DEDUP_REMOVED lines=21> */
.L_x_394:
[----:B------:R-:W-:Y:S01]  /*6740*/  LOP3.LUT P0, RZ, R5, 0x80, RZ, 0xc0, !PT ;  /* 0x0000008005ff7812 */ /* 0x000fe2000780c0ff */
[----:B------:R-:W-:-:S12]  /*6750*/  BSSY B0, `(.L_x_395) ;  /* 0x0000012000007945 */ /* 0x000fd80003800000 */
[----:B------:R-:W-:Y:S05]  /*6760*/  @!P0 BRA `(.L_x_396) ;  /* 0x0000010000008947 */ /* 0x000fea0003800000 */
[----:B------:R-:W-:Y:S01]  /*6770*/  MOV R26, R20 ;  /* 0x00000014001a7202 */ /* 0x000fe20000000f00 */
[----:B------:R-:W-:Y:S01]  /*6780*/  IMAD R28, R112, c[0x0][0x1d8], RZ ;  /* 0x00007600701c7a24 */ /* 0x000fe200078e02ff */
[----:B------:R-:W-:Y:S01]  /*6790*/  MOV R27, R23 ;  /* 0x00000017001b7202 */ /* 0x000fe20000000f00 */
[----:B------:R-:W-:Y:S02]  /*67a0*/  FFMA.FTZ R34, R19, R61, R30 ;  /* 0x0000003d13227223 */ /* 0x000fe4000001001e */
[C---:B------:R-:W-:Y:S02]  /*67b0*/  IMAD R29, R83.reuse, c[0x0][0x1dc], R28 ;  /* 0x00007700531d7a24 */ /* 0x040fe400078e021c */
[----:B------:R-:W-:-:S04]  /*67c0*/  IMAD.WIDE.U32 R26, R83, c[0x0][0x1d8], R26 ;  /* 0x00007600531a7a25 */ /* 0x000fc800078e001a */
[----:B------:R-:W-:Y:S01]  /*67d0*/  FFMA.FTZ R35, R35, R18, -R34 ;  /* 0x0000001223237223 */ /* 0x000fe20000010822 */
[----:B------:R-:W-:Y:S02]  /*67e0*/  IADD3 R29, R27, R29, RZ ;  /* 0x0000001d1b1d7210 */ /* 0x000fe40007ffe0ff */
[----:B------:R-:W-:-:S04]  /*67f0*/  LEA R28, P0, R26, c[0x0][0x160], 0x1 ;  /* 0x000058001a1c7a11 */ /* 0x000fc800078008ff */
[----:B------:R-:W-:Y:S01]  /*6800*/  LEA.HI.X R29, R26, c[0x0][0x164], R29, 0x1, P0 ;  /* 0x000059001a1d7a11 */ /* 0x000fe200000f0c1d */
[----:B------:R-:W-:-:S04]  /*6810*/  FFMA.FTZ R26, R19, R39, R30 ;  /* 0x00000027131a7223 */ /* 0x000fc8000001001e */
[----:B------:R-:W-:Y:S02]  /*6820*/  FFMA.FTZ R27, R32, R15, -R26 ;  /* 0x0000000f201b7223 */ /* 0x000fe4000001081a */
[-C--:B------:R-:W-:Y:S02]  /*6830*/  FMUL.FTZ R26, R35, R6.reuse ;  /* 0x00000006231a7220 */ /* 0x080fe40000410000 */
[----:B------:R-:W-:-:S05]  /*6840*/  FMUL.FTZ R27, R27, R6 ;  /* 0x000000061b1b7220 */ /* 0x000fca0000410000 */
[----:B------:R-:W-:-:S05]  /*6850*/  F2FP.BF16.PACK_AB R27, R26, R27 ;  /* 0x0000001b1a1b723e */ /* 0x000fca00000010ff */
[----:B------:R0:W-:Y:S02]  /*6860*/  STG.E [R28.64], R27 ;  /* 0x0000001b1c007986 */ /* 0x0001e4000c101906 */
.L_x_396:
[----:B------:R-:W-:Y:S05]  /*6870*/  BSYNC B0 ;  /* 0x0000000000007941 */ /* 0x000fea0003800000 */
.L_x_395:
[----:B------:R-:W-:Y:S01]  /*6880*/  ISETP.NE.AND P0, PT, RZ, UR9, PT ;  /* 0x00000009ff007c0c */ /* 0x000fe2000bf05270 */
[C---:B0-----:R-:W-:Y:S01]  /*6890*/  FADD.FTZ R27, -R24.reuse, R31 ;  /* 0x0000001f181b7221 */ /* 0x041fe20000010100 */
[----:B------:R-:W-:Y:S01]  /*68a0*/  PRMT R32, RZ, 0x5410, R77 ;  /* 0x00005410ff207816 */ /* 0x000fe2000000004d */
[----:B------:R-:W-:Y:S01]  /*68b0*/  FADD.FTZ R33, -R24, R33 ;  /* 0x0000002118217221 */ /* 0x000fe20000010100 */
[----:B------:R-:W-:Y:S01]  /*68c0*/  PRMT R31, RZ, 0x5410, R25 ;  /* 0x00005410ff1f7816 */ /* 0x000fe20000000019 */
        /* <DEDUP_REMOVED lines=23> */
.L_x_397:
        /* <DEDUP_REMOVED lines=19> */
.L_x_399:
[----:B------:R-:W-:Y:S05]  /*6b70*/  BSYNC B0 ;  /* 0x0000000000007941 */ /* 0x000fea0003800000 */
.L_x_398:
        /* <DEDUP_REMOVED lines=28> */
.L_x_400:
        /* <DEDUP_REMOVED lines=19> */
.L_x_402:
[----:B------:R-:W-:Y:S05]  /*6e70*/  BSYNC B0 ;  /* 0x0000000000007941 */ /* 0x000fea0003800000 */
.L_x_401:
[----:B------:R-:W-:Y:S01]  /*6e80*/  ISETP.NE.AND P0, PT, RZ, UR9, PT ;  /* 0x00000009ff007c0c */ /* 0x000fe2000bf05270 */
[C---:B------:R-:W-:Y:S01]  /*6e90*/  FADD.FTZ R25, -R24.reuse, R25 ;  /* 0x0000001918197221 */ /* 0x040fe20000010100 */
[----:B------:R-:W-:Y:S01]  /*6ea0*/  PRMT R32, RZ, 0x5410, R75 ;  /* 0x00005410ff207816 */ /* 0x000fe2000000004b */
        /* <DEDUP_REMOVED lines=25> */
.L_x_403:
[----:B------:R-:W-:Y:S01]  /*7040*/  LOP3.LUT P0, RZ, R5, 0x10, RZ, 0xc0, !PT ;  /* 0x0000001005ff7812 */ /* 0x000fe2000780c0ff */
[----:B------:R-:W-:-:S12]  /*7050*/  BSSY B0, `(.L_x_404) ;  /* 0x0000012000007945 */ /* 0x000fd80003800000 */
[----:B------:R-:W-:Y:S05]  /*7060*/  @!P0 BRA `(.L_x_405) ;  /* 0x0000010000008947 */ /* 0x000fea0003800000 */
[----:B------:R-:W-:Y:S01]  /*7070*/  MOV R26, R20 ;  /* 0x00000014001a7202 */ /* 0x000fe20000000f00 */
[----:B------:R-:W-:Y:S01]  /*7080*/  IMAD R7, R109, c[0x0][0x1d8], RZ ;  /* 0x000076006d077a24 */ /* 0x000fe200078e02ff */
[----:B0-----:R-:W-:Y:S01]  /*7090*/  MOV R27, R23 ;  /* 0x00000017001b7202 */ /* 0x001fe20000000f00 */
        /* <DEDUP_REMOVED lines=8> */
[----:B------:R-:W-:-:S04]  /*7120*/  FFMA.FTZ R7, R32, R15, -R7 ;  /* 0x0000000f20077223 */ /* 0x000fc80000010807 */
[-C--:B------:R-:W-:Y:S02]  /*7130*/  FMUL.FTZ R26, R7, R6.reuse ;  /* 0x00000006071a7220 */ /* 0x080fe40000410000 */
[----:B------:R-:W-:-:S05]  /*7140*/  FMUL.FTZ R7, R25, R6 ;  /* 0x0000000619077220 */ /* 0x000fca0000410000 */
[----:B------:R-:W-:-:S05]  /*7150*/  F2FP.BF16.PACK_AB R7, R7, R26 ;  /* 0x0000001a0707723e */ /* 0x000fca00000010ff */
[----:B------:R0:W-:Y:S02]  /*7160*/  STG.E [R28.64], R7 ;  /* 0x000000071c007986 */ /* 0x0001e4000c101906 */
.L_x_405:
[----:B------:R-:W-:Y:S05]  /*7170*/  BSYNC B0 ;  /* 0x0000000000007941 */ /* 0x000fea0003800000 */
.L_x_404:
[----:B------:R-:W-:Y:S01]  /*7180*/  ISETP.NE.AND P0, PT, RZ, UR9, PT ;  /* 0x00000009ff007c0c */ /* 0x000fe2000bf05270 */
[C---:B------:R-:W-:Y:S01]  /*7190*/  FADD.FTZ R35, -R24.reuse, R35 ;  /* 0x0000002318237221 */ /* 0x040fe20000010100 */
[--C-:B------:R-:W-:Y:S01]  /*71a0*/  PRMT R32, RZ, 0x5410, R74.reuse ;  /* 0x00005410ff207816 */ /* 0x100fe2000000004a */
[----:B------:R-:W-:Y:S01]  /*71b0*/  FADD.FTZ R37, -R24, R37 ;  /* 0x0000002518257221 */ /* 0x000fe20000010100 */
[----:B0-----:R-:W-:Y:S01]  /*71c0*/  PRMT R7, RZ, 0x7610, R74 ;  /* 0x00007610ff077816 */ /* 0x001fe2000000004a */
        /* <DEDUP_REMOVED lines=23> */
.L_x_406:
        /* <DEDUP_REMOVED lines=10> */
[----:B------:R-:W-:-:S04]  /*73e0*/  LEA R28, P0, R26, c[0x0][0x160], 0x1 ;  /* 0x000058001a1c7a11 */ /* 0x000fc800078008ff */
[----:B------:R-:W-:Y:S01]  /*73f0*/  LEA.HI.X R29, R26, c[0x0][0x164], R25, 0x1, P0 ;  /* 0x000059001a1d7a11 */ /* 0x000fe200000f0c19 */
[----:B------:R-:W-:Y:S02]  /*7400*/  FFMA.FTZ R26, R19, R37, R30 ;  /* 0x00000025131a7223 */ /* 0x000fe4000001001e */
[----:B------:R-:W-:Y:S02]  /*7410*/  FFMA.FTZ R25, R32, R15, -R8 ;  /* 0x0000000f20197223 */ /* 0x000fe40000010808 */
[----:B------:R-:W-:Y:S02]  /*7420*/  FFMA.FTZ R7, R7, R18, -R26 ;  /* 0x0000001207077223 */ /* 0x000fe4000001081a */
[-C--:B------:R-:W-:Y:S02]  /*7430*/  FMUL.FTZ R8, R25, R6.reuse ;  /* 0x0000000619087220 */ /* 0x080fe40000410000 */
[----:B------:R-:W-:-:S05]  /*7440*/  FMUL.FTZ R7, R7, R6 ;  /* 0x0000000607077220 */ /* 0x000fca0000410000 */
[----:B------:R-:W-:-:S05]  /*7450*/  F2FP.BF16.PACK_AB R7, R7, R8 ;  /* 0x000000080707723e */ /* 0x000fca00000010ff */
[----:B------:R0:W-:Y:S02]  /*7460*/  STG.E [R28.64], R7 ;  /* 0x000000071c007986 */ /* 0x0001e4000c101906 */
.L_x_408:
[----:B------:R-:W-:Y:S05]  /*7470*/  BSYNC B0 ;  /* 0x0000000000007941 */ /* 0x000fea0003800000 */
.L_x_407:
        /* <DEDUP_REMOVED lines=28> */
.L_x_409:
        /* <DEDUP_REMOVED lines=19> */
.L_x_411:
[----:B------:R-:W-:Y:S05]  /*7770*/  BSYNC B0 ;  /* 0x0000000000007941 */ /* 0x000fea0003800000 */
.L_x_410:
        /* <DEDUP_REMOVED lines=28> */
.L_x_412:
        /* <DEDUP_REMOVED lines=19> */
.L_x_414:
[----:B------:R-:W-:Y:S05]  /*7a70*/  BSYNC B0 ;  /* 0x0000000000007941 */ /* 0x000fea0003800000 */
.L_x_413:
        /* <DEDUP_REMOVED lines=28> */
.L_x_415:
[----:B------:R-:W-:Y:S01]  /*7c40*/  BSSY B0, `(.L_x_416) ;  /* 0x0000012000007945 */ /* 0x000fe20003800000 */
        /* <DEDUP_REMOVED lines=17> */
.L_x_417:
[----:B------:R-:W-:Y:S05]  /*7d60*/  BSYNC B0 ;  /* 0x0000000000007941 */ /* 0x000fea0003800000 */
.L_x_416:
[C---:B------:R-:W-:Y:S01]  /*7d70*/  FADD.FTZ R31, -R24.reuse, R31 ;  /* 0x0000001f181f7221 */ /* 0x040fe20000010100 */
[--C-:B------:R-:W-:Y:S01]  /*7d80*/  PRMT R26, RZ, 0x5410, R70.reuse ;  /* 0x00005410ff1a7816 */ /* 0x100fe20000000046 */
[----:B------:R-:W-:Y:S01]  /*7d90*/  FADD.FTZ R35, -R24, R35 ;  /* 0x0000002318237221 */ /* 0x000fe20000010100 */
[----:B0-----:R-:W-:Y:S01]  /*7da0*/  PRMT R7, RZ, 0x7610, R70 ;  /* 0x00007610ff077816 */ /* 0x001fe20000000046 */
        /* <DEDUP_REMOVED lines=23> */
.L_x_418:
[----:B------:R-:W-:Y:S01]  /*7f20*/  BSSY B0, `(.L_x_419) ;  /* 0x0000012000007945 */ /* 0x000fe20003800000 */
        /* <DEDUP_REMOVED lines=9> */
[----:B------:R-:W-:Y:S01]  /*7fc0*/  LEA R10, P0, R8, c[0x0][0x160], 0x1 ;  /* 0x00005800080a7a11 */ /* 0x000fe200078008ff */
[----:B------:R-:W-:-:S03]  /*7fd0*/  FMUL.FTZ R7, R7, R6 ;  /* 0x0000000607077220 */ /* 0x000fc60000410000 */
[----:B------:R-:W-:Y:S01]  /*7fe0*/  LEA.HI.X R11, R8, c[0x0][0x164], R11, 0x1, P0 ;  /* 0x00005900080b7a11 */ /* 0x000fe200000f0c0b */
[----:B------:R-:W-:-:S04]  /*7ff0*/  FFMA.FTZ R8, R19, R31, R30 ;  /* 0x0000001f13087223 */ /* 0x000fc8000001001e */
[----:B------:R-:W-:-:S04]  /*8000*/  FFMA.FTZ R9, R26, R15, -R8 ;  /* 0x0000000f1a097223 */ /* 0x000fc80000010808 */
[----:B------:R-:W-:-:S05]  /*8010*/  FMUL.FTZ R8, R9, R6 ;  /* 0x0000000609087220 */ /* 0x000fca0000410000 */
[----:B------:R-:W-:-:S05]  /*8020*/  F2FP.BF16.PACK_AB R7, R7, R8 ;  /* 0x000000080707723e */ /* 0x000fca00000010ff */
[----:B------:R0:W-:Y:S02]  /*8030*/  STG.E [R10.64], R7 ;  /* 0x000000070a007986 */ /* 0x0001e4000c101906 */
.L_x_420:
[----:B------:R-:W-:Y:S05]  /*8040*/  BSYNC B0 ;  /* 0x0000000000007941 */ /* 0x000fea0003800000 */
.L_x_419:
[C---:B------:R-:W-:Y:S01]  /*8050*/  FADD.FTZ R29, -R24.reuse, R29 ;  /* 0x0000001d181d7221 */ /* 0x040fe20000010100 */
[----:B------:R-:W-:Y:S01]  /*8060*/  PRMT R12, RZ, 0x5410, R69 ;  /* 0x00005410ff0c7816 */ /* 0x000fe20000000045 */
[----:B------:R-:W-:Y:S01]  /*8070*/  FADD.FTZ R33, -R24, R33 ;  /* 0x0000002118217221 */ /* 0x000fe20000010100 */
[----:B------:R-:W-:Y:S01]  /*8080*/  PRMT R69, RZ, 0x7610, R69 ;  /* 0x00007610ff457816 */ /* 0x000fe20000000045 */
[-C--:B------:R-:W-:Y:S01]  /*8090*/  FMUL.FTZ R29, R29, R6.reuse ;  /* 0x000000061d1d7220 */ /* 0x080fe20000410000 */
[--C-:B------:R-:W-:Y:S01]  /*80a0*/  PRMT R31, RZ, 0x5410, R13.reuse ;  /* 0x00005410ff1f7816 */ /* 0x100fe2000000000d */
[----:B------:R-:W-:Y:S01]  /*80b0*/  FMUL.FTZ R33, R33, R6 ;  /* 0x0000000621217220 */ /* 0x000fe20000410000 */
[----:B------:R-:W-:Y:S01]  /*80c0*/  PRMT R35, RZ, 0x7610, R13 ;  /* 0x00007610ff237816 */ /* 0x000fe2000000000d */
        /* <DEDUP_REMOVED lines=19> */
.L_x_421:
[----:B------:R-:W-:Y:S01]  /*8200*/  BSSY B0, `(.L_x_422) ;  /* 0x0000012000007945 */ /* 0x000fe20003800000 */
[----:B------:R-:W-:Y:S05]  /*8210*/  @!P3 BRA `(.L_x_423) ;  /* 0x000001000000b947 */ /* 0x000fea0003800000 */
[----:B------:R-:W-:Y:S01]  /*8220*/  MOV R8, R20 ;  /* 0x0000001400087202 */ /* 0x000fe20000000f00 */
[----:B0-----:R-:W-:Y:S01]  /*8230*/  IMAD R7, R103, c[0x0][0x1d8], RZ ;  /* 0x0000760067077a24 */ /* 0x001fe200078e02ff */
        /* <DEDUP_REMOVED lines=14> */
.L_x_423:
[----:B------:R-:W-:Y:S05]  /*8320*/  BSYNC B0 ;  /* 0x0000000000007941 */ /* 0x000fea0003800000 */
.L_x_422:
        /* <DEDUP_REMOVED lines=27> */
.L_x_424:
        /* <DEDUP_REMOVED lines=18> */
.L_x_426:
[----:B------:R-:W-:Y:S05]  /*8600*/  BSYNC B0 ;  /* 0x0000000000007941 */ /* 0x000fea0003800000 */
.L_x_425:
        /* <DEDUP_REMOVED lines=28> */
.L_x_427:
        /* <DEDUP_REMOVED lines=18> */
.L_x_429:
[----:B------:R-:W-:Y:S05]  /*88f0*/  BSYNC B0 ;  /* 0x0000000000007941 */ /* 0x000fea0003800000 */
.L_x_428:
        /* <DEDUP_REMOVED lines=28> */
.L_x_430:
        /* <DEDUP_REMOVED lines=23> */
.L_x_432:
[----:B------:R-:W-:Y:S05]  /*8c30*/  BSYNC B0 ;  /* 0x0000000000007941 */ /* 0x000fea0003800000 */
.L_x_431:
        /* <DEDUP_REMOVED lines=27> */
.L_x_433:
        /* <DEDUP_REMOVED lines=23> */
.L_x_435:
[----:B------:R-:W-:Y:S05]  /*8f60*/  BSYNC B0 ;  /* 0x0000000000007941 */ /* 0x000fea0003800000 */
.L_x_434:
        /* <DEDUP_REMOVED lines=27> */
.L_x_436:
        /* <DEDUP_REMOVED lines=25> */
.L_x_438:
[----:B------:R-:W-:Y:S05]  /*92b0*/  BSYNC B0 ;  /* 0x0000000000007941 */ /* 0x000fea0003800000 */
.L_x_437:
        /* <DEDUP_REMOVED lines=25> */
.L_x_439:
[----:B------:R-:W-:Y:S01]  /*9450*/  ISETP.GE.U32.AND P0, PT, R24, c[0x0][0x1e0], PT ;  /* 0x0000780018007a0c */ /* 0x000fe20003f06070 */
[----:B------:R-:W-:Y:S03]  /*9460*/  BSSY B0, `(.L_x_440) ;  /* 0x0000013000007945 */ /* 0x000fe60003800000 */
[----:B------:R-:W-:-:S04]  /*9470*/  ISETP.GE.AND.EX P0, PT, R26, c[0x0][0x1e4], PT, P0 ;  /* 0x000079001a007a0c */ /* 0x000fc80003f06300 */
[----:B------:R-:W-:-:S13]  /*9480*/  ISETP.LT.U32.AND P0, PT, R3, 0x200, !P0 ;  /* 0x000002000300780c */ /* 0x000fda0004701070 */
[----:B------:R-:W-:Y:S05]  /*9490*/  @!P0 BRA `(.L_x_441) ;  /* 0x000000f000008947 */ /* 0x000fea0003800000 */
[----:B------:R-:W-:Y:S01]  /*94a0*/  MOV R21, R23 ;  /* 0x0000001700157202 */ /* 0x000fe20000000f00 */
[----:B------:R-:W-:-:S04]  /*94b0*/  IMAD R7, R113, c[0x0][0x1d8], RZ ;  /* 0x0000760071077a24 */ /* 0x000fc800078e02ff */
[----:B------:R-:W-:-:S04]  /*94c0*/  IMAD.WIDE.U32 R20, R98, c[0x0][0x1d8], R20 ;  /* 0x0000760062147a25 */ /* 0x000fc800078e0014 */
[----:B------:R-:W-:Y:S01]  /*94d0*/  IMAD R7, R98, c[0x0][0x1dc], R7 ;  /* 0x0000770062077a24 */ /* 0x000fe200078e0207 */
[----:B0-----:R-:W-:-:S04]  /*94e0*/  LEA R8, P0, R20, c[0x0][0x160], 0x1 ;  /* 0x0000580014087a11 */ /* 0x001fc800078008ff */
[----:B------:R-:W-:-:S04]  /*94f0*/  IADD3 R7, R21, R7, RZ ;  /* 0x0000000715077210 */ /* 0x000fc80007ffe0ff */
        /* <DEDUP_REMOVED lines=9> */
.L_x_441:
[----:B------:R-:W-:Y:S05]  /*9590*/  BSYNC B0 ;  /* 0x0000000000007941 */ /* 0x000fea0003800000 */
.L_x_440:
[----:B------:R-:W-:Y:S02]  /*95a0*/  IADD3 R4, R4, c[0x0][0x10], RZ ;  /* 0x0000040004047a10 */ /* 0x000fe40007ffe0ff */
[----:B------:R-:W-:Y:S02]  /*95b0*/  IADD3 R85, R85, 0x1, RZ ;  /* 0x0000000155557810 */ /* 0x000fe40007ffe0ff */
[----:B------:R-:W-:-:S13]  /*95c0*/  ISETP.GE.AND P0, PT, R4, UR4, PT ;  /* 0x0000000404007c0c */ /* 0x000fda000bf06270 */
[----:B------:R-:W-:Y:S01]  /*95d0*/  @P0 CALL.REL.NOINC `(.L_x_359) ;  /* 0x0000001000000944 */ /* 0x000fe20003c00000 */
[----:B------:R-:W-:Y:S05]  /*95e0*/  BRA `(.L_x_442) ;  /* 0xffff70d000007947 */ /* 0x000fea000383ffff */
.L_x_359:
[----:B-12---:R-:W-:Y:S01]  /*95f0*/  MOV R6, c[0x0][0xc] ;  /* 0x0000030000067a02 */ /* 0x006fe20000000f00 */
[----:B------:R-:W-:Y:S01]  /*9600*/  BSSY B0, `(.L_x_443) ;  /* 0x0000015000007945 */ /* 0x000fe20003800000 */
[----:B------:R-:W-:Y:S02]  /*9610*/  MOV R4, c[0x0][0x10] ;  /* 0x0000040000047a02 */ /* 0x000fe40000000f00 */
[----:B0-----:R-:W-:Y:S02]  /*9620*/  IADD3 R7, R6, -0x1, RZ ;  /* 0xffffffff06077810 */ /* 0x001fe40007ffe0ff */
        /* <DEDUP_REMOVED lines=18> */
.L_x_444:
[----:B------:R-:W-:Y:S05]  /*9750*/  BSYNC B0 ;  /* 0x0000000000007941 */ /* 0x000fea0003800000 */
.L_x_443:
[----:B------:R-:W-:Y:S05]  /*9760*/  @P0 EXIT ;  /* 0x000000000000094d */ /* 0x000fea0003800000 */
[----:B------:R-:W-:Y:S05]  /*9770*/  @P2 BRA `(.L_x_445) ;  /* 0x0000008000002947 */ /* 0x000fea0003800000 */
[----:B------:R-:W-:-:S05]  /*9780*/  IMAD R0, R6, c[0x0][0x10], RZ ;  /* 0x0000040006007a24 */ /* 0x000fca00078e02ff */
[----:B------:R-:W-:-:S13]  /*9790*/  ISETP.NE.AND P0, PT, R0, -0x1, PT ;  /* 0xffffffff0000780c */ /* 0x000fda0003f05270 */
[----:B------:R-:W-:Y:S05]  /*97a0*/  @!P0 BRA `(.L_x_445) ;  /* 0x0000005000008947 */ /* 0x000fea0003800000 */
.L_x_446:
[----:B0-----:R-:W2:Y:S01]  /*97b0*/  LDG.E.STRONG.GPU R7, [R4.64] ;  /* 0x0000000604077981 */ /* 0x001ea2000c1ef900 */
[----:B------:R-:W-:Y:S01]  /*97c0*/  YIELD ;  /* 0x0000000000007946 */ /* 0x000fe20003800000 */
[----:B--2---:R-:W-:Y:S01]  /*97d0*/  ISETP.NE.AND P0, PT, R7, R0, PT ;  /* 0x000000000700720c */ /* 0x004fe20003f05270 */
[----:B------:R-:W-:-:S12]  /*97e0*/  CCTL.IVALL ;  /* 0x00000000ff00798f */ /* 0x000fd80002000000 */
[----:B------:R-:W-:Y:S05]  /*97f0*/  @P0 BRA `(.L_x_446) ;  /* 0xffffffb000000947 */ /* 0x000fea000383ffff */
.L_x_445:
        /* <DEDUP_REMOVED lines=25> */
.L_x_447:
        /* <DEDUP_REMOVED lines=26> */
.L_x_448:
        /* <DEDUP_REMOVED lines=13> */
.L_x_3339:


//--------------------- .text._Z35group_norm_nhwc_bwd_one_pass_kernelI11Bf16IOFp16WLi64ELi32ELi512EEv26Group_norm_nhwc_bwd_params --------------------------
	.section	.text._Z35group_norm_nhwc_bwd_one_pass_kernelI11Bf16IOFp16WLi64ELi32ELi512EEv26Group_norm_nhwc_bwd_params,"ax",@progbits
	.sectioninfo	@"SHI_REGISTERS=64"
	.align	128
        .global         _Z35group_norm_nhwc_bwd_one_pass_kernelI11Bf16IOFp16WLi64ELi32ELi512EEv26Group_norm_nhwc_bwd_params
        .type           _Z35group_norm_nhwc_bwd_one_pass_kernelI11Bf16IOFp16WLi64ELi32ELi512EEv26Group_norm_nhwc_bwd_params,@function
        .size           _Z35group_norm_nhwc_bwd_one_pass_kernelI11Bf16IOFp16WLi64ELi32ELi512EEv26Group_norm_nhwc_bwd_params,(.L_x_3340 - _Z35group_norm_nhwc_bwd_one_pass_kernelI11Bf16IOFp16WLi64ELi32ELi512EEv26Group_norm_nhwc_bwd_params)
        .other          _Z35group_norm_nhwc_bwd_one_pass_kernelI11Bf16IOFp16WLi64ELi32ELi512EEv26Group_norm_nhwc_bwd_params,@"STO_CUDA_ENTRY STV_DEFAULT"
_Z35group_norm_nhwc_bwd_one_pass_kernelI11Bf16IOFp16WLi64ELi32ELi512EEv26Group_norm_nhwc_bwd_params:
.text._Z35group_norm_nhwc_bwd_one_pass_kernelI11Bf16IOFp16WLi64ELi32ELi512EEv26Group_norm_nhwc_bwd_params:
        /* <DEDUP_REMOVED lines=46> */
.L_x_476:
        /* <DEDUP_REMOVED lines=104> */
[----:B--2---:R-:W-:-:S02]  /*0960*/  HADD2.F32 R47, -RZ, R47.H0_H0 ;  /* 0x2000002fff2f7230 */ /* 0x004fc40000004100 */
[----:B---3--:R-:W-:Y:S02]  /*0970*/  HADD2.F32 R44, -RZ, R44.H0_H0 ;  /* 0x2000002cff2c7230 */ /* 0x008fe40000004100 */
[----:B----4-:R-:W-:Y:S02]  /*0980*/  @P0 HADD2.F32 R46, -RZ, R13.H0_H0 ;  /* 0x2000000dff2e0230 */ /* 0x010fe40000004100 */
[----:B------:R-:W-:Y:S02]  /*0990*/  @P0 HADD2.F32 R45, -RZ, R12.H0_H0 ;  /* 0x2000000cff2d0230 */ /* 0x000fe40000004100 */
.L_x_451:
[----:B0-----:R-:W-:Y:S05]  /*09a0*/  BSYNC B0 ;  /* 0x0000000000007941 */ /* 0x001fea0003800000 */
.L_x_450:
        /* <DEDUP_REMOVED lines=33> */
.L_x_452:
        /* <DEDUP_REMOVED lines=26> */
.L_x_453:
        /* <DEDUP_REMOVED lines=91> */
.L_x_455:
[----:B------:R-:W-:Y:S05]  /*1310*/  BSYNC B0 ;  /* 0x0000000000007941 */ /* 0x000fea0003800000 */
.L_x_454:
        /* <DEDUP_REMOVED lines=160> */
.L_x_457:
[----:B------:R-:W-:Y:S05]  /*1d20*/  BSYNC B0 ;  /* 0x0000000000007941 */ /* 0x000fea0003800000 */
.L_x_456:
        /* <DEDUP_REMOVED lines=18> */
.L_x_459:
[----:B------:R-:W-:Y:S05]  /*1e50*/  BSYNC B0 ;  /* 0x0000000000007941 */ /* 0x000fea0003800000 */
.L_x_458:
        /* <DEDUP_REMOVED lines=27> */
.L_x_462:
[----:B------:R-:W2:Y:S01]  /*2010*/  LDG.E.STRONG.GPU R6, [R12.64] ;  /* 0x0000000c0c067981 */ /* 0x000ea2000c1ef900 */
[----:B------:R-:W-:Y:S01]  /*2020*/  YIELD ;  /* 0x0000000000007946 */ /* 0x000fe20003800000 */
[----:B--2---:R-:W-:Y:S01]  /*2030*/  ISETP.NE.AND P0, PT, R6, R17, PT ;  /* 0x000000110600720c */ /* 0x004fe20003f05270 */
[----:B------:R-:W-:-:S12]  /*2040*/  CCTL.IVALL ;  /* 0x00000000ff00798f */ /* 0x000fd80002000000 */
[----:B------:R-:W-:Y:S05]  /*2050*/  @P0 BRA `(.L_x_462) ;  /* 0xffffffb000000947 */ /* 0x000fea000383ffff */
.L_x_461:
        /* <DEDUP_REMOVED lines=17> */
.L_x_466:
        /* <DEDUP_REMOVED lines=116> */
.L_x_465:
        /* <DEDUP_REMOVED lines=62> */
.L_x_467:
[----:B------:R-:W-:-:S13]  /*2c90*/  ISETP.NE.OR P0, PT, RZ, UR4, P0 ;  /* 0x00000004ff007c0c */ /* 0x000fda0008705670 */
[----:B------:R-:W-:Y:S05]  /*2ca0*/  @!P0 BRA `(.L_x_463) ;  /* 0x000001f000008947 */ /* 0x000fea0003800000 */
.L_x_464:
        /* <DEDUP_REMOVED lines=31> */
.L_x_463:
        /* <DEDUP_REMOVED lines=10> */
.L_x_469:
[----:B------:R-:W-:Y:S05]  /*2f40*/  BSYNC B0 ;  /* 0x0000000000007941 */ /* 0x000fea0003800000 */
.L_x_468:
        /* <DEDUP_REMOVED lines=19> */
.L_x_460:
        /* <DEDUP_REMOVED lines=40> */
.L_x_470:
        /* <DEDUP_REMOVED lines=18> */
.L_x_472:
[----:B------:R-:W-:Y:S05]  /*3420*/  BSYNC B0 ;  /* 0x0000000000007941 */ /* 0x000fea0003800000 */
.L_x_471:
        /* <DEDUP_REMOVED lines=26> */
.L_x_473:
        /* <DEDUP_REMOVED lines=17> */
.L_x_475:
[----:B------:R-:W-:Y:S05]  /*36e0*/  BSYNC B0 ;  /* 0x0000000000007941 */ /* 0x000fea0003800000 */
.L_x_474:
[----:B------:R-:W-:Y:S02]  /*36f0*/  IADD3 R52, R52, c[0x0][0x10], RZ ;  /* 0x0000040034347a10 */ /* 0x000fe40007ffe0ff */
[----:B------:R-:W-:Y:S02]  /*3700*/  IADD3 R53, R53, 0x1, RZ ;  /* 0x0000000135357810 */ /* 0x000fe40007ffe0ff */
[----:B------:R-:W-:-:S13]  /*3710*/  ISETP.GE.AND P0, PT, R52, UR6, PT ;  /* 0x0000000634007c0c */ /* 0x000fda000bf06270 */
[----:B------:R-:W-:Y:S01]  /*3720*/  @P0 CALL.REL.NOINC `(.L_x_449) ;  /* 0x0000001000000944 */ /* 0x000fe20003c00000 */
[----:B------:R-:W-:Y:S05]  /*3730*/  BRA `(.L_x_476) ;  /* 0xffffcba000007947 */ /* 0x000fea000383ffff */
.L_x_449:
        /* <DEDUP_REMOVED lines=22> */
.L_x_478:
[----:B------:R-:W-:Y:S05]  /*38a0*/  BSYNC B0 ;  /* 0x0000000000007941 */ /* 0x000fea0003800000 */
.L_x_477:
[----:B------:R-:W-:Y:S05]  /*38b0*/  @P0 EXIT ;  /* 0x000000000000094d */ /* 0x000fea0003800000 */
[----:B------:R-:W-:Y:S05]  /*38c0*/  @P2 BRA `(.L_x_479) ;  /* 0x0000008000002947 */ /* 0x000fea0003800000 */
[----:B------:R-:W-:-:S05]  /*38d0*/  IMAD R0, R4, c[0x0][0x10], RZ ;  /* 0x0000040004007a24 */ /* 0x000fca00078e02ff */
[----:B------:R-:W-:-:S13]  /*38e0*/  ISETP.NE.AND P0, PT, R0, -0x1, PT ;  /* 0xffffffff0000780c */ /* 0x000fda0003f05270 */
[----:B------:R-:W-:Y:S05]  /*38f0*/  @!P0 BRA `(.L_x_479) ;  /* 0x0000005000008947 */ /* 0x000fea0003800000 */
.L_x_480:
[----:B-1----:R-:W2:Y:S01]  /*3900*/  LDG.E.STRONG.GPU R5, [R2.64] ;  /* 0x0000000c02057981 */ /* 0x002ea2000c1ef900 */
[----:B------:R-:W-:Y:S01]  /*3910*/  YIELD ;  /* 0x0000000000007946 */ /* 0x000fe20003800000 */
[----:B--2---:R-:W-:Y:S01]  /*3920*/  ISETP.NE.AND P0, PT, R5, R0, PT ;  /* 0x000000000500720c */ /* 0x004fe20003f05270 */
[----:B------:R-:W-:-:S12]  /*3930*/  CCTL.IVALL ;  /* 0x00000000ff00798f */ /* 0x000fd80002000000 */
[----:B------:R-:W-:Y:S05]  /*3940*/  @P0 BRA `(.L_x_480) ;  /* 0xffffffb000000947 */ /* 0x000fea000383ffff */
.L_x_479:
        /* <DEDUP_REMOVED lines=25> */
.L_x_481:
        /* <DEDUP_REMOVED lines=20> */
[----:B--2---:R-:W-:Y:S02]  /*3c20*/  F2FP.PACK_AB R15, R9, R0 ;  /* 0x00000000090f723e */ /* 0x004fe400000000ff */
[----:B---3--:R-:W-:-:S03]  /*3c30*/  F2FP.PACK_AB R17, R13, R10 ;  /* 0x0000000a0d11723e */ /* 0x008fc600000000ff */
[----:B------:R0:W-:Y:S04]  /*3c40*/  STG.E [R2.64], R15 ;  /* 0x0000000f02007986 */ /* 0x0001e8000c10190c */
[----:B------:R0:W-:Y:S02]  /*3c50*/  STG.E [R4.64], R17 ;  /* 0x0000001104007986 */ /* 0x0001e4000c10190c */
[----:B------:R-:W-:Y:S05]  /*3c60*/  @P0 BRA `(.L_x_481) ;  /* 0xfffffe7000000947 */ /* 0x000fea000383ffff */
[----:B------:R-:W-:Y:S05]  /*3c70*/  EXIT ;  /* 0x000000000000794d */ /* 0x000fea0003800000 */
.L_x_482:
        /* <DEDUP_REMOVED lines=16> */
.L_x_3340:


//--------------------- .text._Z35group_norm_nhwc_bwd_one_pass_kernelI11Bf16IOFp16WLi128ELi32ELi512EEv26Group_norm_nhwc_bwd_params --------------------------
	.section	.text._Z35group_norm_nhwc_bwd_one_pass_kernelI11Bf16IOFp16WLi128ELi32ELi512EEv26Group_norm_nhwc_bwd_params,"ax",@progbits
	.sectioninfo	@"SHI_REGISTERS=64"
	.align	128
        .global         _Z35group_norm_nhwc_bwd_one_pass_kernelI11Bf16IOFp16WLi128ELi32ELi512EEv26Group_norm_nhwc_bwd_params
        .type           _Z35group_norm_nhwc_bwd_one_pass_kernelI11Bf16IOFp16WLi128ELi32ELi512EEv26Group_norm_nhwc_bwd_params,@function
        .size           _Z35group_norm_nhwc_bwd_one_pass_kernelI11Bf16IOFp16WLi128ELi32ELi512EEv26Group_norm_nhwc_bwd_params,(.L_x_3341 - _Z35group_norm_nhwc_bwd_one_pass_kernelI11Bf16IOFp16WLi128ELi32ELi512EEv26Group_norm_nhwc_bwd_params)
        .other          _Z35group_norm_nhwc_bwd_one_pass_kernelI11Bf16IOFp16WLi128ELi32ELi512EEv26Group_norm_nhwc_bwd_params,@"STO_CUDA_ENTRY STV_DEFAULT"
_Z35group_norm_nhwc_bwd_one_pass_kernelI11Bf16IOFp16WLi128ELi32ELi512EEv26Group_norm_nhwc_bwd_params:
.text._Z35group_norm_nhwc_bwd_one_pass_kernelI11Bf16IOFp16WLi128ELi32ELi512EEv26Group_norm_nhwc_bwd_params:
        /* <DEDUP_REMOVED lines=47> */
.L_x_518:
        /* <DEDUP_REMOVED lines=141> */
.L_x_485:
[----:B0-----:R-:W-:Y:S05]  /*0bc0*/  BSYNC B0 ;  /* 0x0000000000007941 */ /* 0x001fea0003800000 */
.L_x_484:
        /* <DEDUP_REMOVED lines=33> */
.L_x_486:
        /* <DEDUP_REMOVED lines=26> */
.L_x_487:
        /* <DEDUP_REMOVED lines=33> */
.L_x_488:
        /* <DEDUP_REMOVED lines=35> */
.L_x_489:
        /* <DEDUP_REMOVED lines=96> */
.L_x_491:
[----:B------:R-:W-:Y:S05]  /*19c0*/  BSYNC B0 ;  /* 0x0000000000007941 */ /* 0x000fea0003800000 */
.L_x_490:
        /* <DEDUP_REMOVED lines=158> */
.L_x_493:
[----:B------:R-:W-:Y:S05]  /*23b0*/  BSYNC B0 ;  /* 0x0000000000007941 */ /* 0x000fea0003800000 */
.L_x_492:
        /* <DEDUP_REMOVED lines=19> */
.L_x_495:
[----:B------:R-:W-:Y:S05]  /*24f0*/  BSYNC B0 ;  /* 0x0000000000007941 */ /* 0x000fea0003800000 */
.L_x_494:
        /* <DEDUP_REMOVED lines=29> */
.L_x_498:
[----:B------:R-:W2:Y:S01]  /*26d0*/  LDG.E.STRONG.GPU R16, [R14.64] ;  /* 0x000000060e107981 */ /* 0x000ea2000c1ef900 */
[----:B------:R-:W-:Y:S01]  /*26e0*/  YIELD ;  /* 0x0000000000007946 */ /* 0x000fe20003800000 */
[----:B--2---:R-:W-:Y:S01]  /*26f0*/  ISETP.NE.AND P0, PT, R16, R19, PT ;  /* 0x000000131000720c */ /* 0x004fe20003f05270 */
[----:B------:R-:W-:-:S12]  /*2700*/  CCTL.IVALL ;  /* 0x00000000ff00798f */ /* 0x000fd80002000000 */
[----:B------:R-:W-:Y:S05]  /*2710*/  @P0 BRA `(.L_x_498) ;  /* 0xffffffb000000947 */ /* 0x000fea000383ffff */
.L_x_497:
        /* <DEDUP_REMOVED lines=17> */
.L_x_502:
        /* <DEDUP_REMOVED lines=115> */
.L_x_501:
        /* <DEDUP_REMOVED lines=61> */
.L_x_503:
[----:B------:R-:W-:-:S13]  /*3330*/  ISETP.NE.OR P0, PT, R20, RZ, P0 ;  /* 0x000000ff1400720c */ /* 0x000fda0000705670 */
[----:B------:R-:W-:Y:S05]  /*3340*/  @!P0 BRA `(.L_x_499) ;  /* 0x000001f000008947 */ /* 0x000fea0003800000 */
.L_x_500:
        /* <DEDUP_REMOVED lines=31> */
.L_x_499:
        /* <DEDUP_REMOVED lines=12> */
.L_x_505:
[----:B------:R-:W-:Y:S05]  /*3600*/  BSYNC B0 ;  /* 0x0000000000007941 */ /* 0x000fea0003800000 */
.L_x_504:
        /* <DEDUP_REMOVED lines=16> */
.L_x_496:
        /* <DEDUP_REMOVED lines=56> */
.L_x_506:
        /* <DEDUP_REMOVED lines=18> */
.L_x_508:
[----:B------:R-:W-:Y:S05]  /*3bb0*/  BSYNC B0 ;  /* 0x0000000000007941 */ /* 0x000fea0003800000 */
.L_x_507:
        /* <DEDUP_REMOVED lines=23> */
.L_x_509:
        /* <DEDUP_REMOVED lines=18> */
.L_x_511:
[----:B------:R-:W-:Y:S05]  /*3e50*/  BSYNC B0 ;  /* 0x0000000000007941 */ /* 0x000fea0003800000 */
.L_x_510:
        /* <DEDUP_REMOVED lines=23> */
.L_x_512:
        /* <DEDUP_REMOVED lines=18> */
.L_x_514:
[----:B------:R-:W-:Y:S05]  /*40f0*/  BSYNC B0 ;  /* 0x0000000000007941 */ /* 0x000fea0003800000 */
.L_x_513:
        /* <DEDUP_REMOVED lines=23> */
.L_x_515:
        /* <DEDUP_REMOVED lines=17> */
.L_x_517:
[----:B------:R-:W-:Y:S05]  /*4380*/  BSYNC B0 ;  /* 0x0000000000007941 */ /* 0x000fea0003800000 */
.L_x_516:
[----:B------:R-:W-:Y:S02]  /*4390*/  IADD3 R47, R47, c[0x0][0x10], RZ ;  /* 0x000004002f2f7a10 */ /* 0x000fe40007ffe0ff */
[----:B------:R-:W-:Y:S02]  /*43a0*/  IADD3 R48, R48, 0x1, RZ ;  /* 0x0000000130307810 */ /* 0x000fe40007ffe0ff */
[----:B------:R-:W-:-:S13]  /*43b0*/  ISETP.GE.AND P0, PT, R47, UR4, PT ;  /* 0x000000042f007c0c */ /* 0x000fda000bf06270 */
[----:B------:R-:W-:Y:S01]  /*43c0*/  @P0 CALL.REL.NOINC `(.L_x_483) ;  /* 0x0000001000000944 */ /* 0x000fe20003c00000 */
[----:B------:R-:W-:Y:S05]  /*43d0*/  BRA `(.L_x_518) ;  /* 0xffffbf1000007947 */ /* 0x000fea000383ffff */
.L_x_483:
        /* <DEDUP_REMOVED lines=22> */
.L_x_520:
[----:B------:R-:W-:Y:S05]  /*4540*/  BSYNC B0 ;  /* 0x0000000000007941 */ /* 0x000fea0003800000 */
.L_x_519:
[----:B------:R-:W-:Y:S05]  /*4550*/  @P0 EXIT ;  /* 0x000000000000094d */ /* 0x000fea0003800000 */
[----:B------:R-:W-:Y:S05]  /*4560*/  @P2 BRA `(.L_x_521) ;  /* 0x0000008000002947 */ /* 0x000fea0003800000 */
[----:B------:R-:W-:-:S05]  /*4570*/  IMAD R0, R4, c[0x0][0x10], RZ ;  /* 0x0000040004007a24 */ /* 0x000fca00078e02ff */
[----:B------:R-:W-:-:S13]  /*4580*/  ISETP.NE.AND P0, PT, R0, -0x1, PT ;  /* 0xffffffff0000780c */ /* 0x000fda0003f05270 */
[----:B------:R-:W-:Y:S05]  /*4590*/  @!P0 BRA `(.L_x_521) ;  /* 0x0000005000008947 */ /* 0x000fea0003800000 */
.L_x_522:
[----:B-1----:R-:W2:Y:S01]  /*45a0*/  LDG.E.STRONG.GPU R5, [R2.64] ;  /* 0x0000000602057981 */ /* 0x002ea2000c1ef900 */
[----:B------:R-:W-:Y:S01]  /*45b0*/  YIELD ;  /* 0x0000000000007946 */ /* 0x000fe20003800000 */
[----:B--2---:R-:W-:Y:S01]  /*45c0*/  ISETP.NE.AND P0, PT, R5, R0, PT ;  /* 0x000000000500720c */ /* 0x004fe20003f05270 */
[----:B------:R-:W-:-:S12]  /*45d0*/  CCTL.IVALL ;  /* 0x00000000ff00798f */ /* 0x000fd80002000000 */
[----:B------:R-:W-:Y:S05]  /*45e0*/  @P0 BRA `(.L_x_522) ;  /* 0xffffffb000000947 */ /* 0x000fea000383ffff */
.L_x_521:
        /* <DEDUP_REMOVED lines=25> */
.L_x_523:
        /* <DEDUP_REMOVED lines=26> */
.L_x_524:
        /* <DEDUP_REMOVED lines=14> */
.L_x_3341:


//--------------------- .text._Z35group_norm_nhwc_bwd_one_pass_kernelI11Bf16IOFp16WLi256ELi32ELi512EEv26Group_norm_nhwc_bwd_params --------------------------
	.section	.text._Z35group_norm_nhwc_bwd_one_pass_kernelI11Bf16IOFp16WLi256ELi32ELi512EEv26Group_norm_nhwc_bwd_params,"ax",@progbits
	.sectioninfo	@"SHI_REGISTERS=64"
	.align	128
        .global         _Z35group_norm_nhwc_bwd_one_pass_kernelI11Bf16IOFp16WLi256ELi32ELi512EEv26Group_norm_nhwc_bwd_params
        .type           _Z35group_norm_nhwc_bwd_one_pass_kernelI11Bf16IOFp16WLi256ELi32ELi512EEv26Group_norm_nhwc_bwd_params,@function
        .size           _Z35group_norm_nhwc_bwd_one_pass_kernelI11Bf16IOFp16WLi256ELi32ELi512EEv26Group_norm_nhwc_bwd_params,(.L_x_3342 - _Z35group_norm_nhwc_bwd_one_pass_kernelI11Bf16IOFp16WLi256ELi32ELi512EEv26Group_norm_nhwc_bwd_params)
        .other          _Z35group_norm_nhwc_bwd_one_pass_kernelI11Bf16IOFp16WLi256ELi32ELi512EEv26Group_norm_nhwc_bwd_params,@"STO_CUDA_ENTRY STV_DEFAULT"
_Z35group_norm_nhwc_bwd_one_pass_kernelI11Bf16IOFp16WLi256ELi32ELi512EEv26Group_norm_nhwc_bwd_params:
.text._Z35group_norm_nhwc_bwd_one_pass_kernelI11Bf16IOFp16WLi256ELi32ELi512EEv26Group_norm_nhwc_bwd_params:
        /* <DEDUP_REMOVED lines=45> */
.L_x_576:
        /* <DEDUP_REMOVED lines=218> */
[----:B--2---:R-:W-:-:S03]  /*1070*/  @P0 HADD2.F32 R13, -RZ, R16.H0_H0 ;  /* 0x20000010ff0d0230 */ /* 0x004fc60000004100 */
[----:B------:R-:W2:Y:S01]  /*1080*/  LDG.E.U16 R16, [R14.64+0x2] ;  /* 0x000002060e107981 */ /* 0x000ea2000c1e1500 */
[----:B---3--:R-:W-:-:S03]  /*1090*/  @P0 HADD2.F32 R5, -RZ, R4.H0_H0 ;  /* 0x20000004ff050230 */ /* 0x008fc60000004100 */
[----:B------:R-:W3:Y:S01]  /*10a0*/  LDG.E.U16 R4, [R14.64] ;  /* 0x000000060e047981 */ /* 0x000ee2000c1e1500 */
[----:B--2---:R-:W-:Y:S02]  /*10b0*/  HADD2.F32 R6, -RZ, R16.H0_H0 ;  /* 0x20000010ff067230 */ /* 0x004fe40000004100 */
[----:B---3--:R-:W-:Y:S02]  /*10c0*/  HADD2.F32 R4, -RZ, R4.H0_H0 ;  /* 0x20000004ff047230 */ /* 0x008fe40000004100 */
.L_x_527:
[----:B--23--:R-:W-:Y:S05]  /*10d0*/  BSYNC B0 ;  /* 0x0000000000007941 */ /* 0x00cfea0003800000 */
.L_x_526:
        /* <DEDUP_REMOVED lines=36> */
.L_x_528:
        /* <DEDUP_REMOVED lines=26> */
.L_x_529:
        /* <DEDUP_REMOVED lines=41> */
.L_x_530:
        /* <DEDUP_REMOVED lines=37> */
.L_x_531:
        /* <DEDUP_REMOVED lines=37> */
.L_x_532:
        /* <DEDUP_REMOVED lines=37> */
.L_x_533:
        /* <DEDUP_REMOVED lines=36> */
.L_x_534:
        /* <DEDUP_REMOVED lines=35> */
.L_x_535:
        /* <DEDUP_REMOVED lines=88> */
.L_x_537:
[----:B0-----:R-:W-:Y:S05]  /*2830*/  BSYNC B0 ;  /* 0x0000000000007941 */ /* 0x001fea0003800000 */
.L_x_536:
        /* <DEDUP_REMOVED lines=161> */
.L_x_539:
[----:B------:R-:W-:Y:S05]  /*3250*/  BSYNC B0 ;  /* 0x0000000000007941 */ /* 0x000fea0003800000 */
.L_x_538:
        /* <DEDUP_REMOVED lines=19> */
.L_x_541:
[----:B------:R-:W-:Y:S05]  /*3390*/  BSYNC B0 ;  /* 0x0000000000007941 */ /* 0x000fea0003800000 */
.L_x_540:
        /* <DEDUP_REMOVED lines=32> */
.L_x_544:
[----:B------:R-:W2:Y:S01]  /*35a0*/  LDG.E.STRONG.GPU R7, [R16.64] ;  /* 0x0000000610077981 */ /* 0x000ea2000c1ef900 */
[----:B------:R-:W-:Y:S01]  /*35b0*/  YIELD ;  /* 0x0000000000007946 */ /* 0x000fe20003800000 */
[----:B--2---:R-:W-:Y:S01]  /*35c0*/  ISETP.NE.AND P6, PT, R7, R20, PT ;  /* 0x000000140700720c */ /* 0x004fe20003fc5270 */
[----:B------:R-:W-:-:S12]  /*35d0*/  CCTL.IVALL ;  /* 0x00000000ff00798f */ /* 0x000fd80002000000 */
[----:B------:R-:W-:Y:S05]  /*35e0*/  @P6 BRA `(.L_x_544) ;  /* 0xffffffb000006947 */ /* 0x000fea000383ffff */
.L_x_543:
        /* <DEDUP_REMOVED lines=23> */
.L_x_548:
        /* <DEDUP_REMOVED lines=115> */
.L_x_547:
        /* <DEDUP_REMOVED lines=63> */
.L_x_549:
[----:B------:R-:W-:-:S04]  /*4280*/  LOP3.LUT P6, RZ, R2, 0x1, RZ, 0xc0, !PT ;  /* 0x0000000102ff7812 */ /* 0x000fc800078cc0ff */
[----:B------:R-:W-:-:S13]  /*4290*/  ISETP.NE.OR P6, PT, R16, RZ, P6 ;  /* 0x000000ff1000720c */ /* 0x000fda00037c5670 */
[----:B------:R-:W-:Y:S05]  /*42a0*/  @!P6 BRA `(.L_x_545) ;  /* 0x000001f00000e947 */ /* 0x000fea0003800000 */
.L_x_546:
        /* <DEDUP_REMOVED lines=31> */
.L_x_545:
        /* <DEDUP_REMOVED lines=11> */
.L_x_551:
[----:B------:R-:W-:Y:S05]  /*4550*/  BSYNC B0 ;  /* 0x0000000000007941 */ /* 0x000fea0003800000 */
.L_x_550:
        /* <DEDUP_REMOVED lines=17> */
.L_x_542:
        /* <DEDUP_REMOVED lines=35> */
.L_x_552:
        /* <DEDUP_REMOVED lines=20> */
.L_x_554:
[----:B------:R-:W-:Y:S05]  /*49e0*/  BSYNC B0 ;  /* 0x0000000000007941 */ /* 0x000fea0003800000 */
.L_x_553:
        /* <DEDUP_REMOVED lines=28> */
.L_x_555:
        /* <DEDUP_REMOVED lines=20> */
.L_x_557:
[----:B------:R-:W-:Y:S05]  /*4cf0*/  BSYNC B0 ;  /* 0x0000000000007941 */ /* 0x000fea0003800000 */
.L_x_556:
        /* <DEDUP_REMOVED lines=48> */
.L_x_558:
        /* <DEDUP_REMOVED lines=20> */
.L_x_560:
[----:B------:R-:W-:Y:S05]  /*5140*/  BSYNC B0 ;  /* 0x0000000000007941 */ /* 0x000fea0003800000 */
.L_x_559:
        /* <DEDUP_REMOVED lines=23> */
.L_x_561:
        /* <DEDUP_REMOVED lines=20> */
.L_x_563:
[----:B------:R-:W-:Y:S05]  /*5400*/  BSYNC B0 ;  /* 0x0000000000007941 */ /* 0x000fea0003800000 */
.L_x_562:
        /* <DEDUP_REMOVED lines=23> */
.L_x_564:
        /* <DEDUP_REMOVED lines=20> */
.L_x_566:
[----:B------:R-:W-:Y:S05]  /*56c0*/  BSYNC B0 ;  /* 0x0000000000007941 */ /* 0x000fea0003800000 */
.L_x_565:
        /* <DEDUP_REMOVED lines=23> */
.L_x_567:
        /* <DEDUP_REMOVED lines=20> */
.L_x_569:
[----:B------:R-:W-:Y:S05]  /*5980*/  BSYNC B0 ;  /* 0x0000000000007941 */ /* 0x000fea0003800000 */
.L_x_568:
        /* <DEDUP_REMOVED lines=23> */
.L_x_570:
        /* <DEDUP_REMOVED lines=19> */
.L_x_572:
[----:B------:R-:W-:Y:S05]  /*5c30*/  BSYNC B0 ;  /* 0x0000000000007941 */ /* 0x000fea0003800000 */
.L_x_571:
        /* <DEDUP_REMOVED lines=23> */
.L_x_573:
        /* <DEDUP_REMOVED lines=17> */
.L_x_575:
[----:B------:R-:W-:Y:S05]  /*5ec0*/  BSYNC B0 ;  /* 0x0000000000007941 */ /* 0x000fea0003800000 */
.L_x_574:
[----:B------:R-:W-:Y:S02]  /*5ed0*/  IADD3 R35, R35, c[0x0][0x10], RZ ;  /* 0x0000040023237a10 */ /* 0x000fe40007ffe0ff */
[----:B------:R-:W-:Y:S02]  /*5ee0*/  IADD3 R55, R55, 0x1, RZ ;  /* 0x0000000137377810 */ /* 0x000fe40007ffe0ff */
[----:B------:R-:W-:-:S13]  /*5ef0*/  ISETP.GE.AND P0, PT, R35, UR4, PT ;  /* 0x0000000423007c0c */ /* 0x000fda000bf06270 */
[----:B------:R-:W-:Y:S01]  /*5f00*/  @P0 CALL.REL.NOINC `(.L_x_525) ;  /* 0x0000001000000944 */ /* 0x000fe20003c00000 */
[----:B------:R-:W-:Y:S05]  /*5f10*/  BRA `(.L_x_576) ;  /* 0xffffa3b000007947 */ /* 0x000fea000383ffff */
.L_x_525:
        /* <DEDUP_REMOVED lines=22> */
.L_x_578:
[----:B------:R-:W-:Y:S05]  /*6080*/  BSYNC B0 ;  /* 0x0000000000007941 */ /* 0x000fea0003800000 */
.L_x_577:
[----:B------:R-:W-:Y:S05]  /*6090*/  @P0 EXIT ;  /* 0x000000000000094d */ /* 0x000fea0003800000 */
[----:B------:R-:W-:Y:S05]  /*60a0*/  @P2 BRA `(.L_x_579) ;  /* 0x0000008000002947 */ /* 0x000fea0003800000 */
[----:B------:R-:W-:-:S05]  /*60b0*/  IMAD R0, R4, c[0x0][0x10], RZ ;  /* 0x0000040004007a24 */ /* 0x000fca00078e02ff */
[----:B------:R-:W-:-:S13]  /*60c0*/  ISETP.NE.AND P0, PT, R0, -0x1, PT ;  /* 0xffffffff0000780c */ /* 0x000fda0003f05270 */
[----:B------:R-:W-:Y:S05]  /*60d0*/  @!P0 BRA `(.L_x_579) ;  /* 0x0000005000008947 */ /* 0x000fea0003800000 */
.L_x_580:
[----:B0-----:R-:W2:Y:S01]  /*60e0*/  LDG.E.STRONG.GPU R5, [R2.64] ;  /* 0x0000000602057981 */ /* 0x001ea2000c1ef900 */
[----:B------:R-:W-:Y:S01]  /*60f0*/  YIELD ;  /* 0x0000000000007946 */ /* 0x000fe20003800000 */
[----:B--2---:R-:W-:Y:S01]  /*6100*/  ISETP.NE.AND P0, PT, R5, R0, PT ;  /* 0x000000000500720c */ /* 0x004fe20003f05270 */
[----:B------:R-:W-:-:S12]  /*6110*/  CCTL.IVALL ;  /* 0x00000000ff00798f */ /* 0x000fd80002000000 */
[----:B------:R-:W-:Y:S05]  /*6120*/  @P0 BRA `(.L_x_580) ;  /* 0xffffffb000000947 */ /* 0x000fea000383ffff */
.L_x_579:
        /* <DEDUP_REMOVED lines=25> */
.L_x_581:
        /* <DEDUP_REMOVED lines=26> */
.L_x_582:
        /* <DEDUP_REMOVED lines=10> */
.L_x_3342:


//--------------------- .text._Z35group_norm_nhwc_bwd_one_pass_kernelI11Bf16IOFp16WLi512ELi32ELi512EEv26Group_norm_nhwc_bwd_params --------------------------
	.section	.text._Z35group_norm_nhwc_bwd_one_pass_kernelI11Bf16IOFp16WLi512ELi32ELi512EEv26Group_norm_nhwc_bwd_params,"ax",@progbits
	.sectioninfo	@"SHI_REGISTERS=128"
	.align	128
        .global         _Z35group_norm_nhwc_bwd_one_pass_kernelI11Bf16IOFp16WLi512ELi32ELi512EEv26Group_norm_nhwc_bwd_params
        .type           _Z35group_norm_nhwc_bwd_one_pass_kernelI11Bf16IOFp16WLi512ELi32ELi512EEv26Group_norm_nhwc_bwd_params,@function
        .size           _Z35group_norm_nhwc_bwd_one_pass_kernelI11Bf16IOFp16WLi512ELi32ELi512EEv26Group_norm_nhwc_bwd_params,(.L_x_3343 - _Z35group_norm_nhwc_bwd_one_pass_kernelI11Bf16IOFp16WLi512ELi32ELi512EEv26Group_norm_nhwc_bwd_params)
        .other          _Z35group_norm_nhwc_bwd_one_pass_kernelI11Bf16IOFp16WLi512ELi32ELi512EEv26Group_norm_nhwc_bwd_params,@"STO_CUDA_ENTRY STV_DEFAULT"
_Z35group_norm_nhwc_bwd_one_pass_kernelI11Bf16IOFp16WLi512ELi32ELi512EEv26Group_norm_nhwc_bwd_params:
.text._Z35group_norm_nhwc_bwd_one_pass_kernelI11Bf16IOFp16WLi512ELi32ELi512EEv26Group_norm_nhwc_bwd_params:
        /* <DEDUP_REMOVED lines=108> */
.L_x_666:
        /* <DEDUP_REMOVED lines=359> */
.L_x_585:
[----:B--23--:R-:W-:Y:S05]  /*1d30*/  BSYNC B0 ;  /* 0x0000000000007941 */ /* 0x00cfea0003800000 */
.L_x_584:
        /* <DEDUP_REMOVED lines=36> */
.L_x_586:
        /* <DEDUP_REMOVED lines=26> */
.L_x_587:
        /* <DEDUP_REMOVED lines=41> */
.L_x_588:
        /* <DEDUP_REMOVED lines=37> */
.L_x_589:
        /* <DEDUP_REMOVED lines=37> */
.L_x_590:
        /* <DEDUP_REMOVED lines=34> */
.L_x_591:
        /* <DEDUP_REMOVED lines=35> */
.L_x_592:
        /* <DEDUP_REMOVED lines=35> */
.L_x_593:
        /* <DEDUP_REMOVED lines=35> */
.L_x_594:
        /* <DEDUP_REMOVED lines=35> */
.L_x_595:
        /* <DEDUP_REMOVED lines=35> */
.L_x_596:
        /* <DEDUP_REMOVED lines=35> */
.L_x_597:
        /* <DEDUP_REMOVED lines=38> */
.L_x_598:
        /* <DEDUP_REMOVED lines=36> */
.L_x_599:
        /* <DEDUP_REMOVED lines=35> */
.L_x_600:
        /* <DEDUP_REMOVED lines=33> */
.L_x_601:
        /* <DEDUP_REMOVED lines=106> */
.L_x_603:
[----:B0-----:R-:W-:Y:S05]  /*4710*/  BSYNC B0 ;  /* 0x0000000000007941 */ /* 0x001fea0003800000 */
.L_x_602:
        /* <DEDUP_REMOVED lines=161> */
.L_x_605:
[----:B------:R-:W-:Y:S05]  /*5130*/  BSYNC B0 ;  /* 0x0000000000007941 */ /* 0x000fea0003800000 */
.L_x_604:
        /* <DEDUP_REMOVED lines=16> */
.L_x_607:
[----:B------:R-:W-:Y:S05]  /*5240*/  BSYNC B0 ;  /* 0x0000000000007941 */ /* 0x000fea0003800000 */
.L_x_606:
        /* <DEDUP_REMOVED lines=32> */
.L_x_610:
[----:B------:R-:W2:Y:S01]  /*5450*/  LDG.E.STRONG.GPU R19, [R28.64] ;  /* 0x000000061c137981 */ /* 0x000ea2000c1ef900 */
[----:B------:R-:W-:Y:S01]  /*5460*/  YIELD ;  /* 0x0000000000007946 */ /* 0x000fe20003800000 */
[----:B--2---:R-:W-:Y:S01]  /*5470*/  ISETP.NE.AND P6, PT, R19, R32, PT ;  /* 0x000000201300720c */ /* 0x004fe20003fc5270 */
[----:B------:R-:W-:-:S12]  /*5480*/  CCTL.IVALL ;  /* 0x00000000ff00798f */ /* 0x000fd80002000000 */
[----:B------:R-:W-:Y:S05]  /*5490*/  @P6 BRA `(.L_x_610) ;  /* 0xffffffb000006947 */ /* 0x000fea000383ffff */
.L_x_609:
        /* <DEDUP_REMOVED lines=23> */
.L_x_614:
        /* <DEDUP_REMOVED lines=115> */
.L_x_613:
        /* <DEDUP_REMOVED lines=63> */
.L_x_615:
[----:B------:R-:W-:-:S04]  /*6130*/  LOP3.LUT P6, RZ, R5, 0x1, RZ, 0xc0, !PT ;  /* 0x0000000105ff7812 */ /* 0x000fc800078cc0ff */
[----:B------:R-:W-:-:S13]  /*6140*/  ISETP.NE.OR P6, PT, R28, RZ, P6 ;  /* 0x000000ff1c00720c */ /* 0x000fda00037c5670 */
[----:B------:R-:W-:Y:S05]  /*6150*/  @!P6 BRA `(.L_x_611) ;  /* 0x000001f00000e947 */ /* 0x000fea0003800000 */
.L_x_612:
        /* <DEDUP_REMOVED lines=31> */
.L_x_611:
        /* <DEDUP_REMOVED lines=10> */
.L_x_617:
[----:B------:R-:W-:Y:S05]  /*63f0*/  BSYNC B0 ;  /* 0x0000000000007941 */ /* 0x000fea0003800000 */
.L_x_616:
        /* <DEDUP_REMOVED lines=17> */
.L_x_608:
        /* <DEDUP_REMOVED lines=35> */
.L_x_618:
        /* <DEDUP_REMOVED lines=19> */
.L_x_620:
[----:B------:R-:W-:Y:S05]  /*6870*/  BSYNC B0 ;  /* 0x0000000000007941 */ /* 0x000fea0003800000 */
.L_x_619:
        /* <DEDUP_REMOVED lines=28> */
.L_x_621:
        /* <DEDUP_REMOVED lines=19> */
.L_x_623:
[----:B------:R-:W-:Y:S05]  /*6b70*/  BSYNC B0 ;  /* 0x0000000000007941 */ /* 0x000fea0003800000 */
.L_x_622:
        /* <DEDUP_REMOVED lines=28> */
.L_x_624:
        /* <DEDUP_REMOVED lines=19> */
.L_x_626:
[----:B------:R-:W-:Y:S05]  /*6e70*/  BSYNC B0 ;  /* 0x0000000000007941 */ /* 0x000fea0003800000 */
.L_x_625:
        /* <DEDUP_REMOVED lines=28> */
.L_x_627:
        /* <DEDUP_REMOVED lines=19> */
.L_x_629:
[----:B------:R-:W-:Y:S05]  /*7170*/  BSYNC B0 ;  /* 0x0000000000007941 */ /* 0x000fea0003800000 */
.L_x_628:
        /* <DEDUP_REMOVED lines=28> */
.L_x_630:
        /* <DEDUP_REMOVED lines=19> */
.L_x_632:
[----:B------:R-:W-:Y:S05]  /*7470*/  BSYNC B0 ;  /* 0x0000000000007941 */ /* 0x000fea0003800000 */
.L_x_631:
        /* <DEDUP_REMOVED lines=28> */
.L_x_633:
        /* <DEDUP_REMOVED lines=19> */
.L_x_635:
[----:B------:R-:W-:Y:S05]  /*7770*/  BSYNC B0 ;  /* 0x0000000000007941 */ /* 0x000fea0003800000 */
.L_x_634:
        /* <DEDUP_REMOVED lines=28> */
.L_x_636:
        /* <DEDUP_REMOVED lines=19> */
.L_x_638:
[----:B------:R-:W-:Y:S05]  /*7a70*/  BSYNC B0 ;  /* 0x0000000000007941 */ /* 0x000fea0003800000 */
.L_x_637:
        /* <DEDUP_REMOVED lines=28> */
.L_x_639:
        /* <DEDUP_REMOVED lines=18> */
.L_x_641:
[----:B------:R-:W-:Y:S05]  /*7d60*/  BSYNC B0 ;  /* 0x0000000000007941 */ /* 0x000fea0003800000 */
.L_x_640:
        /* <DEDUP_REMOVED lines=27> */
.L_x_642:
        /* <DEDUP_REMOVED lines=18> */
.L_x_644:
[----:B------:R-:W-:Y:S05]  /*8040*/  BSYNC B0 ;  /* 0x0000000000007941 */ /* 0x000fea0003800000 */
.L_x_643:
        /* <DEDUP_REMOVED lines=27> */
.L_x_645:
        /* <DEDUP_REMOVED lines=18> */
.L_x_647:
[----:B------:R-:W-:Y:S05]  /*8320*/  BSYNC B0 ;  /* 0x0000000000007941 */ /* 0x000fea0003800000 */
.L_x_646:
        /* <DEDUP_REMOVED lines=27> */
.L_x_648:
        /* <DEDUP_REMOVED lines=18> */
.L_x_650:
[----:B------:R-:W-:Y:S05]  /*8600*/  BSYNC B0 ;  /* 0x0000000000007941 */ /* 0x000fea0003800000 */
.L_x_649:
        /* <DEDUP_REMOVED lines=28> */
.L_x_651:
        /* <DEDUP_REMOVED lines=18> */
.L_x_653:
[----:B------:R-:W-:Y:S05]  /*88f0*/  BSYNC B0 ;  /* 0x0000000000007941 */ /* 0x000fea0003800000 */
.L_x_652:
        /* <DEDUP_REMOVED lines=28> */
.L_x_654:
        /* <DEDUP_REMOVED lines=23> */
.L_x_656:
[----:B------:R-:W-:Y:S05]  /*8c30*/  BSYNC B0 ;  /* 0x0000000000007941 */ /* 0x000fea0003800000 */
.L_x_655:
        /* <DEDUP_REMOVED lines=27> */
.L_x_657:
        /* <DEDUP_REMOVED lines=23> */
.L_x_659:
[----:B------:R-:W-:Y:S05]  /*8f60*/  BSYNC B0 ;  /* 0x0000000000007941 */ /* 0x000fea0003800000 */
.L_x_658:
        /* <DEDUP_REMOVED lines=27> */
.L_x_660:
        /* <DEDUP_REMOVED lines=25> */
.L_x_662:
[----:B------:R-:W-:Y:S05]  /*92b0*/  BSYNC B0 ;  /* 0x0000000000007941 */ /* 0x000fea0003800000 */
.L_x_661:
        /* <DEDUP_REMOVED lines=25> */
.L_x_663:
        /* <DEDUP_REMOVED lines=20> */
.L_x_665:
[----:B------:R-:W-:Y:S05]  /*9590*/  BSYNC B0 ;  /* 0x0000000000007941 */ /* 0x000fea0003800000 */
.L_x_664:
[----:B------:R-:W-:Y:S02]  /*95a0*/  IADD3 R4, R4, c[0x0][0x10], RZ ;  /* 0x0000040004047a10 */ /* 0x000fe40007ffe0ff */
[----:B------:R-:W-:Y:S02]  /*95b0*/  IADD3 R85, R85, 0x1, RZ ;  /* 0x0000000155557810 */ /* 0x000fe40007ffe0ff */
[----:B------:R-:W-:-:S13]  /*95c0*/  ISETP.GE.AND P0, PT, R4, UR4, PT ;  /* 0x0000000404007c0c */ /* 0x000fda000bf06270 */
[----:B------:R-:W-:Y:S01]  /*95d0*/  @P0 CALL.REL.NOINC `(.L_x_583) ;  /* 0x0000001000000944 */ /* 0x000fe20003c00000 */
[----:B------:R-:W-:Y:S05]  /*95e0*/  BRA `(.L_x_666) ;  /* 0xffff70d000007947 */ /* 0x000fea000383ffff */
.L_x_583:
        /* <DEDUP_REMOVED lines=22> */
.L_x_668:
[----:B------:R-:W-:Y:S05]  /*9750*/  BSYNC B0 ;  /* 0x0000000000007941 */ /* 0x000fea0003800000 */
.L_x_667:
[----:B------:R-:W-:Y:S05]  /*9760*/  @P0 EXIT ;  /* 0x000000000000094d */ /* 0x000fea0003800000 */
[----:B------:R-:W-:Y:S05]  /*9770*/  @P2 BRA `(.L_x_669) ;  /* 0x0000008000002947 */ /* 0x000fea0003800000 */
[----:B------:R-:W-:-:S05]  /*9780*/  IMAD R0, R6, c[0x0][0x10], RZ ;  /* 0x0000040006007a24 */ /* 0x000fca00078e02ff */
[----:B------:R-:W-:-:S13]  /*9790*/  ISETP.NE.AND P0, PT, R0, -0x1, PT ;  /* 0xffffffff0000780c */ /* 0x000fda0003f05270 */
[----:B------:R-:W-:Y:S05]  /*97a0*/  @!P0 BRA `(.L_x_669) ;  /* 0x0000005000008947 */ /* 0x000fea0003800000 */
.L_x_670:
[----:B0-----:R-:W2:Y:S01]  /*97b0*/  LDG.E.STRONG.GPU R7, [R4.64] ;  /* 0x0000000604077981 */ /* 0x001ea2000c1ef900 */
[----:B------:R-:W-:Y:S01]  /*97c0*/  YIELD ;  /* 0x0000000000007946 */ /* 0x000fe20003800000 */
[----:B--2---:R-:W-:Y:S01]  /*97d0*/  ISETP.NE.AND P0, PT, R7, R0, PT ;  /* 0x000000000700720c */ /* 0x004fe20003f05270 */
[----:B------:R-:W-:-:S12]  /*97e0*/  CCTL.IVALL ;  /* 0x00000000ff00798f */ /* 0x000fd80002000000 */
[----:B------:R-:W-:Y:S05]  /*97f0*/  @P0 BRA `(.L_x_670) ;  /* 0xffffffb000000947 */ /* 0x000fea000383ffff */
.L_x_669:
        /* <DEDUP_REMOVED lines=25> */
.L_x_671:
        /* <DEDUP_REMOVED lines=26> */
.L_x_672:
        /* <DEDUP_REMOVED lines=13> */
.L_x_3343:


//--------------------- .text._Z35group_norm_nhwc_bwd_one_pass_kernelI11Fp16IOFp32WLi64ELi32ELi512EEv26Group_norm_nhwc_bwd_params --------------------------
	.section	.text._Z35group_norm_nhwc_bwd_one_pass_kernelI11Fp16IOFp32WLi64ELi32ELi512EEv26Group_norm_nhwc_bwd_params,"ax",@progbits
	.sectioninfo	@"SHI_REGISTERS=64"
	.align	128
        .global         _Z35group_norm_nhwc_bwd_one_pass_kernelI11Fp16IOFp32WLi64ELi32ELi512EEv26Group_norm_nhwc_bwd_params
        .type           _Z35group_norm_nhwc_bwd_one_pass_kernelI11Fp16IOFp32WLi64ELi32ELi512EEv26Group_norm_nhwc_bwd_params,@function
        .size           _Z35group_norm_nhwc_bwd_one_pass_kernelI11Fp16IOFp32WLi64ELi32ELi512EEv26Group_norm_nhwc_bwd_params,(.L_x_3344 - _Z35group_norm_nhwc_bwd_one_pass_kernelI11Fp16IOFp32WLi64ELi32ELi512EEv26Group_norm_nhwc_bwd_params)
        .other          _Z35group_norm_nhwc_bwd_one_pass_kernelI11Fp16IOFp32WLi64ELi32ELi512EEv26Group_norm_nhwc_bwd_params,@"STO_CUDA_ENTRY STV_DEFAULT"
_Z35group_norm_nhwc_bwd_one_pass_kernelI11Fp16IOFp32WLi64ELi32ELi512EEv26Group_norm_nhwc_bwd_params:
.text._Z35group_norm_nhwc_bwd_one_pass_kernelI11Fp16IOFp32WLi64ELi32ELi512EEv26Group_norm_nhwc_bwd_params:
        /* <DEDUP_REMOVED lines=46> */
.L_x_700:
        /* <DEDUP_REMOVED lines=103> */
.L_x_675:
[----:B-1----:R-:W-:Y:S05]  /*0950*/  BSYNC B0 ;  /* 0x0000000000007941 */ /* 0x002fea0003800000 */
.L_x_674:
[----:B------:R-:W-:Y:S01]  /*0960*/  ISETP.NE.AND P2, PT, RZ, UR16, PT ;  /* 0x00000010ff007c0c */ /* 0x000fe2000bf45270 */
[--C-:B0----5:R-:W-:Y:S02]  /*0970*/  HADD2.F32 R10, -RZ, R48.reuse.H0_H0 ;  /* 0x20000030ff0a7230 */ /* 0x121fe40000004100 */
[----:B------:R-:W-:Y:S02]  /*0980*/  HADD2.F32 R14, -RZ, R48.H1_H1 ;  /* 0x30000030ff0e7230 */ /* 0x000fe40000004100 */
[----:B------:R-:W-:Y:S01]  /*0990*/  HADD2.F32 R16, -RZ, R49.H0_H0 ;  /* 0x20000031ff107230 */ /* 0x000fe20000004100 */
[----:B------:R-:W-:Y:S01]  /*09a0*/  FADD.FTZ R15, R10, -UR17 ;  /* 0x800000110a0f7e21 */ /* 0x000fe20008010000 */
[--C-:B------:R-:W-:Y:S01]  /*09b0*/  HADD2.F32 R13, -RZ, R47.reuse.H0_H0 ;  /* 0x2000002fff0d7230 */ /* 0x100fe20000004100 */
[----:B------:R-:W-:Y:S01]  /*09c0*/  FADD.FTZ R14, R14, -UR17 ;  /* 0x800000110e0e7e21 */ /* 0x000fe20008010000 */
[----:B------:R-:W-:Y:S01]  /*09d0*/  HADD2.F32 R12, -RZ, R47.H1_H1 ;  /* 0x3000002fff0c7230 */ /* 0x000fe20000004100 */
[----:B------:R-:W-:Y:S01]  /*09e0*/  FADD.FTZ R27, R16, -UR17 ;  /* 0x80000011101b7e21 */ /* 0x000fe20008010000 */
[----:B------:R-:W-:Y:S01]  /*09f0*/  HADD2.F32 R26, -RZ, R49.H1_H1 ;  /* 0x30000031ff1a7230 */ /* 0x000fe20000004100 */
[----:B------:R-:W-:Y:S01]  /*0a00*/  FMUL.FTZ R15, R15, UR14 ;  /* 0x0000000e0f0f7c20 */ /* 0x000fe20008410000 */
[--C-:B------:R-:W-:Y:S01]  /*0a10*/  HADD2.F32 R11, -RZ, R46.reuse.H0_H0 ;  /* 0x2000002eff0b7230 */ /* 0x100fe20000004100 */
[----:B------:R-:W-:Y:S01]  /*0a20*/  FMUL.FTZ R14, R14, UR14 ;  /* 0x0000000e0e0e7c20 */ /* 0x000fe20008410000 */
[----:B------:R-:W-:Y:S01]  /*0a30*/  HADD2.F32 R10, -RZ, R46.H1_H1 ;  /* 0x3000002eff0a7230 */ /* 0x000fe20000004100 */
        /* <DEDUP_REMOVED lines=19> */
.L_x_676:
        /* <DEDUP_REMOVED lines=26> */
.L_x_677:
        /* <DEDUP_REMOVED lines=91> */
.L_x_679:
[----:B------:R-:W-:Y:S05]  /*12c0*/  BSYNC B0 ;  /* 0x0000000000007941 */ /* 0x000fea0003800000 */
.L_x_678:
        /* <DEDUP_REMOVED lines=160> */
.L_x_681:
[----:B------:R-:W-:Y:S05]  /*1cd0*/  BSYNC B0 ;  /* 0x0000000000007941 */ /* 0x000fea0003800000 */
.L_x_680:
        /* <DEDUP_REMOVED lines=18> */
.L_x_683:
[----:B------:R-:W-:Y:S05]  /*1e00*/  BSYNC B0 ;  /* 0x0000000000007941 */ /* 0x000fea0003800000 */
.L_x_682:
        /* <DEDUP_REMOVED lines=27> */
.L_x_686:
[----:B-1----:R-:W2:Y:S01]  /*1fc0*/  LDG.E.STRONG.GPU R5, [R14.64] ;  /* 0x0000000c0e057981 */ /* 0x002ea2000c1ef900 */
[----:B------:R-:W-:Y:S01]  /*1fd0*/  YIELD ;  /* 0x0000000000007946 */ /* 0x000fe20003800000 */
[----:B--2---:R-:W-:Y:S01]  /*1fe0*/  ISETP.NE.AND P0, PT, R5, R16, PT ;  /* 0x000000100500720c */ /* 0x004fe20003f05270 */
[----:B------:R-:W-:-:S12]  /*1ff0*/  CCTL.IVALL ;  /* 0x00000000ff00798f */ /* 0x000fd80002000000 */
[----:B------:R-:W-:Y:S05]  /*2000*/  @P0 BRA `(.L_x_686) ;  /* 0xffffffb000000947 */ /* 0x000fea000383ffff */
.L_x_685:
        /* <DEDUP_REMOVED lines=17> */
.L_x_690:
        /* <DEDUP_REMOVED lines=116> */
.L_x_689:
        /* <DEDUP_REMOVED lines=62> */
.L_x_691:
[----:B------:R-:W-:-:S13]  /*2c40*/  ISETP.NE.OR P0, PT, RZ, UR4, P0 ;  /* 0x00000004ff007c0c */ /* 0x000fda0008705670 */
[----:B------:R-:W-:Y:S05]  /*2c50*/  @!P0 BRA `(.L_x_687) ;  /* 0x000001f000008947 */ /* 0x000fea0003800000 */
.L_x_688:
        /* <DEDUP_REMOVED lines=31> */
.L_x_687:
        /* <DEDUP_REMOVED lines=10> */
.L_x_693:
[----:B------:R-:W-:Y:S05]  /*2ef0*/  BSYNC B0 ;  /* 0x0000000000007941 */ /* 0x000fea0003800000 */
.L_x_692:
        /* <DEDUP_REMOVED lines=19> */
.L_x_684:
[----:B------:R2:W-:Y:S01]  /*3030*/  @!P3 STS.64 [0x98], R10 ;  /* 0x0000980aff00b388 */ /* 0x0005e20000000a00 */
[----:B-1----:R-:W-:-:S03]  /*3040*/  SHF.R.U32.HI R14, RZ, 0x4, R54 ;  /* 0x00000004ff0e7819 */ /* 0x002fc60000011636 */
[----:B------:R-:W-:Y:S02]  /*3050*/  BAR.SYNC.DEFER_BLOCKING 0x0 ;  /* 0x0000000000007b1d */ /* 0x000fe40000010000 */
[----:B------:R-:W-:Y:S01]  /*3060*/  IMAD R14, R45, c[0x0][0x1fc], R14 ;  /* 0x00007f002d0e7a24 */ /* 0x000fe200078e020e */
[----:B0-2---:R-:W-:-:S04]  /*3070*/  HADD2.F32 R10, -RZ, R48.H0_H0 ;  /* 0x20000030ff0a7230 */ /* 0x005fc80000004100 */
[----:B------:R-:W-:Y:S01]  /*3080*/  IADD3 R14, R14, 0x20, RZ ;  /* 0x000000200e0e7810 */ /* 0x000fe20007ffe0ff */
[----:B------:R-:W-:Y:S02]  /*3090*/  HADD2.F32 R48, -RZ, R48.H1_H1 ;  /* 0x30000030ff307230 */ /* 0x000fe40000004100 */
[----:B------:R-:W-:Y:S01]  /*30a0*/  HADD2.F32 R11, -RZ, R47.H0_H0 ;  /* 0x2000002fff0b7230 */ /* 0x000fe20000004100 */
[----:B------:R-:W-:Y:S02]  /*30b0*/  ISETP.GE.U32.AND P0, PT, R14, c[0x0][0x1e0], PT ;  /* 0x000078000e007a0c */ /* 0x000fe40003f06070 */
[----:B------:R-:W-:Y:S01]  /*30c0*/  SHF.R.S32.HI R14, RZ, 0x1f, R14 ;  /* 0x0000001fff0e7819 */ /* 0x000fe2000001140e */
[----:B------:R-:W-:-:S03]  /*30d0*/  FADD.FTZ R48, R48, -UR17 ;  /* 0x8000001130307e21 */ /* 0x000fc60008010000 */
[----:B------:R-:W-:Y:S01]  /*30e0*/  ISETP.GE.AND.EX P0, PT, R14, c[0x0][0x1e4], PT, P0 ;  /* 0x000079000e007a0c */ /* 0x000fe20003f06300 */
[----:B------:R-:W-:Y:S01]  /*30f0*/  HADD2.F32 R14, -RZ, R47.H1_H1 ;  /* 0x3000002fff0e7230 */ /* 0x000fe20000004100 */
[----:B------:R-:W-:Y:S02]  /*3100*/  FMUL.FTZ R48, R48, UR14 ;  /* 0x0000000e30307c20 */ /* 0x000fe40008410000 */
[----:B------:R-:W-:Y:S01]  /*3110*/  ISETP.LT.U32.AND P0, PT, R54, 0x200, !P0 ;  /* 0x000002003600780c */ /* 0x000fe20004701070 */
[----:B------:R-:W0:Y:S02]  /*3120*/  LDS.64 R12, [0x98] ;  /* 0x00009800ff0c7984 */ /* 0x000e240000000a00 */
[----:B0-----:R-:W-:Y:S02]  /*3130*/  FMUL.FTZ R5, R12, c[0x0][0x20c] ;  /* 0x000083000c057a20 */ /* 0x001fe40000410000 */
[----:B------:R-:W-:Y:S02]  /*3140*/  FMUL.FTZ R12, R13, c[0x0][0x20c] ;  /* 0x000083000d0c7a20 */ /* 0x000fe40000410000 */
[----:B------:R-:W-:Y:S01]  /*3150*/  FADD.FTZ R13, R10, -UR17 ;  /* 0x800000110a0d7e21 */ /* 0x000fe20008010000 */
[----:B------:R-:W-:-:S02]  /*3160*/  HADD2.F32 R10, -RZ, R49.H0_H0 ;  /* 0x20000031ff0a7230 */ /* 0x000fc40000004100 */
[----:B------:R-:W-:Y:S01]  /*3170*/  HADD2.F32 R49, -RZ, R49.H1_H1 ;  /* 0x30000031ff317230 */ /* 0x000fe20000004100 */
        /* <DEDUP_REMOVED lines=20> */
.L_x_694:
        /* <DEDUP_REMOVED lines=15> */
[----:B------:R-:W-:Y:S02]  /*33b0*/  F2FP.PACK_AB R11, R11, R18 ;  /* 0x000000120b0b723e */ /* 0x000fe400000000ff */
[----:B------:R-:W-:-:S05]  /*33c0*/  LEA.HI.X R17, R14, c[0x0][0x164], R17, 0x1, P3 ;  /* 0x000059000e117a11 */ /* 0x000fca00018f0c11 */
[----:B------:R0:W-:Y:S04]  /*33d0*/  STG.E [R16.64], R11 ;  /* 0x0000000b10007986 */ /* 0x0001e8000c10190c */
.L_x_696:
[----:B------:R-:W-:Y:S05]  /*33e0*/  BSYNC B0 ;  /* 0x0000000000007941 */ /* 0x000fea0003800000 */
.L_x_695:
[----:B------:R-:W-:Y:S01]  /*33f0*/  FADD.FTZ R10, R10, -UR17 ;  /* 0x800000110a0a7e21 */ /* 0x000fe20008010000 */
[--C-:B0-----:R-:W-:Y:S01]  /*3400*/  HADD2.F32 R11, -RZ, R46.reuse.H0_H0 ;  /* 0x2000002eff0b7230 */ /* 0x101fe20000004100 */
[----:B------:R-:W-:Y:S01]  /*3410*/  FADD.FTZ R49, R49, -UR17 ;  /* 0x8000001131317e21 */ /* 0x000fe20008010000 */
[----:B------:R-:W-:Y:S01]  /*3420*/  HADD2.F32 R46, -RZ, R46.H1_H1 ;  /* 0x3000002eff2e7230 */ /* 0x000fe20000004100 */
[----:B------:R-:W-:Y:S02]  /*3430*/  FMUL.FTZ R21, R10, UR14 ;  /* 0x0000000e0a157c20 */ /* 0x000fe40008410000 */
[----:B------:R-:W-:Y:S01]  /*3440*/  FMUL.FTZ R20, R49, UR14 ;  /* 0x0000000e31147c20 */ /* 0x000fe20008410000 */
        /* <DEDUP_REMOVED lines=19> */
.L_x_697:
        /* <DEDUP_REMOVED lines=15> */
[----:B------:R-:W-:-:S05]  /*3670*/  F2FP.PACK_AB R5, R5, R8 ;  /* 0x000000080505723e */ /* 0x000fca00000000ff */
[----:B------:R0:W-:Y:S02]  /*3680*/  STG.E [R6.64], R5 ;  /* 0x0000000506007986 */ /* 0x0001e4000c10190c */
.L_x_699:
[----:B------:R-:W-:Y:S05]  /*3690*/  BSYNC B0 ;  /* 0x0000000000007941 */ /* 0x000fea0003800000 */
.L_x_698:
[----:B------:R-:W-:Y:S02]  /*36a0*/  IADD3 R50, R50, c[0x0][0x10], RZ ;  /* 0x0000040032327a10 */ /* 0x000fe40007ffe0ff */
[----:B------:R-:W-:Y:S02]  /*36b0*/  IADD3 R51, R51, 0x1, RZ ;  /* 0x0000000133337810 */ /* 0x000fe40007ffe0ff */
[----:B------:R-:W-:-:S13]  /*36c0*/  ISETP.GE.AND P0, PT, R50, UR6, PT ;  /* 0x0000000632007c0c */ /* 0x000fda000bf06270 */
[----:B------:R-:W-:Y:S01]  /*36d0*/  @P0 CALL.REL.NOINC `(.L_x_673) ;  /* 0x0000001000000944 */ /* 0x000fe20003c00000 */
[----:B------:R-:W-:Y:S05]  /*36e0*/  BRA `(.L_x_700) ;  /* 0xffffcbf000007947 */ /* 0x000fea000383ffff */
.L_x_673:
        /* <DEDUP_REMOVED lines=22> */
.L_x_702:
[----:B------:R-:W-:Y:S05]  /*3850*/  BSYNC B0 ;  /* 0x0000000000007941 */ /* 0x000fea0003800000 */
.L_x_701:
[----:B------:R-:W-:Y:S05]  /*3860*/  @P0 EXIT ;  /* 0x000000000000094d */ /* 0x000fea0003800000 */
[----:B------:R-:W-:Y:S05]  /*3870*/  @P2 BRA `(.L_x_703) ;  /* 0x0000008000002947 */ /* 0x000fea0003800000 */
[----:B------:R-:W-:-:S05]  /*3880*/  IMAD R0, R4, c[0x0][0x10], RZ ;  /* 0x0000040004007a24 */ /* 0x000fca00078e02ff */
[----:B------:R-:W-:-:S13]  /*3890*/  ISETP.NE.AND P0, PT, R0, -0x1, PT ;  /* 0xffffffff0000780c */ /* 0x000fda0003f05270 */
[----:B------:R-:W-:Y:S05]  /*38a0*/  @!P0 BRA `(.L_x_703) ;  /* 0x0000005000008947 */ /* 0x000fea0003800000 */
.L_x_704:
[----:B0-----:R-:W2:Y:S01]  /*38b0*/  LDG.E.STRONG.GPU R5, [R2.64] ;  /* 0x0000000c02057981 */ /* 0x001ea2000c1ef900 */
[----:B------:R-:W-:Y:S01]  /*38c0*/  YIELD ;  /* 0x0000000000007946 */ /* 0x000fe20003800000 */
[----:B--2---:R-:W-:Y:S01]  /*38d0*/  ISETP.NE.AND P0, PT, R5, R0, PT ;  /* 0x000000000500720c */ /* 0x004fe20003f05270 */
[----:B------:R-:W-:-:S12]  /*38e0*/  CCTL.IVALL ;  /* 0x00000000ff00798f */ /* 0x000fd80002000000 */
[----:B------:R-:W-:Y:S05]  /*38f0*/  @P0 BRA `(.L_x_704) ;  /* 0xffffffb000000947 */ /* 0x000fea000383ffff */
.L_x_703:
        /* <DEDUP_REMOVED lines=25> */
.L_x_705:
        /* <DEDUP_REMOVED lines=23> */
.L_x_706:
        /* <DEDUP_REMOVED lines=16> */
.L_x_3344:


//--------------------- .text._Z35group_norm_nhwc_bwd_one_pass_kernelI11Fp16IOFp32WLi128ELi32ELi512EEv26Group_norm_nhwc_bwd_params --------------------------
	.section	.text._Z35group_norm_nhwc_bwd_one_pass_kernelI11Fp16IOFp32WLi128ELi32ELi512EEv26Group_norm_nhwc_bwd_params,"ax",@progbits
	.sectioninfo	@"SHI_REGISTERS=64"
	.align	128
        .global         _Z35group_norm_nhwc_bwd_one_pass_kernelI11Fp16IOFp32WLi128ELi32ELi512EEv26Group_norm_nhwc_bwd_params
        .type           _Z35group_norm_nhwc_bwd_one_pass_kernelI11Fp16IOFp32WLi128ELi32ELi512EEv26Group_norm_nhwc_bwd_params,@function
        .size           _Z35group_norm_nhwc_bwd_one_pass_kernelI11Fp16IOFp32WLi128ELi32ELi512EEv26Group_norm_nhwc_bwd_params,(.L_x_3345 - _Z35group_norm_nhwc_bwd_one_pass_kernelI11Fp16IOFp32WLi128ELi32ELi512EEv26Group_norm_nhwc_bwd_params)
        .other          _Z35group_norm_nhwc_bwd_one_pass_kernelI11Fp16IOFp32WLi128ELi32ELi512EEv26Group_norm_nhwc_bwd_params,@"STO_CUDA_ENTRY STV_DEFAULT"
_Z35group_norm_nhwc_bwd_one_pass_kernelI11Fp16IOFp32WLi128ELi32ELi512EEv26Group_norm_nhwc_bwd_params:
.text._Z35group_norm_nhwc_bwd_one_pass_kernelI11Fp16IOFp32WLi128ELi32ELi512EEv26Group_norm_nhwc_bwd_params:
        /* <DEDUP_REMOVED lines=47> */
.L_x_742:
[----:B-1----:R-:W-:Y:S01]  /*02f0*/  IABS R11, c[0x0][0x1f0] ;  /* 0x00007c00000b7a13 */ /* 0x002fe20000000000 */
[----:B------:R-:W-:Y:S01]  /*0300*/  CS2R R50, SRZ ;  /* 0x0000000000327805 */ /* 0x000fe2000001ff00 */
[----:B------:R-:W-:-:S02]  /*0310*/  ISETP.GE.AND P0, PT, R53, RZ, PT ;  /* 0x000000ff3500720c */ /* 0x000fc40003f06270 */
[----:B0-----:R-:W0:Y:S08]  /*0320*/  I2F.RP R10, R11 ;  /* 0x0000000b000a7306 */ /* 0x001e300000209400 */
        /* <DEDUP_REMOVED lines=30> */
[----:B------:R-:W-:Y:S02]  /*0510*/  ISETP.GE.U32.AND P0, PT, R12, c[0x0][0x1e0], PT ;  /* 0x000078000c007a0c */ /* 0x000fe40003f06070 */
        /* <DEDUP_REMOVED lines=20> */
[-C--:B------:R-:W-:Y:S01]  /*0660*/  @P1 MOV R60, R58.reuse ;  /* 0x0000003a003c1202 */ /* 0x080fe20000000f00 */
[----:B------:R-:W-:Y:S01]  /*0670*/  @P0 IMAD R19, R2, c[0x0][0x1dc], R9 ;  /* 0x0000770002130a24 */ /* 0x000fe200078e0209 */
[----:B------:R-:W-:Y:S01]  /*0680*/  ISETP.GE.AND.EX P3, PT, R8, c[0x0][0x1e4], PT, P3 ;  /* 0x0000790008007a0c */ /* 0x000fe20003f66330 */
[C---:B------:R-:W-:Y:S01]  /*0690*/  @P1 IMAD R17, R37.reuse, c[0x0][0x1dc], R10 ;  /* 0x0000770025111a24 */ /* 0x040fe200078e020a */
[-C--:B------:R-:W-:Y:S01]  /*06a0*/  @P0 MOV R8, R58.reuse ;  /* 0x0000003a00080202 */ /* 0x080fe20000000f00 */
[----:B------:R-:W-:Y:S01]  /*06b0*/  @P1 IMAD.WIDE.U32 R12, R37, c[0x0][0x1d8], R60 ;  /* 0x00007600250c1a25 */ /* 0x000fe200078e003c */
[----:B------:R-:W-:Y:S02]  /*06c0*/  @P0 MOV R9, R61 ;  /* 0x0000003d00090202 */ /* 0x000fe40000000f00 */
[----:B------:R-:W-:-:S02]  /*06d0*/  @P2 MOV R10, R58 ;  /* 0x0000003a000a2202 */ /* 0x000fc40000000f00 */
[----:B------:R-:W-:Y:S01]  /*06e0*/  @P1 IADD3 R17, R13, R17, RZ ;  /* 0x000000110d111210 */ /* 0x000fe20007ffe0ff */
[----:B------:R-:W-:Y:S01]  /*06f0*/  @P0 IMAD.WIDE.U32 R8, R2, c[0x0][0x1d8], R8 ;  /* 0x0000760002080a25 */ /* 0x000fe200078e0008 */
[C---:B------:R-:W-:Y:S02]  /*0700*/  @P1 SHF.L.U32 R16, R12.reuse, 0x1, RZ ;  /* 0x000000010c101819 */ /* 0x040fe400000006ff */
[----:B------:R-:W-:Y:S02]  /*0710*/  @P1 SHF.L.U64.HI R17, R12, 0x1, R17 ;  /* 0x000000010c111819 */ /* 0x000fe40000010211 */
[----:B------:R-:W-:Y:S02]  /*0720*/  MOV R12, 0x8 ;  /* 0x00000008000c7802 */ /* 0x000fe40000000f00 */
[----:B------:R-:W-:Y:S02]  /*0730*/  @P0 IADD3 R19, R9, R19, RZ ;  /* 0x0000001309130210 */ /* 0x000fe40007ffe0ff */
[----:B------:R-:W-:-:S02]  /*0740*/  @P0 SHF.L.U32 R18, R8, 0x1, RZ ;  /* 0x0000000108120819 */ /* 0x000fc400000006ff */
[----:B------:R-:W-:Y:S01]  /*0750*/  @P0 SHF.L.U64.HI R19, R8, 0x1, R19 ;  /* 0x0000000108130819 */ /* 0x000fe20000010213 */
[----:B------:R-:W-:Y:S01]  /*0760*/  IMAD.WIDE R8, R53, R12, c[0x0][0x198] ;  /* 0x0000660035087625 */ /* 0x000fe200078e020c */
[----:B------:R-:W-:Y:S02]  /*0770*/  @P2 MOV R11, R61 ;  /* 0x0000003d000b2202 */ /* 0x000fe40000000f00 */
[----:B------:R-:W-:Y:S02]  /*0780*/  @P1 IADD3 R12, P4, R16, c[0x0][0x180], RZ ;  /* 0x00006000100c1a10 */ /* 0x000fe40007f9e0ff */
[----:B------:R-:W-:Y:S01]  /*0790*/  MOV R52, RZ ;  /* 0x000000ff00347202 */ /* 0x000fe20000000f00 */
[----:B------:R-:W2:Y:S01]  /*07a0*/  LDG.E.64 R8, [R8.64] ;  /* 0x0000000608087981 */ /* 0x000ea2000c1e1b00 */
[----:B------:R-:W-:Y:S01]  /*07b0*/  @P2 IMAD.WIDE.U32 R10, R7, c[0x0][0x1d8], R10 ;  /* 0x00007600070a2a25 */ /* 0x000fe200078e000a */
[----:B------:R-:W-:Y:S02]  /*07c0*/  @P1 IADD3.X R13, R17, c[0x0][0x184], RZ, P4, !PT ;  /* 0x00006100110d1a10 */ /* 0x000fe400027fe4ff */
[----:B------:R-:W-:-:S02]  /*07d0*/  ISETP.LT.U32.AND P3, PT, R55, 0x200, !P3 ;  /* 0x000002003700780c */ /* 0x000fc40005f61070 */
[----:B------:R-:W-:Y:S01]  /*07e0*/  @P2 IADD3 R21, R11, R21, RZ ;  /* 0x000000150b152210 */ /* 0x000fe20007ffe0ff */
[----:B------:R0:W3:Y:S01]  /*07f0*/  @P1 LDG.E R51, [R12.64] ;  /* 0x000000060c331981 */ /* 0x0000e2000c1e1900 */
[C---:B------:R-:W-:Y:S02]  /*0800*/  @P2 SHF.L.U32 R20, R10.reuse, 0x1, RZ ;  /* 0x000000010a142819 */ /* 0x040fe400000006ff */
[----:B------:R-:W-:Y:S02]  /*0810*/  @P2 SHF.L.U64.HI R21, R10, 0x1, R21 ;  /* 0x000000010a152819 */ /* 0x000fe40000010215 */
[----:B------:R-:W-:-:S04]  /*0820*/  @P2 IADD3 R22, P4, R20, c[0x0][0x180], RZ ;  /* 0x0000600014162a10 */ /* 0x000fc80007f9e0ff */
[----:B------:R-:W-:Y:S01]  /*0830*/  @P2 IADD3.X R23, R21, c[0x0][0x184], RZ, P4, !PT ;  /* 0x0000610015172a10 */ /* 0x000fe200027fe4ff */
[----:B------:R-:W-:Y:S01]  /*0840*/  @P3 IMAD R10, R6, c[0x0][0x1d8], RZ ;  /* 0x00007600060a3a24 */ /* 0x000fe200078e02ff */
[----:B------:R-:W-:-:S03]  /*0850*/  @P3 MOV R11, R61 ;  /* 0x0000003d000b3202 */ /* 0x000fc60000000f00 */
[----:B------:R1:W5:Y:S01]  /*0860*/  @P2 LDG.E R52, [R22.64] ;  /* 0x0000000616342981 */ /* 0x000362000c1e1900 */
[----:B------:R-:W-:Y:S01]  /*0870*/  @P3 IMAD R25, R3, c[0x0][0x1dc], R10 ;  /* 0x0000770003193a24 */ /* 0x000fe200078e020a */
[----:B------:R-:W-:Y:S02]  /*0880*/  @P3 MOV R10, R58 ;  /* 0x0000003a000a3202 */ /* 0x000fe40000000f00 */
[----:B------:R-:W-:-:S03]  /*0890*/  @P1 IADD3 R16, P5, R16, c[0x0][0x178], RZ ;  /* 0x00005e0010101a10 */ /* 0x000fc60007fbe0ff */
[----:B------:R-:W-:Y:S01]  /*08a0*/  @P3 IMAD.WIDE.U32 R10, R3, c[0x0][0x1d8], R10 ;  /* 0x00007600030a3a25 */ /* 0x000fe200078e000a */
[----:B------:R-:W-:Y:S02]  /*08b0*/  @P1 IADD3.X R17, R17, c[0x0][0x17c], RZ, P5, !PT ;  /* 0x00005f0011111a10 */ /* 0x000fe40002ffe4ff */
[----:B------:R-:W-:Y:S02]  /*08c0*/  @P2 IADD3 R20, P5, R20, c[0x0][0x178], RZ ;  /* 0x00005e0014142a10 */ /* 0x000fe40007fbe0ff */
[----:B------:R-:W-:Y:S01]  /*08d0*/  @P3 IADD3 R25, R11, R25, RZ ;  /* 0x000000190b193210 */ /* 0x000fe20007ffe0ff */
[----:B------:R-:W-:Y:S01]  /*08e0*/  CS2R R48, SRZ ;  /* 0x0000000000307805 */ /* 0x000fe2000001ff00 */
[C---:B------:R-:W-:Y:S01]  /*08f0*/  @P3 SHF.L.U32 R24, R10.reuse, 0x1, RZ ;  /* 0x000000010a183819 */ /* 0x040fe200000006ff */
[----:B------:R-:W-:Y:S01]  /*0900*/  CS2R R46, SRZ ;  /* 0x00000000002e7805 */ /* 0x000fe2000001ff00 */
[----:B------:R-:W-:Y:S01]  /*0910*/  @P3 SHF.L.U64.HI R25, R10, 0x1, R25 ;  /* 0x000000010a193819 */ /* 0x000fe20000010219 */
[----:B------:R4:W5:Y:S01]  /*0920*/  @P1 LDG.E R50, [R16.64] ;  /* 0x0000000610321981 */ /* 0x000962000c1e1900 */
[----:B------:R-:W-:-:S02]  /*0930*/  @P2 IADD3.X R21, R21, c[0x0][0x17c], RZ, P5, !PT ;  /* 0x00005f0015152a10 */ /* 0x000fc40002ffe4ff */
[C---:B------:R-:W-:Y:S02]  /*0940*/  @P0 IADD3 R10, P6, R18.reuse, c[0x0][0x180], RZ ;  /* 0x00006000120a0a10 */ /* 0x040fe40007fde0ff */
[----:B0-----:R-:W-:Y:S01]  /*0950*/  @P0 IADD3 R12, P4, R18, c[0x0][0x178], RZ ;  /* 0x00005e00120c0a10 */ /* 0x001fe20007f9e0ff */
[----:B------:R2:W5:Y:S01]  /*0960*/  @P2 LDG.E R49, [R20.64] ;  /* 0x0000000614312981 */ /* 0x000562000c1e1900 */
[C---:B------:R-:W-:Y:S02]  /*0970*/  @P0 IADD3.X R11, R19.reuse, c[0x0][0x184], RZ, P6, !PT ;  /* 0x00006100130b0a10 */ /* 0x040fe400037fe4ff */
[----:B------:R-:W-:-:S03]  /*0980*/  @P0 IADD3.X R13, R19, c[0x0][0x17c], RZ, P4, !PT ;  /* 0x00005f00130d0a10 */ /* 0x000fc600027fe4ff */
[----:B------:R0:W5:Y:S04]  /*0990*/  @P0 LDG.E R47, [R10.64] ;  /* 0x000000060a2f0981 */ /* 0x000168000c1e1900 */
[----:B------:R0:W5:Y:S01]  /*09a0*/  @P0 LDG.E R46, [R12.64] ;  /* 0x000000060c2e0981 */ /* 0x000162000c1e1900 */
[C---:B------:R-:W-:Y:S02]  /*09b0*/  @P3 IADD3 R18, P5, R24.reuse, c[0x0][0x180], RZ ;  /* 0x0000600018123a10 */ /* 0x040fe40007fbe0ff */
[----:B----4-:R-:W-:Y:S02]  /*09c0*/  @P3 IADD3 R16, P6, R24, c[0x0][0x178], RZ ;  /* 0x00005e0018103a10 */ /* 0x010fe40007fde0ff */
[----:B------:R-:W-:Y:S02]  /*09d0*/  MOV R45, RZ ;  /* 0x000000ff002d7202 */ /* 0x000fe40000000f00 */
[----:B------:R-:W-:-:S02]  /*09e0*/  @P3 IADD3.X R19, R25, c[0x0][0x184], RZ, P5, !PT ;  /* 0x0000610019133a10 */ /* 0x000fc40002ffe4ff */
[----:B------:R-:W-:Y:S01]  /*09f0*/  @P3 IADD3.X R17, R25, c[0x0][0x17c], RZ, P6, !PT ;  /* 0x00005f0019113a10 */ /* 0x000fe200037fe4ff */
[----:B------:R-:W-:Y:S01]  /*0a00*/  BSSY B0, `(.L_x_708) ;  /* 0x0000018000007945 */ /* 0x000fe20003800000 */
[----:B------:R-:W-:Y:S01]  /*0a10*/  ISETP.NE.AND P4, PT, RZ, UR9, PT ;  /* 0x00000009ff007c0c */ /* 0x000fe2000bf85270 */
[----:B------:R4:W5:Y:S01]  /*0a20*/  @P3 LDG.E R48, [R18.64] ;  /* 0x0000000612303981 */ /* 0x000962000c1e1900 */
[----:B0-----:R-:W-:Y:S01]  /*0a30*/  CS2R R10, SRZ ;  /* 0x00000000000a7805 */ /* 0x001fe2000001ff00 */
[----:B------:R-:W-:Y:S02]  /*0a40*/  CS2R R12, SRZ ;  /* 0x00000000000c7805 */ /* 0x000fe4000001ff00 */
[----:B------:R3:W5:Y:S01]  /*0a50*/  @P3 LDG.E R45, [R16.64] ;  /* 0x00000006102d3981 */ /* 0x000762000c1e1900 */
[----:B--2---:R-:W-:-:S05]  /*0a60*/  FFMA.FTZ R20, -R8, R8, R9 ;  /* 0x0000000808147223 */ /* 0x004fca0000010109 */
[----:B------:R-:W-:Y:S02]  /*0a70*/  FSETP.GTU.FTZ.AND P0, PT, R20, RZ, PT ;  /* 0x000000ff1400720b */ /* 0x000fe40003f1c000 */
[----:B------:R-:W-:-:S11]  /*0a80*/  MOV R9, 0x3f800000 ;  /* 0x3f80000000097802 */ /* 0x000fd60000000f00 */
[----:B------:R-:W-:-:S04]  /*0a90*/  @P0 FADD.FTZ R20, R20, c[0x0][0x1a0] ;  /* 0x0000680014140621 */ /* 0x000fc80000010000 */
[----:B------:R1:W0:Y:S01]  /*0aa0*/  @P0 MUFU.RSQ R9, R20 ;  /* 0x0000001400090308 */ /* 0x0002220000001400 */
[----:B------:R-:W-:Y:S01]  /*0ab0*/  ISETP.GT.U32.AND P0, PT, R55, 0x1ff, PT ;  /* 0x000001ff3700780c */ /* 0x000fe20003f04070 */
[--C-:B---3--:R-:W-:Y:S02]  /*0ac0*/  HADD2.F32 R17, -RZ, R51.reuse.H0_H0 ;  /* 0x20000033ff117230 */ /* 0x108fe40000004100 */
[----:B----4-:R-:W-:-:S10]  /*0ad0*/  HADD2.F32 R19, -RZ, R51.H1_H1 ;  /* 0x30000033ff137230 */ /* 0x010fd40000004100 */
        /* <DEDUP_REMOVED lines=10> */
.L_x_709:
[----:B-1----:R-:W-:Y:S05]  /*0b80*/  BSYNC B0 ;  /* 0x0000000000007941 */ /* 0x002fea0003800000 */
.L_x_708:
[C---:B------:R-:W-:Y:S01]  /*0b90*/  FADD.FTZ R14, -R8.reuse, R17 ;  /* 0x00000011080e7221 */ /* 0x040fe20000010100 */
[--C-:B-----5:R-:W-:Y:S01]  /*0ba0*/  HADD2.F32 R21, -RZ, R50.reuse.H0_H0 ;  /* 0x20000032ff157230 */ /* 0x120fe20000004100 */
[----:B------:R-:W-:Y:S01]  /*0bb0*/  FADD.FTZ R18, -R8, R19 ;  /* 0x0000001308127221 */ /* 0x000fe20000010100 */
[----:B------:R-:W-:Y:S01]  /*0bc0*/  HADD2.F32 R20, -RZ, R50.H1_H1 ;  /* 0x30000032ff147230 */ /* 0x000fe20000004100 */
[-C--:B0-----:R-:W-:Y:S02]  /*0bd0*/  FMUL.FTZ R19, R14, R9.reuse ;  /* 0x000000090e137220 */ /* 0x081fe40000410000 */
        /* <DEDUP_REMOVED lines=20> */
.L_x_710:
[----:B------:R-:W-:Y:S01]  /*0d20*/  FMUL.FTZ R14, R21, R10 ;  /* 0x0000000a150e7220 */ /* 0x000fe20000410000 */
[--C-:B------:R-:W-:Y:S01]  /*0d30*/  HADD2.F32 R17, -RZ, R52.reuse.H0_H0 ;  /* 0x20000034ff117230 */ /* 0x100fe20000004100 */
[----:B------:R-:W-:Y:S01]  /*0d40*/  FMUL.FTZ R23, R20, R11 ;  /* 0x0000000b14177220 */ /* 0x000fe20000410000 */
[----:B------:R-:W-:Y:S01]  /*0d50*/  HADD2.F32 R25, -RZ, R52.H1_H1 ;  /* 0x30000034ff197230 */ /* 0x000fe20000004100 */
[----:B------:R-:W-:Y:S01]  /*0d60*/  FFMA.FTZ R15, R19, R14, RZ ;  /* 0x0000000e130f7223 */ /* 0x000fe200000100ff */
[----:B------:R-:W-:Y:S01]  /*0d70*/  HADD2.F32 R16, -RZ, R49.H1_H1 ;  /* 0x30000031ff107230 */ /* 0x000fe20000004100 */
[----:B------:R-:W-:Y:S02]  /*0d80*/  FADD.FTZ R14, RZ, R14 ;  /* 0x0000000eff0e7221 */ /* 0x000fe40000010000 */
[----:B------:R-:W-:-:S02]  /*0d90*/  FFMA.FTZ R22, R18, R23, R15 ;  /* 0x0000001712167223 */ /* 0x000fc4000001000f */
[----:B------:R-:W-:Y:S02]  /*0da0*/  FADD.FTZ R23, R23, R14 ;  /* 0x0000000e17177221 */ /* 0x000fe40000010000 */
[C---:B------:R-:W-:Y:S01]  /*0db0*/  FADD.FTZ R14, -R8.reuse, R17 ;  /* 0x00000011080e7221 */ /* 0x040fe20000010100 */
[----:B------:R-:W-:Y:S01]  /*0dc0*/  HADD2.F32 R17, -RZ, R49.H0_H0 ;  /* 0x20000031ff117230 */ /* 0x000fe20000004100 */
[----:B------:R-:W-:Y:S02]  /*0dd0*/  FADD.FTZ R24, -R8, R25 ;  /* 0x0000001908187221 */ /* 0x000fe40000010100 */
        /* <DEDUP_REMOVED lines=21> */
.L_x_711:
[--C-:B------:R-:W-:Y:S01]  /*0f30*/  HADD2.F32 R25, -RZ, R47.reuse.H0_H0 ;  /* 0x2000002fff197230 */ /* 0x100fe20000004100 */
[----:B------:R-:W-:Y:S01]  /*0f40*/  FMUL.FTZ R26, R17, R10 ;  /* 0x0000000a111a7220 */ /* 0x000fe20000410000 */
[----:B------:R-:W-:-:S03]  /*0f50*/  HADD2.F32 R29, -RZ, R47.H1_H1 ;  /* 0x3000002fff1d7230 */ /* 0x000fc60000004100 */
[C---:B------:R-:W-:Y:S01]  /*0f60*/  FADD.FTZ R24, -R8.reuse, R25 ;  /* 0x0000001908187221 */ /* 0x040fe20000010100 */
[--C-:B------:R-:W-:Y:S01]  /*0f70*/  HADD2.F32 R25, -RZ, R46.reuse.H0_H0 ;  /* 0x2000002eff197230 */ /* 0x100fe20000004100 */
[----:B------:R-:W-:Y:S02]  /*0f80*/  FADD.FTZ R28, -R8, R29 ;  /* 0x0000001d081c7221 */ /* 0x000fe40000010100 */
[----:B------:R-:W-:Y:S01]  /*0f90*/  FFMA.FTZ R27, R15, R26, R22 ;  /* 0x0000001a0f1b7223 */ /* 0x000fe20000010016 */
[----:B------:R-:W-:Y:S01]  /*0fa0*/  HADD2.F32 R22, -RZ, R46.H1_H1 ;  /* 0x3000002eff167230 */ /* 0x000fe20000004100 */
        /* <DEDUP_REMOVED lines=23> */
.L_x_712:
[----:B------:R-:W-:Y:S01]  /*1120*/  FFMA.FTZ R27, R14, R29, R27 ;  /* 0x0000001d0e1b7223 */ /* 0x000fe2000001001b */
[--C-:B------:R-:W-:Y:S01]  /*1130*/  HADD2.F32 R33, -RZ, R48.reuse.H1_H1 ;  /* 0x30000030ff217230 */ /* 0x100fe20000004100 */
[----:B------:R-:W-:Y:S02]  /*1140*/  FMUL.FTZ R28, R25, R10 ;  /* 0x0000000a191c7220 */ /* 0x000fe40000410000 */
[----:B------:R-:W-:Y:S01]  /*1150*/  FADD.FTZ R31, R29, R26 ;  /* 0x0000001a1d1f7221 */ /* 0x000fe20000010000 */
[----:B------:R-:W-:Y:S01]  /*1160*/  HADD2.F32 R29, -RZ, R48.H0_H0 ;  /* 0x20000030ff1d7230 */ /* 0x000fe20000004100 */
[----:B------:R-:W-:Y:S02]  /*1170*/  FFMA.FTZ R27, R23, R28, R27 ;  /* 0x0000001c171b7223 */ /* 0x000fe4000001001b */
[----:B------:R-:W-:Y:S02]  /*1180*/  FADD.FTZ R28, R31, R28 ;  /* 0x0000001c1f1c7221 */ /* 0x000fe40000010000 */
[----:B------:R-:W-:-:S02]  /*1190*/  FMUL.FTZ R31, R22, R11 ;  /* 0x0000000b161f7220 */ /* 0x000fc40000410000 */
[C---:B------:R-:W-:Y:S01]  /*11a0*/  FADD.FTZ R26, -R8.reuse, R29 ;  /* 0x0000001d081a7221 */ /* 0x040fe20000010100 */
[--C-:B------:R-:W-:Y:S01]  /*11b0*/  HADD2.F32 R29, -RZ, R45.reuse.H0_H0 ;  /* 0x2000002dff1d7230 */ /* 0x100fe20000004100 */
[----:B------:R-:W-:Y:S02]  /*11c0*/  FADD.FTZ R32, -R8, R33 ;  /* 0x0000002108207221 */ /* 0x000fe40000010100 */
[----:B------:R-:W-:Y:S02]  /*11d0*/  FFMA.FTZ R30, R24, R31, R27 ;  /* 0x0000001f181e7223 */ /* 0x000fe4000001001b */
[----:B------:R-:W-:Y:S02]  /*11e0*/  FADD.FTZ R31, R31, R28 ;  /* 0x0000001c1f1f7221 */ /* 0x000fe40000010000 */
[-C--:B------:R-:W-:Y:S01]  /*11f0*/  FMUL.FTZ R27, R26, R9.reuse ;  /* 0x000000091a1b7220 */ /* 0x080fe20000410000 */
[----:B------:R-:W-:Y:S01]  /*1200*/  HADD2.F32 R26, -RZ, R45.H1_H1 ;  /* 0x3000002dff1a7230 */ /* 0x000fe20000004100 */
        /* <DEDUP_REMOVED lines=20> */
.L_x_713:
        /* <DEDUP_REMOVED lines=96> */
.L_x_715:
[----:B------:R-:W-:Y:S05]  /*1950*/  BSYNC B0 ;  /* 0x0000000000007941 */ /* 0x000fea0003800000 */
.L_x_714:
        /* <DEDUP_REMOVED lines=158> */
.L_x_717:
[----:B------:R-:W-:Y:S05]  /*2340*/  BSYNC B0 ;  /* 0x0000000000007941 */ /* 0x000fea0003800000 */
.L_x_716:
        /* <DEDUP_REMOVED lines=19> */
.L_x_719:
[----:B------:R-:W-:Y:S05]  /*2480*/  BSYNC B0 ;  /* 0x0000000000007941 */ /* 0x000fea0003800000 */
.L_x_718:
        /* <DEDUP_REMOVED lines=29> */
.L_x_722:
[----:B------:R-:W2:Y:S01]  /*2660*/  LDG.E.STRONG.GPU R18, [R16.64] ;  /* 0x0000000610127981 */ /* 0x000ea2000c1ef900 */
[----:B------:R-:W-:Y:S01]  /*2670*/  YIELD ;  /* 0x0000000000007946 */ /* 0x000fe20003800000 */
[----:B--2---:R-:W-:Y:S01]  /*2680*/  ISETP.NE.AND P0, PT, R18, R21, PT ;  /* 0x000000151200720c */ /* 0x004fe20003f05270 */
[----:B------:R-:W-:-:S12]  /*2690*/  CCTL.IVALL ;  /* 0x00000000ff00798f */ /* 0x000fd80002000000 */
[----:B------:R-:W-:Y:S05]  /*26a0*/  @P0 BRA `(.L_x_722) ;  /* 0xffffffb000000947 */ /* 0x000fea000383ffff */
.L_x_721:
        /* <DEDUP_REMOVED lines=17> */
.L_x_726:
        /* <DEDUP_REMOVED lines=115> */
.L_x_725:
        /* <DEDUP_REMOVED lines=61> */
.L_x_727:
[----:B------:R-:W-:-:S13]  /*32c0*/  ISETP.NE.OR P0, PT, R22, RZ, P0 ;  /* 0x000000ff1600720c */ /* 0x000fda0000705670 */
[----:B------:R-:W-:Y:S05]  /*32d0*/  @!P0 BRA `(.L_x_723) ;  /* 0x000001f000008947 */ /* 0x000fea0003800000 */
.L_x_724:
        /* <DEDUP_REMOVED lines=31> */
.L_x_723:
        /* <DEDUP_REMOVED lines=12> */
.L_x_729:
[----:B------:R-:W-:Y:S05]  /*3590*/  BSYNC B0 ;  /* 0x0000000000007941 */ /* 0x000fea0003800000 */
.L_x_728:
        /* <DEDUP_REMOVED lines=16> */
.L_x_720:
[----:B------:R2:W-:Y:S01]  /*36a0*/  @!P3 STS.64 [0x98], R14 ;  /* 0x0000980eff00b388 */ /* 0x0005e20000000a00 */
[----:B-1----:R-:W-:Y:S01]  /*36b0*/  SHF.R.U32.HI R19, RZ, 0x4, R55 ;  /* 0x00000004ff137819 */ /* 0x002fe20000011637 */
[--C-:B------:R-:W-:Y:S02]  /*36c0*/  HADD2.F32 R23, -RZ, R47.reuse.H0_H0 ;  /* 0x2000002fff177230 */ /* 0x100fe40000004100 */
[----:B------:R-:W-:Y:S01]  /*36d0*/  BAR.SYNC.DEFER_BLOCKING 0x0 ;  /* 0x0000000000007b1d */ /* 0x000fe20000010000 */
[----:B------:R-:W-:Y:S01]  /*36e0*/  HADD2.F32 R21, -RZ, R52.H1_H1 ;  /* 0x30000034ff157230 */ /* 0x000fe20000004100 */
[----:B------:R-:W-:Y:S01]  /*36f0*/  IMAD R19, R44, c[0x0][0x1fc], R19 ;  /* 0x00007f002c137a24 */ /* 0x000fe200078e0213 */
[----:B------:R-:W-:Y:S01]  /*3700*/  HADD2.F32 R47, -RZ, R47.H1_H1 ;  /* 0x3000002fff2f7230 */ /* 0x000fe20000004100 */
[C---:B------:R-:W-:Y:S01]  /*3710*/  FADD.FTZ R22, -R8.reuse, R23 ;  /* 0x0000001708167221 */ /* 0x040fe20000010100 */
[--C-:B------:R-:W-:Y:S01]  /*3720*/  HADD2.F32 R25, -RZ, R48.reuse.H0_H0 ;  /* 0x20000030ff197230 */ /* 0x100fe20000004100 */
[----:B------:R-:W-:Y:S01]  /*3730*/  FADD.FTZ R28, -R8, R21 ;  /* 0x00000015081c7221 */ /* 0x000fe20000010100 */
[C---:B------:R-:W-:Y:S01]  /*3740*/  IADD3 R18, R19.reuse, 0x40, RZ ;  /* 0x0000004013127810 */ /* 0x040fe20007ffe0ff */
[--C-:B0-2---:R-:W-:Y:S01]  /*3750*/  HADD2.F32 R15, -RZ, R51.reuse.H0_H0 ;  /* 0x20000033ff0f7230 */ /* 0x105fe20000004100 */
[----:B------:R-:W-:Y:S01]  /*3760*/  IADD3 R19, R19, 0x60, RZ ;  /* 0x0000006013137810 */ /* 0x000fe20007ffe0ff */
[----:B------:R-:W-:Y:S01]  /*3770*/  HADD2.F32 R51, -RZ, R51.H1_H1 ;  /* 0x30000033ff337230 */ /* 0x000fe20000004100 */
[----:B------:R-:W-:Y:S01]  /*3780*/  ISETP.GE.U32.AND P0, PT, R18, c[0x0][0x1e0], PT ;  /* 0x0000780012007a0c */ /* 0x000fe20003f06070 */
[----:B------:R-:W-:Y:S01]  /*3790*/  HADD2.F32 R27, -RZ, R48.H1_H1 ;  /* 0x30000030ff1b7230 */ /* 0x000fe20000004100 */
[----:B------:R-:W-:Y:S01]  /*37a0*/  ISETP.GE.U32.AND P3, PT, R19, c[0x0][0x1e0], PT ;  /* 0x0000780013007a0c */ /* 0x000fe20003f66070 */
[C---:B------:R-:W-:Y:S01]  /*37b0*/  FADD.FTZ R14, -R8.reuse, R15 ;  /* 0x0000000f080e7221 */ /* 0x040fe20000010100 */
[----:B------:R-:W-:Y:S01]  /*37c0*/  SHF.R.S32.HI R19, RZ, 0x1f, R19 ;  /* 0x0000001fff137819 */ /* 0x000fe20000011413 */
[C---:B------:R-:W-:Y:S01]  /*37d0*/  FADD.FTZ R30, -R8.reuse, R51 ;  /* 0x00000033081e7221 */ /* 0x040fe20000010100 */
[----:B------:R-:W-:Y:S01]  /*37e0*/  SHF.R.S32.HI R18, RZ, 0x1f, R18 ;  /* 0x0000001fff127819 */ /* 0x000fe20000011412 */
[----:B------:R-:W-:Y:S01]  /*37f0*/  FADD.FTZ R24, -R8, R47 ;  /* 0x0000002f08187221 */ /* 0x000fe20000010100 */
[----:B------:R-:W-:Y:S01]  /*3800*/  ISETP.GE.AND.EX P3, PT, R19, c[0x0][0x1e4], PT, P3 ;  /* 0x0000790013007a0c */ /* 0x000fe20003f66330 */
[----:B------:R-:W-:Y:S01]  /*3810*/  HADD2.F32 R19, -RZ, R52.H0_H0 ;  /* 0x20000034ff137230 */ /* 0x000fe20000004100 */
[----:B------:R-:W-:Y:S01]  /*3820*/  ISETP.GE.AND.EX P0, PT, R18, c[0x0][0x1e4], PT, P0 ;  /* 0x0000790012007a0c */ /* 0x000fe20003f06300 */
[C---:B------:R-:W-:Y:S01]  /*3830*/  FADD.FTZ R18, -R8.reuse, R25 ;  /* 0x0000001908127221 */ /* 0x040fe20000010100 */
[--C-:B------:R-:W-:Y:S01]  /*3840*/  HADD2.F32 R15, -RZ, R50.reuse.H0_H0 ;  /* 0x20000032ff0f7230 */ /* 0x100fe20000004100 */
[----:B------:R-:W0:Y:S01]  /*3850*/  LDS.64 R16, [0x98] ;  /* 0x00009800ff107984 */ /* 0x000e220000000a00 */
[C---:B------:R-:W-:Y:S01]  /*3860*/  FADD.FTZ R26, -R8.reuse, R19 ;  /* 0x00000013081a7221 */ /* 0x040fe20000010100 */
[C---:B------:R-:W-:Y:S01]  /*3870*/  ISETP.LT.U32.AND P0, PT, R55.reuse, 0x200, !P0 ;  /* 0x000002003700780c */ /* 0x040fe20004701070 */
[----:B------:R-:W-:Y:S01]  /*3880*/  FADD.FTZ R8, -R8, R27 ;  /* 0x0000001b08087221 */ /* 0x000fe20000010100 */
[----:B------:R-:W-:Y:S01]  /*3890*/  ISETP.LT.U32.AND P3, PT, R55, 0x200, !P3 ;  /* 0x000002003700780c */ /* 0x000fe20005f61070 */
[----:B------:R-:W-:Y:S01]  /*38a0*/  HADD2.F32 R50, -RZ, R50.H1_H1 ;  /* 0x30000032ff327230 */ /* 0x000fe20000004100 */
[----:B------:R-:W-:-:S02]  /*38b0*/  FMUL.FTZ R31, R14, R9 ;  /* 0x000000090e1f7220 */ /* 0x000fc40000410000 */
[----:B------:R-:W-:Y:S02]  /*38c0*/  FMUL.FTZ R32, R30, R9 ;  /* 0x000000091e207220 */ /* 0x000fe40000410000 */
[----:B0-----:R-:W-:Y:S02]  /*38d0*/  FMUL.FTZ R19, R16, c[0x0][0x20c] ;  /* 0x0000830010137a20 */ /* 0x001fe40000410000 */
        /* <DEDUP_REMOVED lines=20> */
.L_x_730:
        /* <DEDUP_REMOVED lines=16> */
[----:B------:R-:W-:-:S05]  /*3b20*/  F2FP.PACK_AB R21, R21, R30 ;  /* 0x0000001e1515723e */ /* 0x000fca00000000ff */
[----:B------:R0:W-:Y:S02]  /*3b30*/  STG.E [R16.64], R21 ;  /* 0x0000001510007986 */ /* 0x0001e4000c101906 */
.L_x_732:
[----:B------:R-:W-:Y:S05]  /*3b40*/  BSYNC B0 ;  /* 0x0000000000007941 */ /* 0x000fea0003800000 */
.L_x_731:
[--C-:B------:R-:W-:Y:S01]  /*3b50*/  HADD2.F32 R15, -RZ, R49.reuse.H0_H0 ;  /* 0x20000031ff0f7230 */ /* 0x100fe20000004100 */
[-C--:B------:R-:W-:Y:S01]  /*3b60*/  FMUL.FTZ R31, R26, R9.reuse ;  /* 0x000000091a1f7220 */ /* 0x080fe20000410000 */
[----:B------:R-:W-:Y:S01]  /*3b70*/  HADD2.F32 R14, -RZ, R49.H1_H1 ;  /* 0x30000031ff0e7230 */ /* 0x000fe20000004100 */
        /* <DEDUP_REMOVED lines=20> */
.L_x_733:
        /* <DEDUP_REMOVED lines=15> */
[----:B------:R-:W-:Y:S02]  /*3db0*/  F2FP.PACK_AB R21, R21, R26 ;  /* 0x0000001a1515723e */ /* 0x000fe400000000ff */
[----:B------:R-:W-:-:S05]  /*3dc0*/  LEA.HI.X R17, R14, c[0x0][0x164], R17, 0x1, P5 ;  /* 0x000059000e117a11 */ /* 0x000fca00028f0c11 */
[----:B------:R0:W-:Y:S02]  /*3dd0*/  STG.E [R16.64], R21 ;  /* 0x0000001510007986 */ /* 0x0001e4000c101906 */
.L_x_735:
[----:B------:R-:W-:Y:S05]  /*3de0*/  BSYNC B0 ;  /* 0x0000000000007941 */ /* 0x000fea0003800000 */
.L_x_734:
[--C-:B------:R-:W-:Y:S01]  /*3df0*/  HADD2.F32 R15, -RZ, R46.reuse.H0_H0 ;  /* 0x2000002eff0f7230 */ /* 0x100fe20000004100 */
[-C--:B------:R-:W-:Y:S01]  /*3e00*/  FMUL.FTZ R31, R22, R9.reuse ;  /* 0x00000009161f7220 */ /* 0x080fe20000410000 */
[----:B------:R-:W-:Y:S01]  /*3e10*/  HADD2.F32 R46, -RZ, R46.H1_H1 ;  /* 0x3000002eff2e7230 */ /* 0x000fe20000004100 */
        /* <DEDUP_REMOVED lines=20> */
.L_x_736:
        /* <DEDUP_REMOVED lines=18> */
.L_x_738:
[----:B------:R-:W-:Y:S05]  /*4080*/  BSYNC B0 ;  /* 0x0000000000007941 */ /* 0x000fea0003800000 */
.L_x_737:
[--C-:B------:R-:W-:Y:S01]  /*4090*/  HADD2.F32 R15, -RZ, R45.reuse.H0_H0 ;  /* 0x2000002dff0f7230 */ /* 0x100fe20000004100 */
[-C--:B------:R-:W-:Y:S01]  /*40a0*/  FMUL.FTZ R25, R18, R9.reuse ;  /* 0x0000000912197220 */ /* 0x080fe20000410000 */
[----:B------:R-:W-:Y:S01]  /*40b0*/  HADD2.F32 R14, -RZ, R45.H1_H1 ;  /* 0x3000002dff0e7230 */ /* 0x000fe20000004100 */
        /* <DEDUP_REMOVED lines=20> */
.L_x_739:
        /* <DEDUP_REMOVED lines=15> */
[----:B------:R-:W-:-:S05]  /*42f0*/  F2FP.PACK_AB R11, R14, R11 ;  /* 0x0000000b0e0b723e */ /* 0x000fca00000000ff */
[----:B------:R1:W-:Y:S02]  /*4300*/  STG.E [R8.64], R11 ;  /* 0x0000000b08007986 */ /* 0x0003e4000c101906 */
.L_x_741:
[----:B------:R-:W-:Y:S05]  /*4310*/  BSYNC B0 ;  /* 0x0000000000007941 */ /* 0x000fea0003800000 */
.L_x_740:
[----:B------:R-:W-:Y:S02]  /*4320*/  IADD3 R53, R53, c[0x0][0x10], RZ ;  /* 0x0000040035357a10 */ /* 0x000fe40007ffe0ff */
[----:B------:R-:W-:Y:S02]  /*4330*/  IADD3 R54, R54, 0x1, RZ ;  /* 0x0000000136367810 */ /* 0x000fe40007ffe0ff */
[----:B------:R-:W-:-:S13]  /*4340*/  ISETP.GE.AND P0, PT, R53, UR4, PT ;  /* 0x0000000435007c0c */ /* 0x000fda000bf06270 */
[----:B------:R-:W-:Y:S01]  /*4350*/  @P0 CALL.REL.NOINC `(.L_x_707) ;  /* 0x0000001000000944 */ /* 0x000fe20003c00000 */
[----:B------:R-:W-:Y:S05]  /*4360*/  BRA `(.L_x_742) ;  /* 0xffffbf8000007947 */ /* 0x000fea000383ffff */
.L_x_707:
        /* <DEDUP_REMOVED lines=22> */
.L_x_744:
[----:B------:R-:W-:Y:S05]  /*44d0*/  BSYNC B0 ;  /* 0x0000000000007941 */ /* 0x000fea0003800000 */
.L_x_743:
[----:B------:R-:W-:Y:S05]  /*44e0*/  @P0 EXIT ;  /* 0x000000000000094d */ /* 0x000fea0003800000 */
[----:B------:R-:W-:Y:S05]  /*44f0*/  @P2 BRA `(.L_x_745) ;  /* 0x0000008000002947 */ /* 0x000fea0003800000 */
[----:B------:R-:W-:-:S05]  /*4500*/  IMAD R0, R4, c[0x0][0x10], RZ ;  /* 0x0000040004007a24 */ /* 0x000fca00078e02ff */
[----:B------:R-:W-:-:S13]  /*4510*/  ISETP.NE.AND P0, PT, R0, -0x1, PT ;  /* 0xffffffff0000780c */ /* 0x000fda0003f05270 */
[----:B------:R-:W-:Y:S05]  /*4520*/  @!P0 BRA `(.L_x_745) ;  /* 0x0000005000008947 */ /* 0x000fea0003800000 */
.L_x_746:
[----:B-1----:R-:W2:Y:S01]  /*4530*/  LDG.E.STRONG.GPU R5, [R2.64] ;  /* 0x0000000602057981 */ /* 0x002ea2000c1ef900 */
[----:B------:R-:W-:Y:S01]  /*4540*/  YIELD ;  /* 0x0000000000007946 */ /* 0x000fe20003800000 */
[----:B--2---:R-:W-:Y:S01]  /*4550*/  ISETP.NE.AND P0, PT, R5, R0, PT ;  /* 0x000000000500720c */ /* 0x004fe20003f05270 */
[----:B------:R-:W-:-:S12]  /*4560*/  CCTL.IVALL ;  /* 0x00000000ff00798f */ /* 0x000fd80002000000 */
[----:B------:R-:W-:Y:S05]  /*4570*/  @P0 BRA `(.L_x_746) ;  /* 0xffffffb000000947 */ /* 0x000fea000383ffff */
.L_x_745:
        /* <DEDUP_REMOVED lines=25> */
.L_x_747:
        /* <DEDUP_REMOVED lines=23> */
.L_x_748:
        /* <DEDUP_REMOVED lines=16> */
.L_x_3345:


//--------------------- .text._Z35group_norm_nhwc_bwd_one_pass_kernelI11Fp16IOFp32WLi256ELi32ELi512EEv26Group_norm_nhwc_bwd_params --------------------------
	.section	.text._Z35group_norm_nhwc_bwd_one_pass_kernelI11Fp16IOFp32WLi256ELi32ELi512EEv26Group_norm_nhwc_bwd_params,"ax",@progbits
	.sectioninfo	@"SHI_REGISTERS=64"
	.align	128
        .global         _Z35group_norm_nhwc_bwd_one_pass_kernelI11Fp16IOFp32WLi256ELi32ELi512EEv26Group_norm_nhwc_bwd_params
        .type           _Z35group_norm_nhwc_bwd_one_pass_kernelI11Fp16IOFp32WLi256ELi32ELi512EEv26Group_norm_nhwc_bwd_params,@function
        .size           _Z35group_norm_nhwc_bwd_one_pass_kernelI11Fp16IOFp32WLi256ELi32ELi512EEv26Group_norm_nhwc_bwd_params,(.L_x_3346 - _Z35group_norm_nhwc_bwd_one_pass_kernelI11Fp16IOFp32WLi256ELi32ELi512EEv26Group_norm_nhwc_bwd_params)
        .other          _Z35group_norm_nhwc_bwd_one_pass_kernelI11Fp16IOFp32WLi256ELi32ELi512EEv26Group_norm_nhwc_bwd_params,@"STO_CUDA_ENTRY STV_DEFAULT"
_Z35group_norm_nhwc_bwd_one_pass_kernelI11Fp16IOFp32WLi256ELi32ELi512EEv26Group_norm_nhwc_bwd_params:
.text._Z35group_norm_nhwc_bwd_one_pass_kernelI11Fp16IOFp32WLi256ELi32ELi512EEv26Group_norm_nhwc_bwd_params:
        /* <DEDUP_REMOVED lines=45> */
.L_x_800:
        /* <DEDUP_REMOVED lines=218> */
.L_x_751:
[----:B---34-:R-:W-:Y:S05]  /*1070*/  BSYNC B0 ;  /* 0x0000000000007941 */ /* 0x018fea0003800000 */
.L_x_750:
[----:B------:R-:W-:Y:S01]  /*1080*/  ISETP.NE.AND P0, PT, RZ, UR9, PT ;  /* 0x00000009ff007c0c */ /* 0x000fe2000bf05270 */
[--C-:B-----5:R-:W-:Y:S01]  /*1090*/  HADD2.F32 R21, -RZ, R42.reuse.H0_H0 ;  /* 0x2000002aff157230 */ /* 0x120fe20000004100 */
[----:B------:R-:W-:Y:S01]  /*10a0*/  LOP3.LUT R3, R3, 0xfffffff7, RZ, 0xc0, !PT ;  /* 0xfffffff703037812 */ /* 0x000fe200078ec0ff */
[----:B------:R-:W-:Y:S02]  /*10b0*/  HADD2.F32 R23, -RZ, R42.H1_H1 ;  /* 0x3000002aff177230 */ /* 0x000fe40000004100 */
[--C-:B------:R-:W-:Y:S01]  /*10c0*/  HADD2.F32 R25, -RZ, R43.reuse.H0_H0 ;  /* 0x2000002bff197230 */ /* 0x100fe20000004100 */
[C---:B------:R-:W-:Y:S01]  /*10d0*/  FADD.FTZ R27, -R10.reuse, R21 ;  /* 0x000000150a1b7221 */ /* 0x040fe20000010100 */
[----:B------:R-:W-:Y:S01]  /*10e0*/  HADD2.F32 R29, -RZ, R43.H1_H1 ;  /* 0x3000002bff1d7230 */ /* 0x000fe20000004100 */
[C---:B------:R-:W-:Y:S01]  /*10f0*/  FADD.FTZ R23, -R10.reuse, R23 ;  /* 0x000000170a177221 */ /* 0x040fe20000010100 */
[--C-:B------:R-:W-:Y:S01]  /*1100*/  HADD2.F32 R19, -RZ, R50.reuse.H0_H0 ;  /* 0x20000032ff137230 */ /* 0x100fe20000004100 */
[C---:B------:R-:W-:Y:S01]  /*1110*/  FADD.FTZ R21, -R10.reuse, R25 ;  /* 0x000000190a157221 */ /* 0x040fe20000010100 */
[----:B------:R-:W-:Y:S01]  /*1120*/  HADD2.F32 R18, -RZ, R50.H1_H1 ;  /* 0x30000032ff127230 */ /* 0x000fe20000004100 */
[----:B------:R-:W-:Y:S01]  /*1130*/  FADD.FTZ R25, -R10, R29 ;  /* 0x0000001d0a197221 */ /* 0x000fe20000010100 */
[--C-:B------:R-:W-:Y:S01]  /*1140*/  HADD2.F32 R5, -RZ, R51.reuse.H0_H0 ;  /* 0x20000033ff057230 */ /* 0x100fe20000004100 */
[-C--:B------:R-:W-:Y:S01]  /*1150*/  FMUL.FTZ R27, R27, R4.reuse ;  /* 0x000000041b1b7220 */ /* 0x080fe20000410000 */
[----:B0-----:R-:W-:Y:S01]  /*1160*/  HADD2.F32 R17, -RZ, R51.H1_H1 ;  /* 0x30000033ff117230 */ /* 0x001fe20000004100 */
[----:B------:R-:W-:Y:S01]  /*1170*/  FMUL.FTZ R16, R23, R4 ;  /* 0x0000000417107220 */ /* 0x000fe20000410000 */
[----:B------:R-:W-:Y:S01]  /*1180*/  @P0 LOP3.LUT R3, R3, 0x8, RZ, 0xfc, !PT ;  /* 0x0000000803030812 */ /* 0x000fe200078efcff */
        /* <DEDUP_REMOVED lines=19> */
.L_x_752:
        /* <DEDUP_REMOVED lines=26> */
.L_x_753:
[C---:B------:R-:W-:Y:S01]  /*1460*/  FFMA.FTZ R25, R16.reuse, R23, R24 ;  /* 0x0000001710197223 */ /* 0x040fe20000010018 */
[--C-:B------:R-:W-:Y:S01]  /*1470*/  HADD2.F32 R27, -RZ, R40.reuse.H1_H1 ;  /* 0x30000028ff1b7230 */ /* 0x100fe20000004100 */
[----:B------:R-:W-:Y:S02]  /*1480*/  FMUL.FTZ R24, R19, R12 ;  /* 0x0000000c13187220 */ /* 0x000fe40000410000 */
[----:B------:R-:W-:Y:S02]  /*1490*/  FADD.FTZ R28, RZ, R5 ;  /* 0x00000005ff1c7221 */ /* 0x000fe40000010000 */
[C---:B------:R-:W-:Y:S02]  /*14a0*/  FFMA.FTZ R5, R21.reuse, R19, R22 ;  /* 0x0000001315057223 */ /* 0x040fe40000010016 */
[----:B------:R-:W-:Y:S01]  /*14b0*/  FFMA.FTZ R22, R21, R24, R25 ;  /* 0x0000001815167223 */ /* 0x000fe20000010019 */
[----:B------:R-:W-:Y:S01]  /*14c0*/  HADD2.F32 R25, -RZ, R40.H0_H0 ;  /* 0x20000028ff197230 */ /* 0x000fe20000004100 */
[----:B------:R-:W-:Y:S01]  /*14d0*/  FADD.FTZ R23, R23, R26 ;  /* 0x0000001a17177221 */ /* 0x000fe20000010000 */
[----:B------:R-:W-:Y:S01]  /*14e0*/  HADD2.F32 R26, -RZ, R49.H0_H0 ;  /* 0x20000031ff1a7230 */ /* 0x000fe20000004100 */
[----:B------:R-:W-:-:S02]  /*14f0*/  FFMA.FTZ R29, R16, R17, RZ ;  /* 0x00000011101d7223 */ /* 0x000fc400000100ff */
[----:B------:R-:W-:Y:S02]  /*1500*/  FADD.FTZ R21, RZ, R17 ;  /* 0x00000011ff157221 */ /* 0x000fe40000010000 */
[----:B------:R-:W-:Y:S02]  /*1510*/  FMUL.FTZ R17, R18, R13 ;  /* 0x0000000d12117220 */ /* 0x000fe40000410000 */
[----:B------:R-:W-:Y:S02]  /*1520*/  FADD.FTZ R24, R23, R24 ;  /* 0x0000001817187221 */ /* 0x000fe40000010000 */
[C---:B------:R-:W-:Y:S02]  /*1530*/  FADD.FTZ R23, -R10.reuse, R25 ;  /* 0x000000190a177221 */ /* 0x040fe40000010100 */
[----:B------:R-:W-:Y:S02]  /*1540*/  FADD.FTZ R27, -R10, R27 ;  /* 0x0000001b0a1b7221 */ /* 0x000fe40000010100 */
[----:B------:R-:W-:-:S02]  /*1550*/  FFMA.FTZ R16, R20, R18, R29 ;  /* 0x0000001214107223 */ /* 0x000fc4000001001d */
[----:B------:R-:W-:Y:S02]  /*1560*/  FADD.FTZ R21, R21, R18 ;  /* 0x0000001215157221 */ /* 0x000fe40000010000 */
[----:B------:R-:W-:Y:S01]  /*1570*/  FFMA.FTZ R22, R20, R17, R22 ;  /* 0x0000001114167223 */ /* 0x000fe20000010016 */
[----:B------:R-:W-:Y:S01]  /*1580*/  HADD2.F32 R20, -RZ, R49.H1_H1 ;  /* 0x30000031ff147230 */ /* 0x000fe20000004100 */
        /* <DEDUP_REMOVED lines=22> */
.L_x_754:
[----:B------:R-:W-:Y:S01]  /*16f0*/  FMUL.FTZ R25, R26, R12 ;  /* 0x0000000c1a197220 */ /* 0x000fe20000410000 */
[--C-:B------:R-:W-:Y:S01]  /*1700*/  HADD2.F32 R27, -RZ, R41.reuse.H0_H0 ;  /* 0x20000029ff1b7230 */ /* 0x100fe20000004100 */
[C---:B------:R-:W-:Y:S01]  /*1710*/  FFMA.FTZ R5, R23.reuse, R26, R5 ;  /* 0x0000001a17057223 */ /* 0x040fe20000010005 */
[----:B------:R-:W-:Y:S01]  /*1720*/  HADD2.F32 R29, -RZ, R41.H1_H1 ;  /* 0x30000029ff1d7230 */ /* 0x000fe20000004100 */
[----:B------:R-:W-:Y:S02]  /*1730*/  FFMA.FTZ R22, R23, R25, R22 ;  /* 0x0000001917167223 */ /* 0x000fe40000010016 */
[----:B------:R-:W-:Y:S02]  /*1740*/  FADD.FTZ R24, R17, R24 ;  /* 0x0000001811187221 */ /* 0x000fe40000010000 */
[----:B------:R-:W-:-:S02]  /*1750*/  FMUL.FTZ R23, R20, R13 ;  /* 0x0000000d14177220 */ /* 0x000fc40000410000 */
[C---:B------:R-:W-:Y:S02]  /*1760*/  FADD.FTZ R27, -R10.reuse, R27 ;  /* 0x0000001b0a1b7221 */ /* 0x040fe40000010100 */
[----:B------:R-:W-:Y:S02]  /*1770*/  FADD.FTZ R29, -R10, R29 ;  /* 0x0000001d0a1d7221 */ /* 0x000fe40000010100 */
[----:B------:R-:W-:Y:S02]  /*1780*/  FADD.FTZ R17, R19, R26 ;  /* 0x0000001a13117221 */ /* 0x000fe40000010000 */
[----:B------:R-:W-:Y:S02]  /*1790*/  FADD.FTZ R19, R21, R20 ;  /* 0x0000001415137221 */ /* 0x000fe40000010000 */
[----:B------:R-:W-:Y:S01]  /*17a0*/  FFMA.FTZ R16, R18, R20, R16 ;  /* 0x0000001412107223 */ /* 0x000fe20000010010 */
[--C-:B------:R-:W-:Y:S01]  /*17b0*/  HADD2.F32 R20, -RZ, R48.reuse.H1_H1 ;  /* 0x30000030ff147230 */ /* 0x100fe20000004100 */
[----:B------:R-:W-:Y:S01]  /*17c0*/  FADD.FTZ R24, R24, R25 ;  /* 0x0000001918187221 */ /* 0x000fe20000010000 */
[----:B------:R-:W-:Y:S01]  /*17d0*/  HADD2.F32 R25, -RZ, R48.H0_H0 ;  /* 0x20000030ff197230 */ /* 0x000fe20000004100 */
[----:B------:R-:W-:-:S02]  /*17e0*/  FFMA.FTZ R21, R18, R23, R22 ;  /* 0x0000001712157223 */ /* 0x000fc40000010016 */
        /* <DEDUP_REMOVED lines=21> */
.L_x_755:
[----:B------:R-:W-:Y:S01]  /*1940*/  FMUL.FTZ R26, R25, R12 ;  /* 0x0000000c191a7220 */ /* 0x000fe20000410000 */
[--C-:B------:R-:W-:Y:S01]  /*1950*/  HADD2.F32 R29, -RZ, R38.reuse.H1_H1 ;  /* 0x30000026ff1d7230 */ /* 0x100fe20000004100 */
[----:B------:R-:W-:Y:S02]  /*1960*/  FADD.FTZ R17, R17, R25 ;  /* 0x0000001911117221 */ /* 0x000fe40000010000 */
[C---:B------:R-:W-:Y:S01]  /*1970*/  FFMA.FTZ R5, R22.reuse, R25, R5 ;  /* 0x0000001916057223 */ /* 0x040fe20000010005 */
[----:B------:R-:W-:Y:S01]  /*1980*/  HADD2.F32 R25, -RZ, R38.H0_H0 ;  /* 0x20000026ff197230 */ /* 0x000fe20000004100 */
[----:B------:R-:W-:Y:S02]  /*1990*/  FFMA.FTZ R22, R22, R26, R21 ;  /* 0x0000001a16167223 */ /* 0x000fe40000010015 */
[----:B------:R-:W-:-:S02]  /*19a0*/  FMUL.FTZ R21, R20, R13 ;  /* 0x0000000d14157220 */ /* 0x000fc40000410000 */
[----:B------:R-:W-:Y:S02]  /*19b0*/  FADD.FTZ R27, R23, R24 ;  /* 0x00000018171b7221 */ /* 0x000fe40000010000 */
[C---:B------:R-:W-:Y:S02]  /*19c0*/  FADD.FTZ R25, -R10.reuse, R25 ;  /* 0x000000190a197221 */ /* 0x040fe40000010100 */
[----:B------:R-:W-:Y:S02]  /*19d0*/  FADD.FTZ R29, -R10, R29 ;  /* 0x0000001d0a1d7221 */ /* 0x000fe40000010100 */
[----:B------:R-:W-:Y:S02]  /*19e0*/  FADD.FTZ R19, R19, R20 ;  /* 0x0000001413137221 */ /* 0x000fe40000010000 */
[C---:B------:R-:W-:Y:S01]  /*19f0*/  FFMA.FTZ R23, R18.reuse, R20, R16 ;  /* 0x0000001412177223 */ /* 0x040fe20000010010 */
[--C-:B------:R-:W-:Y:S01]  /*1a00*/  HADD2.F32 R16, -RZ, R47.reuse.H1_H1 ;  /* 0x3000002fff107230 */ /* 0x100fe20000004100 */
[----:B------:R-:W-:Y:S01]  /*1a10*/  FFMA.FTZ R20, R18, R21, R22 ;  /* 0x0000001512147223 */ /* 0x000fe20000010016 */
[----:B------:R-:W-:Y:S01]  /*1a20*/  HADD2.F32 R22, -RZ, R47.H0_H0 ;  /* 0x2000002fff167230 */ /* 0x000fe20000004100 */
        /* <DEDUP_REMOVED lines=22> */
.L_x_756:
[----:B------:R-:W-:Y:S01]  /*1b90*/  FMUL.FTZ R24, R22, R12 ;  /* 0x0000000c16187220 */ /* 0x000fe20000410000 */
[--C-:B------:R-:W-:Y:S01]  /*1ba0*/  HADD2.F32 R29, -RZ, R39.reuse.H0_H0 ;  /* 0x20000027ff1d7230 */ /* 0x100fe20000004100 */
[C---:B------:R-:W-:Y:S01]  /*1bb0*/  FFMA.FTZ R5, R25.reuse, R22, R5 ;  /* 0x0000001619057223 */ /* 0x040fe20000010005 */
[----:B------:R-:W-:Y:S01]  /*1bc0*/  HADD2.F32 R31, -RZ, R39.H1_H1 ;  /* 0x30000027ff1f7230 */ /* 0x000fe20000004100 */
[----:B------:R-:W-:Y:S02]  /*1bd0*/  FFMA.FTZ R25, R25, R24, R20 ;  /* 0x0000001819197223 */ /* 0x000fe40000010014 */
[----:B------:R-:W-:Y:S02]  /*1be0*/  FMUL.FTZ R20, R16, R13 ;  /* 0x0000000d10147220 */ /* 0x000fe40000410000 */
[----:B------:R-:W-:Y:S01]  /*1bf0*/  FADD.FTZ R27, R21, R26 ;  /* 0x0000001a151b7221 */ /* 0x000fe20000010000 */
[----:B------:R-:W-:Y:S01]  /*1c00*/  HADD2.F32 R26, -RZ, R46.H0_H0 ;  /* 0x2000002eff1a7230 */ /* 0x000fe20000004100 */
[----:B------:R-:W-:-:S02]  /*1c10*/  FFMA.FTZ R21, R18, R16, R23 ;  /* 0x0000001012157223 */ /* 0x000fc40000010017 */
[----:B------:R-:W-:Y:S02]  /*1c20*/  FFMA.FTZ R18, R18, R20, R25 ;  /* 0x0000001412127223 */ /* 0x000fe40000010019 */
[----:B------:R-:W-:Y:S02]  /*1c30*/  FADD.FTZ R27, R27, R24 ;  /* 0x000000181b1b7221 */ /* 0x000fe40000010000 */
[C---:B------:R-:W-:Y:S02]  /*1c40*/  FADD.FTZ R25, -R10.reuse, R29 ;  /* 0x0000001d0a197221 */ /* 0x040fe40000010100 */
[----:B------:R-:W-:Y:S02]  /*1c50*/  FADD.FTZ R31, -R10, R31 ;  /* 0x0000001f0a1f7221 */ /* 0x000fe40000010100 */
[----:B------:R-:W-:Y:S01]  /*1c60*/  FADD.FTZ R17, R17, R22 ;  /* 0x0000001611117221 */ /* 0x000fe20000010000 */
[----:B------:R-:W-:Y:S01]  /*1c70*/  HADD2.F32 R22, -RZ, R46.H1_H1 ;  /* 0x3000002eff167230 */ /* 0x000fe20000004100 */
        /* <DEDUP_REMOVED lines=22> */
.L_x_757:
[----:B------:R-:W-:Y:S01]  /*1de0*/  FMUL.FTZ R27, R26, R12 ;  /* 0x0000000c1a1b7220 */ /* 0x000fe20000410000 */
[--C-:B------:R-:W-:Y:S01]  /*1df0*/  HADD2.F32 R29, -RZ, R11.reuse.H0_H0 ;  /* 0x2000000bff1d7230 */ /* 0x100fe20000004100 */
[----:B------:R-:W-:Y:S01]  /*1e00*/  FADD.FTZ R23, R19, R16 ;  /* 0x0000001013177221 */ /* 0x000fe20000010000 */
[----:B------:R-:W-:Y:S01]  /*1e10*/  HADD2.F32 R31, -RZ, R11.H1_H1 ;  /* 0x3000000bff1f7230 */ /* 0x000fe20000004100 */
[C---:B------:R-:W-:Y:S02]  /*1e20*/  FFMA.FTZ R5, R25.reuse, R26, R5 ;  /* 0x0000001a19057223 */ /* 0x040fe40000010005 */
[----:B------:R-:W-:Y:S01]  /*1e30*/  FFMA.FTZ R25, R25, R27, R18 ;  /* 0x0000001b19197223 */ /* 0x000fe20000010012 */
[----:B------:R-:W-:Y:S01]  /*1e40*/  HADD2.F32 R18, -RZ, R45.H1_H1 ;  /* 0x3000002dff127230 */ /* 0x000fe20000004100 */
[----:B------:R-:W-:-:S02]  /*1e50*/  FMUL.FTZ R16, R22, R13 ;  /* 0x0000000d16107220 */ /* 0x000fc40000410000 */
[----:B------:R-:W-:Y:S01]  /*1e60*/  FADD.FTZ R27, R20, R27 ;  /* 0x0000001b141b7221 */ /* 0x000fe20000010000 */
[----:B------:R-:W-:Y:S01]  /*1e70*/  HADD2.F32 R20, -RZ, R45.H0_H0 ;  /* 0x2000002dff147230 */ /* 0x000fe20000004100 */
[----:B------:R-:W-:Y:S02]  /*1e80*/  FADD.FTZ R19, R17, R26 ;  /* 0x0000001a11137221 */ /* 0x000fe40000010000 */
[C---:B------:R-:W-:Y:S02]  /*1e90*/  FADD.FTZ R17, -R10.reuse, R29 ;  /* 0x0000001d0a117221 */ /* 0x040fe40000010100 */
[----:B------:R-:W-:Y:S02]  /*1ea0*/  FADD.FTZ R31, -R10, R31 ;  /* 0x0000001f0a1f7221 */ /* 0x000fe40000010100 */
[----:B------:R-:W-:Y:S02]  /*1eb0*/  FFMA.FTZ R26, R24, R16, R25 ;  /* 0x00000010181a7223 */ /* 0x000fe40000010019 */
        /* <DEDUP_REMOVED lines=22> */
.L_x_758:
[----:B------:R-:W-:Y:S01]  /*2020*/  FMUL.FTZ R28, R20, R12 ;  /* 0x0000000c141c7220 */ /* 0x000fe20000410000 */
[--C-:B------:R-:W-:Y:S01]  /*2030*/  HADD2.F32 R29, -RZ, R44.reuse.H0_H0 ;  /* 0x2000002cff1d7230 */ /* 0x100fe20000004100 */
[----:B------:R-:W-:Y:S01]  /*2040*/  FFMA.FTZ R21, R24, R22, R21 ;  /* 0x0000001618157223 */ /* 0x000fe20000010015 */
[----:B------:R-:W-:Y:S01]  /*2050*/  HADD2.F32 R31, -RZ, R44.H1_H1 ;  /* 0x3000002cff1f7230 */ /* 0x000fe20000004100 */
[----:B------:R-:W-:Y:S02]  /*2060*/  FFMA.FTZ R27, R17, R28, R26 ;  /* 0x0000001c111b7223 */ /* 0x000fe4000001001a */
[----:B------:R-:W-:Y:S02]  /*2070*/  FADD.FTZ R25, R25, R28 ;  /* 0x0000001c19197221 */ /* 0x000fe40000010000 */
[----:B------:R-:W-:Y:S02]  /*2080*/  FMUL.FTZ R28, R18, R13 ;  /* 0x0000000d121c7220 */ /* 0x000fe40000410000 */
[----:B------:R-:W-:-:S02]  /*2090*/  FADD.FTZ R29, -R10, R29 ;  /* 0x0000001d0a1d7221 */ /* 0x000fc40000010100 */
[----:B------:R-:W-:Y:S02]  /*20a0*/  FADD.FTZ R31, -R10, R31 ;  /* 0x0000001f0a1f7221 */ /* 0x000fe40000010100 */
[----:B------:R-:W-:Y:S02]  /*20b0*/  FFMA.FTZ R26, R16, R28, R27 ;  /* 0x0000001c101a7223 */ /* 0x000fe4000001001b */
[----:B------:R-:W-:Y:S01]  /*20c0*/  FADD.FTZ R23, R23, R22 ;  /* 0x0000001617177221 */ /* 0x000fe20000010000 */
[--C-:B------:R-:W-:Y:S01]  /*20d0*/  HADD2.F32 R22, -RZ, R52.reuse.H1_H1 ;  /* 0x30000034ff167230 */ /* 0x100fe20000004100 */
[----:B------:R-:W-:Y:S01]  /*20e0*/  FADD.FTZ R28, R28, R25 ;  /* 0x000000191c1c7221 */ /* 0x000fe20000010000 */
[----:B------:R-:W-:Y:S01]  /*20f0*/  HADD2.F32 R25, -RZ, R52.H0_H0 ;  /* 0x20000034ff197230 */ /* 0x000fe20000004100 */
        /* <DEDUP_REMOVED lines=21> */
.L_x_759:
        /* <DEDUP_REMOVED lines=10> */
[----:B------:R-:W-:-:S03]  /*22f0*/  FADD.FTZ R23, R23, R18 ;  /* 0x0000001217177221 */ /* 0x000fc60000010000 */
[----:B------:R-:W2:Y:S01]  /*2300*/  SHFL.DOWN PT, R26, R33, 0x1, 0x1f ;  /* 0x08201f00211a7f89 */ /* 0x000ea200000e0000 */
[----:B0-----:R-:W-:-:S13]  /*2310*/  ISETP.GT.AND P0, PT, R30, 0x1e, PT ;  /* 0x0000001e1e00780c */ /* 0x001fda0003f04270 */
[----:B-1----:R-:W-:Y:S02]  /*2320*/  @!P0 FADD.FTZ R32, R32, R29 ;  /* 0x0000001d20208221 */ /* 0x002fe40000010000 */
[----:B--2---:R-:W-:Y:S01]  /*2330*/  @!P0 FADD.FTZ R33, R33, R26 ;  /* 0x0000001a21218221 */ /* 0x004fe20000010000 */
        /* <DEDUP_REMOVED lines=20> */
[----:B------:R-:W-:Y:S01]  /*2480*/  ISETP.NE.AND P0, PT, R30, RZ, PT ;  /* 0x000000ff1e00720c */ /* 0x000fe20003f05270 */
[----:B------:R-:W-:Y:S01]  /*2490*/  FFMA.FTZ R26, R17, R20, R5 ;  /* 0x00000014111a7223 */ /* 0x000fe20000010005 */
[----:B------:R-:W-:Y:S01]  /*24a0*/  SHF.L.U32 R5, R34, 0x4, RZ ;  /* 0x0000000422057819 */ /* 0x000fe200000006ff */
[----:B------:R-:W-:Y:S02]  /*24b0*/  FADD.FTZ R20, R19, R20 ;  /* 0x0000001413147221 */ /* 0x000fe40000010000 */
[----:B------:R-:W-:Y:S02]  /*24c0*/  FFMA.FTZ R16, R27, R25, R26 ;  /* 0x000000191b107223 */ /* 0x000fe4000001001a */
[----:B------:R-:W-:Y:S02]  /*24d0*/  FFMA.FTZ R17, R24, R22, R21 ;  /* 0x0000001618117223 */ /* 0x000fe40000010015 */
[----:B------:R-:W-:-:S02]  /*24e0*/  FADD.FTZ R18, R20, R25 ;  /* 0x0000001914127221 */ /* 0x000fc40000010000 */
[----:B------:R-:W-:-:S05]  /*24f0*/  FADD.FTZ R19, R23, R22 ;  /* 0x0000001617137221 */ /* 0x000fca0000010000 */
[----:B------:R0:W-:Y:S04]  /*2500*/  STS.128 [R34.X16+0xa0], R16 ;  /* 0x0000a01022007388 */ /* 0x0001e8000000cc00 */
        /* <DEDUP_REMOVED lines=42> */
.L_x_761:
[----:B0-----:R-:W-:Y:S05]  /*27b0*/  BSYNC B0 ;  /* 0x0000000000007941 */ /* 0x001fea0003800000 */
.L_x_760:
        /* <DEDUP_REMOVED lines=161> */
.L_x_763:
[----:B------:R-:W-:Y:S05]  /*31d0*/  BSYNC B0 ;  /* 0x0000000000007941 */ /* 0x000fea0003800000 */
.L_x_762:
        /* <DEDUP_REMOVED lines=19> */
.L_x_765:
[----:B------:R-:W-:Y:S05]  /*3310*/  BSYNC B0 ;  /* 0x0000000000007941 */ /* 0x000fea0003800000 */
.L_x_764:
        /* <DEDUP_REMOVED lines=32> */
.L_x_768:
[----:B------:R-:W2:Y:S01]  /*3520*/  LDG.E.STRONG.GPU R5, [R16.64] ;  /* 0x0000000610057981 */ /* 0x000ea2000c1ef900 */
[----:B------:R-:W-:Y:S01]  /*3530*/  YIELD ;  /* 0x0000000000007946 */ /* 0x000fe20003800000 */
[----:B--2---:R-:W-:Y:S01]  /*3540*/  ISETP.NE.AND P6, PT, R5, R20, PT ;  /* 0x000000140500720c */ /* 0x004fe20003fc5270 */
[----:B------:R-:W-:-:S12]  /*3550*/  CCTL.IVALL ;  /* 0x00000000ff00798f */ /* 0x000fd80002000000 */
[----:B------:R-:W-:Y:S05]  /*3560*/  @P6 BRA `(.L_x_768) ;  /* 0xffffffb000006947 */ /* 0x000fea000383ffff */
.L_x_767:
        /* <DEDUP_REMOVED lines=23> */
.L_x_772:
        /* <DEDUP_REMOVED lines=115> */
.L_x_771:
        /* <DEDUP_REMOVED lines=63> */
.L_x_773:
[----:B------:R-:W-:-:S04]  /*4200*/  LOP3.LUT P6, RZ, R3, 0x1, RZ, 0xc0, !PT ;  /* 0x0000000103ff7812 */ /* 0x000fc800078cc0ff */
[----:B------:R-:W-:-:S13]  /*4210*/  ISETP.NE.OR P6, PT, R16, RZ, P6 ;  /* 0x000000ff1000720c */ /* 0x000fda00037c5670 */
[----:B------:R-:W-:Y:S05]  /*4220*/  @!P6 BRA `(.L_x_769) ;  /* 0x000001f00000e947 */ /* 0x000fea0003800000 */
.L_x_770:
        /* <DEDUP_REMOVED lines=31> */
.L_x_769:
        /* <DEDUP_REMOVED lines=11> */
.L_x_775:
[----:B------:R-:W-:Y:S05]  /*44d0*/  BSYNC B0 ;  /* 0x0000000000007941 */ /* 0x000fea0003800000 */
.L_x_774:
        /* <DEDUP_REMOVED lines=17> */
.L_x_766:
[----:B------:R-:W-:Y:S04]  /*45f0*/  @!P0 STS.64 [0x98], R32 ;  /* 0x00009820ff008388 */ /* 0x000fe80000000a00 */
[----:B------:R-:W-:Y:S01]  /*4600*/  BAR.SYNC.DEFER_BLOCKING 0x0 ;  /* 0x0000000000007b1d */ /* 0x000fe20000010000 */
[----:B------:R-:W-:Y:S01]  /*4610*/  ISETP.NE.AND P6, PT, RZ, UR9, PT ;  /* 0x00000009ff007c0c */ /* 0x000fe2000bfc5270 */
[----:B0-----:R-:W-:-:S02]  /*4620*/  HADD2.F32 R19, -RZ, R42.H0_H0 ;  /* 0x2000002aff137230 */ /* 0x001fc40000004100 */
[----:B------:R-:W-:Y:S02]  /*4630*/  HADD2.F32 R21, -RZ, R42.H1_H1 ;  /* 0x3000002aff157230 */ /* 0x000fe40000004100 */
[--C-:B------:R-:W-:Y:S01]  /*4640*/  HADD2.F32 R23, -RZ, R51.reuse.H0_H0 ;  /* 0x20000033ff177230 */ /* 0x100fe20000004100 */
[----:B------:R-:W-:Y:S01]  /*4650*/  FADD.FTZ R19, -R10, R19 ;  /* 0x000000130a137221 */ /* 0x000fe20000010100 */
[----:B------:R-:W-:-:S03]  /*4660*/  HADD2.F32 R22, -RZ, R51.H1_H1 ;  /* 0x30000033ff167230 */ /* 0x000fc60000004100 */
[-C--:B------:R-:W-:Y:S01]  /*4670*/  FMUL.FTZ R25, R19, R4.reuse ;  /* 0x0000000413197220 */ /* 0x080fe20000410000 */
[----:B------:R-:W0:Y:S02]  /*4680*/  LDS.64 R16, [0x98] ;  /* 0x00009800ff107984 */ /* 0x000e240000000a00 */
[----:B0-----:R-:W-:Y:S02]  /*4690*/  FMUL.FTZ R20, R17, c[0x0][0x20c] ;  /* 0x0000830011147a20 */ /* 0x001fe40000410000 */
[----:B------:R-:W-:Y:S01]  /*46a0*/  FADD.FTZ R17, -R10, R21 ;  /* 0x000000150a117221 */ /* 0x000fe20000010100 */
[--C-:B------:R-:W-:Y:S01]  /*46b0*/  HADD2.F32 R21, -RZ, R43.reuse.H0_H0 ;  /* 0x2000002bff157230 */ /* 0x100fe20000004100 */
[----:B------:R-:W-:Y:S01]  /*46c0*/  FMUL.FTZ R5, R16, c[0x0][0x20c] ;  /* 0x0000830010057a20 */ /* 0x000fe20000410000 */
[----:B------:R-:W-:Y:S01]  /*46d0*/  HADD2.F32 R43, -RZ, R43.H1_H1 ;  /* 0x3000002bff2b7230 */ /* 0x000fe20000004100 */
        /* <DEDUP_REMOVED lines=20> */
.L_x_776:
        /* <DEDUP_REMOVED lines=18> */
[----:B------:R-:W-:-:S05]  /*4940*/  F2FP.PACK_AB R17, R16, R17 ;  /* 0x000000111011723e */ /* 0x000fca00000000ff */
[----:B------:R0:W-:Y:S02]  /*4950*/  STG.E [R18.64], R17 ;  /* 0x0000001112007986 */ /* 0x0001e4000c101906 */
.L_x_778:
[----:B------:R-:W-:Y:S05]  /*4960*/  BSYNC B0 ;  /* 0x0000000000007941 */ /* 0x000fea0003800000 */
.L_x_777:
[----:B------:R-:W-:Y:S01]  /*4970*/  ISETP.NE.AND P6, PT, RZ, UR9, PT ;  /* 0x00000009ff007c0c */ /* 0x000fe2000bfc5270 */
[C---:B0-----:R-:W-:Y:S01]  /*4980*/  FADD.FTZ R19, -R10.reuse, R21 ;  /* 0x000000150a137221 */ /* 0x041fe20000010100 */
[--C-:B------:R-:W-:Y:S01]  /*4990*/  HADD2.F32 R17, -RZ, R50.reuse.H0_H0 ;  /* 0x20000032ff117230 */ /* 0x100fe20000004100 */
[----:B------:R-:W-:Y:S01]  /*49a0*/  FADD.FTZ R43, -R10, R43 ;  /* 0x0000002b0a2b7221 */ /* 0x000fe20000010100 */
[----:B------:R-:W-:Y:S01]  /*49b0*/  HADD2.F32 R50, -RZ, R50.H1_H1 ;  /* 0x30000032ff327230 */ /* 0x000fe20000004100 */
[-C--:B------:R-:W-:Y:S01]  /*49c0*/  FMUL.FTZ R19, R19, R4.reuse ;  /* 0x0000000413137220 */ /* 0x080fe20000410000 */
[--C-:B------:R-:W-:Y:S01]  /*49d0*/  HADD2.F32 R21, -RZ, R40.reuse.H0_H0 ;  /* 0x20000028ff157230 */ /* 0x100fe20000004100 */
[----:B------:R-:W-:Y:S01]  /*49e0*/  FMUL.FTZ R16, R43, R4 ;  /* 0x000000042b107220 */ /* 0x000fe20000410000 */
[----:B------:R-:W-:-:S05]  /*49f0*/  HADD2.F32 R23, -RZ, R40.H1_H1 ;  /* 0x30000028ff177230 */ /* 0x000fca0000004100 */
        /* <DEDUP_REMOVED lines=19> */
.L_x_779:
        /* <DEDUP_REMOVED lines=17> */
[----:B------:R-:W-:Y:S02]  /*4c40*/  F2FP.PACK_AB R17, R22, R25 ;  /* 0x000000191611723e */ /* 0x000fe400000000ff */
[----:B------:R-:W-:-:S05]  /*4c50*/  LEA.HI.X R19, R16, c[0x0][0x164], R29, 0x1, P0 ;  /* 0x0000590010137a11 */ /* 0x000fca00000f0c1d */
[----:B------:R0:W-:Y:S02]  /*4c60*/  STG.E [R18.64], R17 ;  /* 0x0000001112007986 */ /* 0x0001e4000c101906 */
.L_x_781:
[----:B------:R-:W-:Y:S05]  /*4c70*/  BSYNC B0 ;  /* 0x0000000000007941 */ /* 0x000fea0003800000 */
.L_x_780:
[----:B------:R-:W-:Y:S01]  /*4c80*/  ISETP.GE.U32.AND P0, PT, R37, c[0x0][0x1e0], PT ;  /* 0x0000780025007a0c */ /* 0x000fe20003f06070 */
[--C-:B------:R-:W-:Y:S01]  /*4c90*/  HADD2.F32 R33, -RZ, R41.reuse.H0_H0 ;  /* 0x20000029ff217230 */ /* 0x100fe20000004100 */
[----:B0-----:R-:W-:Y:S01]  /*4ca0*/  FADD.FTZ R17, -R10, R21 ;  /* 0x000000150a117221 */ /* 0x001fe20000010100 */
[----:B------:R-:W-:Y:S01]  /*4cb0*/  HADD2.F32 R31, -RZ, R41.H1_H1 ;  /* 0x30000029ff1f7230 */ /* 0x000fe20000004100 */
[----:B------:R-:W-:Y:S01]  /*4cc0*/  ISETP.GE.AND.EX P0, PT, R56, c[0x0][0x1e4], PT, P0 ;  /* 0x0000790038007a0c */ /* 0x000fe20003f06300 */
[--C-:B------:R-:W-:Y:S01]  /*4cd0*/  HADD2.F32 R29, -RZ, R38.reuse.H0_H0 ;  /* 0x20000026ff1d7230 */ /* 0x100fe20000004100 */
[C---:B------:R-:W-:Y:S01]  /*4ce0*/  FADD.FTZ R33, -R10.reuse, R33 ;  /* 0x000000210a217221 */ /* 0x040fe20000010100 */
[----:B------:R-:W-:Y:S01]  /*4cf0*/  HADD2.F32 R27, -RZ, R38.H1_H1 ;  /* 0x30000026ff1b7230 */ /* 0x000fe20000004100 */
[C---:B------:R-:W-:Y:S01]  /*4d00*/  FADD.FTZ R31, -R10.reuse, R31 ;  /* 0x0000001f0a1f7221 */ /* 0x040fe20000010100 */
        /* <DEDUP_REMOVED lines=12> */
[----:B------:R-:W-:Y:S01]  /*4dd0*/  ISETP.LT.U32.AND P0, PT, R34, 0x200, !P0 ;  /* 0x000002002200780c */ /* 0x000fe20004701070 */
[C---:B------:R-:W-:Y:S01]  /*4de0*/  FADD.FTZ R21, -R10.reuse, R43 ;  /* 0x0000002b0a157221 */ /* 0x040fe20000010100 */
[--C-:B------:R-:W-:Y:S01]  /*4df0*/  HADD2.F32 R19, -RZ, R49.reuse.H0_H0 ;  /* 0x20000031ff137230 */ /* 0x100fe20000004100 */
[C---:B------:R-:W-:Y:S01]  /*4e00*/  FADD.FTZ R22, -R10.reuse, R51 ;  /* 0x000000330a167221 */ /* 0x040fe20000010100 */
[----:B------:R-:W-:Y:S01]  /*4e10*/  HADD2.F32 R24, -RZ, R49.H1_H1 ;  /* 0x30000031ff187230 */ /* 0x000fe20000004100 */
        /* <DEDUP_REMOVED lines=22> */
.L_x_782:
        /* <DEDUP_REMOVED lines=20> */
.L_x_784:
[----:B------:R-:W-:Y:S05]  /*50c0*/  BSYNC B0 ;  /* 0x0000000000007941 */ /* 0x000fea0003800000 */
.L_x_783:
[--C-:B0-----:R-:W-:Y:S01]  /*50d0*/  HADD2.F32 R17, -RZ, R48.reuse.H0_H0 ;  /* 0x20000030ff117230 */ /* 0x101fe20000004100 */
[-C--:B------:R-:W-:Y:S01]  /*50e0*/  FMUL.FTZ R33, R33, R4.reuse ;  /* 0x0000000421217220 */ /* 0x080fe20000410000 */
[----:B------:R-:W-:Y:S01]  /*50f0*/  HADD2.F32 R48, -RZ, R48.H1_H1 ;  /* 0x30000030ff307230 */ /* 0x000fe20000004100 */
        /* <DEDUP_REMOVED lines=20> */
.L_x_785:
        /* <DEDUP_REMOVED lines=20> */
.L_x_787:
[----:B------:R-:W-:Y:S05]  /*5380*/  BSYNC B0 ;  /* 0x0000000000007941 */ /* 0x000fea0003800000 */
.L_x_786:
        /* <DEDUP_REMOVED lines=23> */
.L_x_788:
        /* <DEDUP_REMOVED lines=20> */
.L_x_790:
[----:B------:R-:W-:Y:S05]  /*5640*/  BSYNC B0 ;  /* 0x0000000000007941 */ /* 0x000fea0003800000 */
.L_x_789:
        /* <DEDUP_REMOVED lines=23> */
.L_x_791:
        /* <DEDUP_REMOVED lines=18> */
[----:B------:R-:W-:-:S05]  /*58e0*/  F2FP.PACK_AB R23, R23, R24 ;  /* 0x000000181717723e */ /* 0x000fca00000000ff */
[----:B------:R0:W-:Y:S02]  /*58f0*/  STG.E [R18.64], R23 ;  /* 0x0000001712007986 */ /* 0x0001e4000c101906 */
.L_x_793:
[----:B------:R-:W-:Y:S05]  /*5900*/  BSYNC B0 ;  /* 0x0000000000007941 */ /* 0x000fea0003800000 */
.L_x_792:
        /* <DEDUP_REMOVED lines=23> */
.L_x_794:
        /* <DEDUP_REMOVED lines=19> */
.L_x_796:
[----:B------:R-:W-:Y:S05]  /*5bb0*/  BSYNC B0 ;  /* 0x0000000000007941 */ /* 0x000fea0003800000 */
.L_x_795:
        /* <DEDUP_REMOVED lines=23> */
.L_x_797:
        /* <DEDUP_REMOVED lines=14> */
[----:B------:R-:W-:Y:S02]  /*5e10*/  F2FP.PACK_AB R7, R8, R11 ;  /* 0x0000000b0807723e */ /* 0x000fe400000000ff */
[----:B------:R-:W-:-:S05]  /*5e20*/  LEA.HI.X R5, R6, c[0x0][0x164], R9, 0x1, P0 ;  /* 0x0000590006057a11 */ /* 0x000fca00000f0c09 */
[----:B------:R0:W-:Y:S04]  /*5e30*/  STG.E [R4.64], R7 ;  /* 0x0000000704007986 */ /* 0x0001e8000c101906 */
.L_x_799:
[----:B------:R-:W-:Y:S05]  /*5e40*/  BSYNC B0 ;  /* 0x0000000000007941 */ /* 0x000fea0003800000 */
.L_x_798:
[----:B------:R-:W-:Y:S02]  /*5e50*/  IADD3 R36, R36, c[0x0][0x10], RZ ;  /* 0x0000040024247a10 */ /* 0x000fe40007ffe0ff */
[----:B------:R-:W-:Y:S02]  /*5e60*/  IADD3 R55, R55, 0x1, RZ ;  /* 0x0000000137377810 */ /* 0x000fe40007ffe0ff */
[----:B------:R-:W-:-:S13]  /*5e70*/  ISETP.GE.AND P0, PT, R36, UR4, PT ;  /* 0x0000000424007c0c */ /* 0x000fda000bf06270 */
[----:B------:R-:W-:Y:S01]  /*5e80*/  @P0 CALL.REL.NOINC `(.L_x_749) ;  /* 0x0000001000000944 */ /* 0x000fe20003c00000 */
[----:B------:R-:W-:Y:S05]  /*5e90*/  BRA `(.L_x_800) ;  /* 0xffffa43000007947 */ /* 0x000fea000383ffff */
.L_x_749:
        /* <DEDUP_REMOVED lines=22> */
.L_x_802:
[----:B------:R-:W-:Y:S05]  /*6000*/  BSYNC B0 ;  /* 0x0000000000007941 */ /* 0x000fea0003800000 */
.L_x_801:
[----:B------:R-:W-:Y:S05]  /*6010*/  @P0 EXIT ;  /* 0x000000000000094d */ /* 0x000fea0003800000 */
[----:B------:R-:W-:Y:S05]  /*6020*/  @P2 BRA `(.L_x_803) ;  /* 0x0000008000002947 */ /* 0x000fea0003800000 */
[----:B------:R-:W-:-:S05]  /*6030*/  IMAD R0, R4, c[0x0][0x10], RZ ;  /* 0x0000040004007a24 */ /* 0x000fca00078e02ff */
[----:B------:R-:W-:-:S13]  /*6040*/  ISETP.NE.AND P0, PT, R0, -0x1, PT ;  /* 0xffffffff0000780c */ /* 0x000fda0003f05270 */
[----:B------:R-:W-:Y:S05]  /*6050*/  @!P0 BRA `(.L_x_803) ;  /* 0x0000005000008947 */ /* 0x000fea0003800000 */
.L_x_804:
[----:B0-----:R-:W2:Y:S01]  /*6060*/  LDG.E.STRONG.GPU R5, [R2.64] ;  /* 0x0000000602057981 */ /* 0x001ea2000c1ef900 */
[----:B------:R-:W-:Y:S01]  /*6070*/  YIELD ;  /* 0x0000000000007946 */ /* 0x000fe20003800000 */
[----:B--2---:R-:W-:Y:S01]  /*6080*/  ISETP.NE.AND P0, PT, R5, R0, PT ;  /* 0x000000000500720c */ /* 0x004fe20003f05270 */
[----:B------:R-:W-:-:S12]  /*6090*/  CCTL.IVALL ;  /* 0x00000000ff00798f */ /* 0x000fd80002000000 */
[----:B------:R-:W-:Y:S05]  /*60a0*/  @P0 BRA `(.L_x_804) ;  /* 0xffffffb000000947 */ /* 0x000fea000383ffff */
.L_x_803:
        /* <DEDUP_REMOVED lines=25> */
.L_x_805:
        /* <DEDUP_REMOVED lines=23> */
.L_x_806:
        /* <DEDUP_REMOVED lines=13> */
.L_x_3346:


//--------------------- .text._Z35group_norm_nhwc_bwd_one_pass_kernelI11Fp16IOFp32WLi512ELi32ELi512EEv26Group_norm_nhwc_bwd_params --------------------------
	.section	.text._Z35group_norm_nhwc_bwd_one_pass_kernelI11Fp16IOFp32WLi512ELi32ELi512EEv26Group_norm_nhwc_bwd_params,"ax",@progbits
	.sectioninfo	@"SHI_REGISTERS=128"
	.align	128
        .global         _Z35group_norm_nhwc_bwd_one_pass_kernelI11Fp16IOFp32WLi512ELi32ELi512EEv26Group_norm_nhwc_bwd_params
        .type           _Z35group_norm_nhwc_bwd_one_pass_kernelI11Fp16IOFp32WLi512ELi32ELi512EEv26Group_norm_nhwc_bwd_params,@function
        .size           _Z35group_norm_nhwc_bwd_one_pass_kernelI11Fp16IOFp32WLi512ELi32ELi512EEv26Group_norm_nhwc_bwd_params,(.L_x_3347 - _Z35group_norm_nhwc_bwd_one_pass_kernelI11Fp16IOFp32WLi512ELi32ELi512EEv26Group_norm_nhwc_bwd_params)
        .other          _Z35group_norm_nhwc_bwd_one_pass_kernelI11Fp16IOFp32WLi512ELi32ELi512EEv26Group_norm_nhwc_bwd_params,@"STO_CUDA_ENTRY STV_DEFAULT"
_Z35group_norm_nhwc_bwd_one_pass_kernelI11Fp16IOFp32WLi512ELi32ELi512EEv26Group_norm_nhwc_bwd_params:
.text._Z35group_norm_nhwc_bwd_one_pass_kernelI11Fp16IOFp32WLi512ELi32ELi512EEv26Group_norm_nhwc_bwd_params:
        /* <DEDUP_REMOVED lines=108> */
.L_x_890:
[----:B------:R-:W-:Y:S01]  /*06c0*/  IABS R11, c[0x0][0x1f0] ;  /* 0x00007c00000b7a13 */ /* 0x000fe20000000000 */
[----:B------:R-:W-:Y:S01]  /*06d0*/  CS2R R64, SRZ ;  /* 0x0000000000407805 */ /* 0x000fe2000001ff00 */
[----:B------:R-:W-:Y:S02]  /*06e0*/  MOV R82, RZ ;  /* 0x000000ff00527202 */ /* 0x000fe40000000f00 */
[----:B0-----:R-:W0:Y:S01]  /*06f0*/  I2F.RP R8, R11 ;  /* 0x0000000b00087306 */ /* 0x001e220000209400 */
[----:B------:R-:W-:Y:S02]  /*0700*/  P2R R12, PR, RZ, 0x8 ;  /* 0x00000008ff0c7803 */ /* 0x000fe40000000000 */
[----:B------:R-:W-:Y:S01]  /*0710*/  P2R R15, PR, RZ, 0x4 ;  /* 0x00000004ff0f7803 */ /* 0x000fe20000000000 */
[----:B------:R-:W-:Y:S01]  /*0720*/  CS2R R80, SRZ ;  /* 0x0000000000507805 */ /* 0x000fe2000001ff00 */
        /* <DEDUP_REMOVED lines=130> */
[-C--:B------:R-:W-:Y:S01]  /*0f50*/  @P2 MOV R9, R21.reuse ;  /* 0x0000001500092202 */ /* 0x080fe20000000f00 */
[----:B-1----:R-:W-:Y:S01]  /*0f60*/  @P1 IMAD R10, R110, c[0x0][0x1d8], RZ ;  /* 0x000076006e0a1a24 */ /* 0x002fe200078e02ff */
[----:B------:R-:W-:Y:S02]  /*0f70*/  @P1 MOV R11, R21 ;  /* 0x00000015000b1202 */ /* 0x000fe40000000f00 */
[----:B------:R-:W-:Y:S01]  /*0f80*/  LOP3.LUT P6, RZ, R5, 0x2, RZ, 0xc0, !PT ;  /* 0x0000000205ff7812 */ /* 0x000fe200078cc0ff */
[----:B--2---:R-:W-:-:S05]  /*0f90*/  FFMA.FTZ R7, -R22, R22, R23 ;  /* 0x0000001616077223 */ /* 0x004fca0000010117 */
[----:B------:R-:W-:-:S13]  /*0fa0*/  FSETP.GTU.FTZ.AND P0, PT, R7, RZ, PT ;  /* 0x000000ff0700720b */ /* 0x000fda0003f1c000 */
[----:B------:R-:W-:-:S04]  /*0fb0*/  @P0 FADD.FTZ R7, R7, c[0x0][0x1a0] ;  /* 0x0000680007070621 */ /* 0x000fc80000010000 */
[----:B------:R0:W1:Y:S01]  /*0fc0*/  @P0 MUFU.RSQ R6, R7 ;  /* 0x0000000700060308 */ /* 0x0000620000001400 */
        /* <DEDUP_REMOVED lines=38> */
[----:B------:R-:W-:Y:S02]  /*1230*/  @P3 IADD3.X R53, R7, c[0x0][0x17c], RZ, P0, !PT ;  /* 0x00005f0007353a10 */ /* 0x000fe400007fe4ff */
[----:B------:R-:W-:Y:S01]  /*1240*/  ISETP.NE.AND P3, PT, R12, RZ, PT ;  /* 0x000000ff0c00720c */ /* 0x000fe20003f65270 */
        /* <DEDUP_REMOVED lines=33> */
[----:B------:R-:W-:-:S04]  /*1460*/  @P6 IADD3 R12, P0, R42, c[0x0][0x180], RZ ;  /* 0x000060002a0c6a10 */ /* 0x000fc80007f1e0ff */
[----:B------:R-:W-:Y:S02]  /*1470*/  @P6 IADD3.X R13, R7, c[0x0][0x184], RZ, P0, !PT ;  /* 0x00006100070d6a10 */ /* 0x000fe400007fe4ff */
[----:B------:R-:W-:Y:S02]  /*1480*/  @P6 IADD3 R42, P0, R42, c[0x0][0x178], RZ ;  /* 0x00005e002a2a6a10 */ /* 0x000fe40007f1e0ff */
[----:B------:R-:W-:Y:S02]  /*1490*/  ISETP.NE.AND P2, PT, R15, RZ, PT ;  /* 0x000000ff0f00720c */ /* 0x000fe40003f45270 */
[----:B------:R-:W-:Y:S02]  /*14a0*/  ISETP.NE.AND P1, PT, R14, RZ, PT ;  /* 0x000000ff0e00720c */ /* 0x000fe40003f25270 */
[----:B------:R-:W-:Y:S01]  /*14b0*/  @P6 IADD3.X R43, R7, c[0x0][0x17c], RZ, P0, !PT ;  /* 0x00005f00072b6a10 */ /* 0x000fe200007fe4ff */
        /* <DEDUP_REMOVED lines=21> */
[C---:B------:R-:W-:Y:S02]  /*1610*/  @P4 IADD3.X R15, R7.reuse, c[0x0][0x184], RZ, P0, !PT ;  /* 0x00006100070f4a10 */ /* 0x040fe400007fe4ff */
[----:B------:R-:W-:Y:S02]  /*1620*/  @P4 IADD3 R36, P0, R36, c[0x0][0x178], RZ ;  /* 0x00005e0024244a10 */ /* 0x000fe40007f1e0ff */
[----:B------:R-:W-:Y:S02]  /*1630*/  @P3 MOV R16, R18 ;  /* 0x0000001200103202 */ /* 0x000fe40000000f00 */
[----:B------:R-:W-:Y:S01]  /*1640*/  @P4 IADD3.X R37, R7, c[0x0][0x17c], RZ, P0, !PT ;  /* 0x00005f0007254a10 */ /* 0x000fe200007fe4ff */
        /* <DEDUP_REMOVED lines=54> */
[----:B---3--:R-:W-:-:S12]  /*19b0*/  CS2R R8, SRZ ;  /* 0x0000000000087805 */ /* 0x008fd8000001ff00 */
        /* <DEDUP_REMOVED lines=10> */
[----:B------:R-:W-:Y:S01]  /*1a60*/  ISETP.NE.AND P6, PT, R68, RZ, PT ;  /* 0x000000ff4400720c */ /* 0x000fe20003fc5270 */
[----:B--2---:R-:W-:Y:S01]  /*1a70*/  CS2R R66, SRZ ;  /* 0x0000000000427805 */ /* 0x004fe2000001ff00 */
[----:B------:R-:W-:Y:S01]  /*1a80*/  CS2R R72, SRZ ;  /* 0x0000000000487805 */ /* 0x000fe2000001ff00 */
[----:B------:R-:W-:Y:S01]  /*1a90*/  CS2R R70, SRZ ;  /* 0x0000000000467805 */ /* 0x000fe2000001ff00 */
[----:B------:R-:W-:-:S03]  /*1aa0*/  CS2R R68, SRZ ;  /* 0x0000000000447805 */ /* 0x000fc6000001ff00 */
[----:B------:R0:W5:Y:S04]  /*1ab0*/  @P1 LDG.E R67, [R30.64] ;  /* 0x000000061e431981 */ /* 0x000168000c1e1900 */
[----:B------:R0:W5:Y:S04]  /*1ac0*/  @P5 LDG.E R71, [R38.64] ;  /* 0x0000000626475981 */ /* 0x000168000c1e1900 */
[----:B------:R2:W5:Y:S04]  /*1ad0*/  @P6 LDG.E R11, [R12.64] ;  /* 0x000000060c0b6981 */ /* 0x000568000c1e1900 */
[----:B------:R0:W5:Y:S04]  /*1ae0*/  @P6 LDG.E R72, [R42.64] ;  /* 0x000000062a486981 */ /* 0x000168000c1e1900 */
[----:B------:R0:W5:Y:S01]  /*1af0*/  @P4 LDG.E R70, [R36.64] ;  /* 0x0000000624464981 */ /* 0x000162000c1e1900 */
[----:B--2---:R-:W-:-:S03]  /*1b00*/  CS2R R12, SRZ ;  /* 0x00000000000c7805 */ /* 0x004fc6000001ff00 */
[----:B------:R0:W5:Y:S04]  /*1b10*/  @P3 LDG.E R69, [R32.64] ;  /* 0x0000000620453981 */ /* 0x000168000c1e1900 */
[----:B------:R2:W5:Y:S04]  /*1b20*/  @P4 LDG.E R13, [R14.64] ;  /* 0x000000060e0d4981 */ /* 0x000568000c1e1900 */
[----:B------:R0:W5:Y:S01]  /*1b30*/  @P5 LDG.E R12, [R40.64] ;  /* 0x00000006280c5981 */ /* 0x000162000c1e1900 */
[----:B------:R-:W-:Y:S01]  /*1b40*/  LOP3.LUT P0, RZ, R5, 0x4, RZ, 0xc0, !PT ;  /* 0x0000000405ff7812 */ /* 0x000fe2000780c0ff */
[----:B------:R-:W-:Y:S02]  /*1b50*/  BSSY B0, `(.L_x_808) ;  /* 0x0000016000007945 */ /* 0x000fe40003800000 */
[----:B------:R3:W5:Y:S01]  /*1b60*/  @P2 LDG.E R68, [R24.64] ;  /* 0x0000000618442981 */ /* 0x000762000c1e1900 */
[----:B--2---:R-:W-:-:S06]  /*1b70*/  CS2R R14, SRZ ;  /* 0x00000000000e7805 */ /* 0x004fcc000001ff00 */
[----:B------:R0:W5:Y:S04]  /*1b80*/  @P3 LDG.E R14, [R34.64] ;  /* 0x00000006220e3981 */ /* 0x000168000c1e1900 */
[----:B------:R0:W5:Y:S04]  /*1b90*/  @P0 LDG.E R66, [R46.64] ;  /* 0x000000062e420981 */ /* 0x000168000c1e1900 */
[----:B------:R0:W5:Y:S01]  /*1ba0*/  @P0 LDG.E R73, [R44.64] ;  /* 0x000000062c490981 */ /* 0x000162000c1e1900 */
[----:B------:R-:W-:-:S03]  /*1bb0*/  ISETP.GT.U32.AND P0, PT, R3, 0x1ff, PT ;  /* 0x000001ff0300780c */ /* 0x000fc60003f04070 */
[----:B------:R2:W5:Y:S01]  /*1bc0*/  @P2 LDG.E R15, [R16.64] ;  /* 0x00000006100f2981 */ /* 0x000562000c1e1900 */
[----:B---3--:R-:W-:Y:S01]  /*1bd0*/  CS2R R24, SRZ ;  /* 0x0000000000187805 */ /* 0x008fe2000001ff00 */
[----:B--2---:R-:W-:-:S06]  /*1be0*/  MOV R16, RZ ;  /* 0x000000ff00107202 */ /* 0x004fcc0000000f00 */
[----:B------:R2:W5:Y:S02]  /*1bf0*/  @P1 LDG.E R16, [R26.64] ;  /* 0x000000061a101981 */ /* 0x000564000c1e1900 */
[----:B--2---:R-:W-:Y:S01]  /*1c00*/  CS2R R26, SRZ ;  /* 0x00000000001a7805 */ /* 0x004fe2000001ff00 */
[----:B------:R-:W-:Y:S05]  /*1c10*/  @P0 BRA `(.L_x_809) ;  /* 0x0000009000000947 */ /* 0x000fea0003800000 */
[----:B01----:R-:W-:Y:S02]  /*1c20*/  ISETP.NE.AND P0, PT, RZ, UR9, PT ;  /* 0x00000009ff007c0c */ /* 0x003fe4000bf05270 */
        /* <DEDUP_REMOVED lines=8> */
.L_x_809:
[----:B01----:R-:W-:Y:S05]  /*1cb0*/  BSYNC B0 ;  /* 0x0000000000007941 */ /* 0x003fea0003800000 */
.L_x_808:
        /* <DEDUP_REMOVED lines=14> */
[----:B------:R-:W-:Y:S01]  /*1da0*/  HADD2.F32 R28, -RZ, R77.H1_H1 ;  /* 0x3000004dff1c7230 */ /* 0x000fe20000004100 */
        /* <DEDUP_REMOVED lines=21> */
.L_x_810:
        /* <DEDUP_REMOVED lines=26> */
.L_x_811:
[----:B------:R-:W-:Y:S01]  /*20a0*/  FFMA.FTZ R35, R32, R36, R35 ;  /* 0x0000002420237223 */ /* 0x000fe20000010023 */
[--C-:B------:R-:W-:Y:S01]  /*20b0*/  HADD2.F32 R37, -RZ, R8.reuse.H0_H0 ;  /* 0x20000008ff257230 */ /* 0x100fe20000004100 */
[----:B------:R-:W-:Y:S01]  /*20c0*/  FADD.FTZ R38, RZ, R29 ;  /* 0x0000001dff267221 */ /* 0x000fe20000010000 */
[----:B------:R-:W-:Y:S01]  /*20d0*/  HADD2.F32 R39, -RZ, R8.H1_H1 ;  /* 0x30000008ff277230 */ /* 0x000fe20000004100 */
[----:B------:R-:W-:Y:S02]  /*20e0*/  FMUL.FTZ R40, R17, R24 ;  /* 0x0000001811287220 */ /* 0x000fe40000410000 */
[----:B------:R-:W-:Y:S02]  /*20f0*/  FADD.FTZ R41, R36, R31 ;  /* 0x0000001f24297221 */ /* 0x000fe40000010000 */
[----:B------:R-:W-:-:S02]  /*2100*/  FFMA.FTZ R29, R33, R17, R46 ;  /* 0x00000011211d7223 */ /* 0x000fc4000001002e */
[----:B------:R-:W-:Y:S02]  /*2110*/  FADD.FTZ R31, R38, R17 ;  /* 0x00000011261f7221 */ /* 0x000fe40000010000 */
[----:B------:R-:W-:Y:S02]  /*2120*/  FFMA.FTZ R36, R33, R40, R35 ;  /* 0x0000002821247223 */ /* 0x000fe40000010023 */
[----:B------:R-:W-:Y:S02]  /*2130*/  FFMA.FTZ R17, R32, R30, RZ ;  /* 0x0000001e20117223 */ /* 0x000fe400000100ff */
[----:B------:R-:W-:Y:S02]  /*2140*/  FMUL.FTZ R33, R28, R25 ;  /* 0x000000191c217220 */ /* 0x000fe40000410000 */
[----:B------:R-:W-:Y:S01]  /*2150*/  FADD.FTZ R35, RZ, R30 ;  /* 0x0000001eff237221 */ /* 0x000fe20000010000 */
[----:B------:R-:W-:Y:S01]  /*2160*/  HADD2.F32 R30, -RZ, R76.H0_H0 ;  /* 0x2000004cff1e7230 */ /* 0x000fe20000004100 */
[----:B------:R-:W-:-:S02]  /*2170*/  FADD.FTZ R37, -R22, R37 ;  /* 0x0000002516257221 */ /* 0x000fc40000010100 */
[----:B------:R-:W-:Y:S02]  /*2180*/  FADD.FTZ R39, -R22, R39 ;  /* 0x0000002716277221 */ /* 0x000fe40000010100 */
[C---:B------:R-:W-:Y:S02]  /*2190*/  FFMA.FTZ R17, R34.reuse, R28, R17 ;  /* 0x0000001c22117223 */ /* 0x040fe40000010011 */
[----:B------:R-:W-:Y:S01]  /*21a0*/  FFMA.FTZ R46, R34, R33, R36 ;  /* 0x00000021222e7223 */ /* 0x000fe20000010024 */
[----:B------:R-:W-:Y:S01]  /*21b0*/  HADD2.F32 R34, -RZ, R76.H1_H1 ;  /* 0x3000004cff227230 */ /* 0x000fe20000004100 */
[----:B------:R-:W-:Y:S02]  /*21c0*/  FADD.FTZ R28, R35, R28 ;  /* 0x0000001c231c7221 */ /* 0x000fe40000010000 */
        /* <DEDUP_REMOVED lines=22> */
.L_x_812:
[----:B------:R-:W-:Y:S01]  /*2330*/  FMUL.FTZ R35, R30, R24 ;  /* 0x000000181e237220 */ /* 0x000fe20000410000 */
[--C-:B------:R-:W-:Y:S01]  /*2340*/  HADD2.F32 R37, -RZ, R9.reuse.H0_H0 ;  /* 0x20000009ff257230 */ /* 0x100fe20000004100 */
[----:B------:R-:W-:Y:S01]  /*2350*/  FADD.FTZ R40, R33, R40 ;  /* 0x0000002821287221 */ /* 0x000fe20000010000 */
[----:B------:R-:W-:Y:S01]  /*2360*/  HADD2.F32 R39, -RZ, R9.H1_H1 ;  /* 0x30000009ff277230 */ /* 0x000fe20000004100 */
[----:B------:R-:W-:Y:S02]  /*2370*/  FADD.FTZ R31, R31, R30 ;  /* 0x0000001e1f1f7221 */ /* 0x000fe40000010000 */
[C---:B------:R-:W-:Y:S02]  /*2380*/  FFMA.FTZ R29, R47.reuse, R30, R29 ;  /* 0x0000001e2f1d7223 */ /* 0x040fe4000001001d */
[----:B------:R-:W-:-:S02]  /*2390*/  FFMA.FTZ R33, R47, R35, R46 ;  /* 0x000000232f217223 */ /* 0x000fc4000001002e */
[----:B------:R-:W-:Y:S02]  /*23a0*/  FMUL.FTZ R30, R34, R25 ;  /* 0x00000019221e7220 */ /* 0x000fe40000410000 */
[C---:B------:R-:W-:Y:S02]  /*23b0*/  FADD.FTZ R37, -R22.reuse, R37 ;  /* 0x0000002516257221 */ /* 0x040fe40000010100 */
[----:B------:R-:W-:Y:S02]  /*23c0*/  FADD.FTZ R39, -R22, R39 ;  /* 0x0000002716277221 */ /* 0x000fe40000010100 */
[----:B------:R-:W-:Y:S02]  /*23d0*/  FADD.FTZ R28, R28, R34 ;  /* 0x000000221c1c7221 */ /* 0x000fe40000010000 */
[C---:B------:R-:W-:Y:S01]  /*23e0*/  FFMA.FTZ R17, R32.reuse, R34, R17 ;  /* 0x0000002220117223 */ /* 0x040fe20000010011 */
[--C-:B------:R-:W-:Y:S01]  /*23f0*/  HADD2.F32 R34, -RZ, R75.reuse.H0_H0 ;  /* 0x2000004bff227230 */ /* 0x100fe20000004100 */
[----:B------:R-:W-:Y:S01]  /*2400*/  FFMA.FTZ R45, R32, R30, R33 ;  /* 0x0000001e202d7223 */ /* 0x000fe20000010021 */
        /* <DEDUP_REMOVED lines=23> */
.L_x_813:
[----:B------:R-:W-:Y:S01]  /*2580*/  FMUL.FTZ R36, R34, R24 ;  /* 0x0000001822247220 */ /* 0x000fe20000410000 */
[--C-:B------:R-:W-:Y:S01]  /*2590*/  HADD2.F32 R39, -RZ, R10.reuse.H0_H0 ;  /* 0x2000000aff277230 */ /* 0x100fe20000004100 */
[----:B------:R-:W-:Y:S01]  /*25a0*/  FADD.FTZ R37, R30, R35 ;  /* 0x000000231e257221 */ /* 0x000fe20000010000 */
[----:B------:R-:W-:Y:S01]  /*25b0*/  HADD2.F32 R41, -RZ, R10.H1_H1 ;  /* 0x3000000aff297230 */ /* 0x000fe20000004100 */
[----:B------:R-:W-:Y:S01]  /*25c0*/  FADD.FTZ R31, R31, R34 ;  /* 0x000000221f1f7221 */ /* 0x000fe20000010000 */
[--C-:B------:R-:W-:Y:S01]  /*25d0*/  HADD2.F32 R38, -RZ, R74.reuse.H0_H0 ;  /* 0x2000004aff267230 */ /* 0x100fe20000004100 */
[C---:B------:R-:W-:Y:S01]  /*25e0*/  FFMA.FTZ R29, R47.reuse, R34, R29 ;  /* 0x000000222f1d7223 */ /* 0x040fe2000001001d */
[----:B------:R-:W-:Y:S01]  /*25f0*/  HADD2.F32 R30, -RZ, R74.H1_H1 ;  /* 0x3000004aff1e7230 */ /* 0x000fe20000004100 */
[----:B------:R-:W-:Y:S01]  /*2600*/  FFMA.FTZ R35, R47, R36, R45 ;  /* 0x000000242f237223 */ /* 0x000fe2000001002d */
[----:B------:R-:W-:Y:S01]  /*2610*/  HADD2.F32 R45, -RZ, R66.H0_H0 ;  /* 0x20000042ff2d7230 */ /* 0x000fe20000004100 */
[----:B------:R-:W-:-:S02]  /*2620*/  FMUL.FTZ R34, R33, R25 ;  /* 0x0000001921227220 */ /* 0x000fc40000410000 */
[----:B------:R-:W-:Y:S02]  /*2630*/  FADD.FTZ R37, R37, R36 ;  /* 0x0000002425257221 */ /* 0x000fe40000010000 */
[C---:B------:R-:W-:Y:S02]  /*2640*/  FADD.FTZ R39, -R22.reuse, R39 ;  /* 0x0000002716277221 */ /* 0x040fe40000010100 */
[----:B------:R-:W-:Y:S02]  /*2650*/  FADD.FTZ R41, -R22, R41 ;  /* 0x0000002916297221 */ /* 0x000fe40000010100 */
[----:B------:R-:W-:Y:S02]  /*2660*/  FADD.FTZ R28, R28, R33 ;  /* 0x000000211c1c7221 */ /* 0x000fe40000010000 */
[C---:B------:R-:W-:Y:S02]  /*2670*/  FFMA.FTZ R17, R32.reuse, R33, R17 ;  /* 0x0000002120117223 */ /* 0x040fe40000010011 */
[----:B------:R-:W-:-:S02]  /*2680*/  FFMA.FTZ R33, R32, R34, R35 ;  /* 0x0000002220217223 */ /* 0x000fc40000010023 */
        /* <DEDUP_REMOVED lines=22> */
.L_x_814:
[----:B------:R-:W-:Y:S01]  /*27f0*/  FMUL.FTZ R35, R38, R24 ;  /* 0x0000001826237220 */ /* 0x000fe20000410000 */
[----:B------:R-:W-:Y:S01]  /*2800*/  HADD2.F32 R39, -RZ, R66.H1_H1 ;  /* 0x30000042ff277230 */ /* 0x000fe20000004100 */
[----:B------:R-:W-:Y:S02]  /*2810*/  FADD.FTZ R31, R31, R38 ;  /* 0x000000261f1f7221 */ /* 0x000fe40000010000 */
[----:B------:R-:W-:Y:S02]  /*2820*/  FFMA.FTZ R37, R44, R35, R33 ;  /* 0x000000232c257223 */ /* 0x000fe40000010021 */
[C---:B------:R-:W-:Y:S02]  /*2830*/  FADD.FTZ R33, -R22.reuse, R45 ;  /* 0x0000002d16217221 */ /* 0x040fe40000010100 */
[----:B------:R-:W-:-:S02]  /*2840*/  FADD.FTZ R39, -R22, R39 ;  /* 0x0000002716277221 */ /* 0x000fc40000010100 */
[----:B------:R-:W-:Y:S01]  /*2850*/  FFMA.FTZ R38, R44, R38, R29 ;  /* 0x000000262c267223 */ /* 0x000fe2000001001d */
[--C-:B------:R-:W-:Y:S01]  /*2860*/  HADD2.F32 R29, -RZ, R73.reuse.H0_H0 ;  /* 0x20000049ff1d7230 */ /* 0x100fe20000004100 */
[----:B------:R-:W-:Y:S01]  /*2870*/  FADD.FTZ R40, R34, R35 ;  /* 0x0000002322287221 */ /* 0x000fe20000010000 */
[----:B------:R-:W-:Y:S01]  /*2880*/  HADD2.F32 R34, -RZ, R73.H1_H1 ;  /* 0x30000049ff227230 */ /* 0x000fe20000004100 */
        /* <DEDUP_REMOVED lines=22> */
.L_x_815:
[----:B------:R-:W-:Y:S01]  /*29f0*/  FMUL.FTZ R42, R29, R24 ;  /* 0x000000181d2a7220 */ /* 0x000fe20000410000 */
[--C-:B------:R-:W-:Y:S01]  /*2a00*/  HADD2.F32 R41, -RZ, R11.reuse.H0_H0 ;  /* 0x2000000bff297230 */ /* 0x100fe20000004100 */
[----:B------:R-:W-:Y:S01]  /*2a10*/  FADD.FTZ R39, R35, R40 ;  /* 0x0000002823277221 */ /* 0x000fe20000010000 */
[----:B------:R-:W-:Y:S01]  /*2a20*/  HADD2.F32 R43, -RZ, R11.H1_H1 ;  /* 0x3000000bff2b7230 */ /* 0x000fe20000004100 */
[C---:B------:R-:W-:Y:S02]  /*2a30*/  FFMA.FTZ R37, R32.reuse, R35, R37 ;  /* 0x0000002320257223 */ /* 0x040fe40000010025 */
[----:B------:R-:W-:Y:S02]  /*2a40*/  FFMA.FTZ R17, R32, R30, R17 ;  /* 0x0000001e20117223 */ /* 0x000fe40000010011 */
[----:B------:R-:W-:-:S02]  /*2a50*/  FADD.FTZ R35, R28, R30 ;  /* 0x0000001e1c237221 */ /* 0x000fc40000010000 */
[----:B------:R-:W-:Y:S02]  /*2a60*/  FADD.FTZ R39, R39, R42 ;  /* 0x0000002a27277221 */ /* 0x000fe40000010000 */
[----:B------:R-:W-:Y:S02]  /*2a70*/  FMUL.FTZ R30, R34, R25 ;  /* 0x00000019221e7220 */ /* 0x000fe40000410000 */
[C---:B------:R-:W-:Y:S02]  /*2a80*/  FFMA.FTZ R37, R33.reuse, R42, R37 ;  /* 0x0000002a21257223 */ /* 0x040fe40000010025 */
[----:B------:R-:W-:Y:S02]  /*2a90*/  FFMA.FTZ R38, R33, R29, R38 ;  /* 0x0000001d21267223 */ /* 0x000fe40000010026 */
[----:B------:R-:W-:Y:S02]  /*2aa0*/  FADD.FTZ R33, R30, R39 ;  /* 0x000000271e217221 */ /* 0x000fe40000010000 */
[C---:B------:R-:W-:Y:S01]  /*2ab0*/  FADD.FTZ R39, -R22.reuse, R41 ;  /* 0x0000002916277221 */ /* 0x040fe20000010100 */
[----:B------:R-:W-:Y:S01]  /*2ac0*/  HADD2.F32 R41, -RZ, R72.H0_H0 ;  /* 0x20000048ff297230 */ /* 0x000fe20000004100 */
[----:B------:R-:W-:-:S02]  /*2ad0*/  FADD.FTZ R43, -R22, R43 ;  /* 0x0000002b162b7221 */ /* 0x000fc40000010100 */
[----:B------:R-:W-:Y:S01]  /*2ae0*/  FFMA.FTZ R28, R36, R30, R37 ;  /* 0x0000001e241c7223 */ /* 0x000fe20000010025 */
[----:B------:R-:W-:Y:S01]  /*2af0*/  HADD2.F32 R30, -RZ, R72.H1_H1 ;  /* 0x30000048ff1e7230 */ /* 0x000fe20000004100 */
        /* <DEDUP_REMOVED lines=21> */
.L_x_816:
[--C-:B------:R-:W-:Y:S01]  /*2c50*/  HADD2.F32 R37, -RZ, R12.reuse.H0_H0 ;  /* 0x2000000cff257230 */ /* 0x100fe20000004100 */
[----:B------:R-:W-:Y:S01]  /*2c60*/  FADD.FTZ R42, R31, R29 ;  /* 0x0000001d1f2a7221 */ /* 0x000fe20000010000 */
[----:B------:R-:W-:Y:S01]  /*2c70*/  HADD2.F32 R29, -RZ, R12.H1_H1 ;  /* 0x3000000cff1d7230 */ /* 0x000fe20000004100 */
[----:B------:R-:W-:Y:S02]  /*2c80*/  FMUL.FTZ R40, R41, R24 ;  /* 0x0000001829287220 */ /* 0x000fe40000410000 */
[C---:B------:R-:W-:Y:S01]  /*2c90*/  FADD.FTZ R43, -R22.reuse, R37 ;  /* 0x00000025162b7221 */ /* 0x040fe20000010100 */
[----:B------:R-:W-:Y:S01]  /*2ca0*/  HADD2.F32 R37, -RZ, R71.H1_H1 ;  /* 0x30000047ff257230 */ /* 0x000fe20000004100 */
[----:B------:R-:W-:Y:S02]  /*2cb0*/  FADD.FTZ R45, -R22, R29 ;  /* 0x0000001d162d7221 */ /* 0x000fe40000010100 */
[----:B------:R-:W-:-:S02]  /*2cc0*/  FFMA.FTZ R31, R39, R40, R28 ;  /* 0x00000028271f7223 */ /* 0x000fc4000001001c */
[----:B------:R-:W-:Y:S01]  /*2cd0*/  FADD.FTZ R28, R33, R40 ;  /* 0x00000028211c7221 */ /* 0x000fe20000010000 */
[----:B------:R-:W-:Y:S01]  /*2ce0*/  HADD2.F32 R33, -RZ, R71.H0_H0 ;  /* 0x20000047ff217230 */ /* 0x000fe20000004100 */
[-C--:B------:R-:W-:Y:S02]  /*2cf0*/  FMUL.FTZ R29, R43, R6.reuse ;  /* 0x000000062b1d7220 */ /* 0x080fe40000410000 */
        /* <DEDUP_REMOVED lines=21> */
.L_x_817:
[----:B------:R-:W-:Y:S01]  /*2e50*/  FFMA.FTZ R45, R32, R43, R31 ;  /* 0x0000002b202d7223 */ /* 0x000fe2000001001f */
[--C-:B------:R-:W-:Y:S01]  /*2e60*/  HADD2.F32 R47, -RZ, R13.reuse.H1_H1 ;  /* 0x3000000dff2f7230 */ /* 0x100fe20000004100 */
[----:B------:R-:W-:Y:S02]  /*2e70*/  FMUL.FTZ R44, R33, R24 ;  /* 0x00000018212c7220 */ /* 0x000fe40000410000 */
[----:B------:R-:W-:Y:S02]  /*2e80*/  FFMA.FTZ R31, R36, R34, R17 ;  /* 0x00000022241f7223 */ /* 0x000fe40000010011 */
[----:B------:R-:W-:Y:S01]  /*2e90*/  FFMA.FTZ R17, R29, R44, R45 ;  /* 0x0000002c1d117223 */ /* 0x000fe2000001002d */
[----:B------:R-:W-:Y:S01]  /*2ea0*/  HADD2.F32 R45, -RZ, R13.H0_H0 ;  /* 0x2000000dff2d7230 */ /* 0x000fe20000004100 */
[----:B------:R-:W-:-:S02]  /*2eb0*/  FADD.FTZ R43, R43, R28 ;  /* 0x0000001c2b2b7221 */ /* 0x000fc40000010000 */
[----:B------:R-:W-:Y:S02]  /*2ec0*/  FADD.FTZ R35, R35, R34 ;  /* 0x0000002223237221 */ /* 0x000fe40000010000 */
[----:B------:R-:W-:Y:S02]  /*2ed0*/  FMUL.FTZ R36, R37, R25 ;  /* 0x0000001925247220 */ /* 0x000fe40000410000 */
[----:B------:R-:W-:Y:S01]  /*2ee0*/  FADD.FTZ R43, R43, R44 ;  /* 0x0000002c2b2b7221 */ /* 0x000fe20000010000 */
[----:B------:R-:W-:Y:S01]  /*2ef0*/  HADD2.F32 R44, -RZ, R70.H1_H1 ;  /* 0x30000046ff2c7230 */ /* 0x000fe20000004100 */
[----:B------:R-:W-:Y:S02]  /*2f00*/  FFMA.FTZ R34, R39, R41, R38 ;  /* 0x0000002927227223 */ /* 0x000fe40000010026 */
[C---:B------:R-:W-:Y:S02]  /*2f10*/  FADD.FTZ R39, -R22.reuse, R45 ;  /* 0x0000002d16277221 */ /* 0x040fe40000010100 */
[----:B------:R-:W-:-:S02]  /*2f20*/  FADD.FTZ R47, -R22, R47 ;  /* 0x0000002f162f7221 */ /* 0x000fc40000010100 */
[----:B------:R-:W-:Y:S02]  /*2f30*/  FFMA.FTZ R28, R40, R36, R17 ;  /* 0x00000024281c7223 */ /* 0x000fe40000010011 */
[----:B------:R-:W-:Y:S01]  /*2f40*/  FADD.FTZ R17, R36, R43 ;  /* 0x0000002b24117221 */ /* 0x000fe20000010000 */
[----:B------:R-:W-:Y:S01]  /*2f50*/  HADD2.F32 R43, -RZ, R70.H0_H0 ;  /* 0x20000046ff2b7230 */ /* 0x000fe20000004100 */
        /* <DEDUP_REMOVED lines=21> */
.L_x_818:
[--C-:B------:R-:W-:Y:S01]  /*30b0*/  HADD2.F32 R45, -RZ, R14.reuse.H0_H0 ;  /* 0x2000000eff2d7230 */ /* 0x100fe20000004100 */
[----:B------:R-:W-:Y:S01]  /*30c0*/  FMUL.FTZ R36, R43, R24 ;  /* 0x000000182b247220 */ /* 0x000fe20000410000 */
[----:B------:R-:W-:Y:S01]  /*30d0*/  HADD2.F32 R47, -RZ, R14.H1_H1 ;  /* 0x3000000eff2f7230 */ /* 0x000fe20000004100 */
[----:B------:R-:W-:Y:S02]  /*30e0*/  FADD.FTZ R42, R42, R41 ;  /* 0x000000292a2a7221 */ /* 0x000fe40000010000 */
[C---:B------:R-:W-:Y:S02]  /*30f0*/  FADD.FTZ R45, -R22.reuse, R45 ;  /* 0x0000002d162d7221 */ /* 0x040fe40000010100 */
[----:B------:R-:W-:Y:S02]  /*3100*/  FADD.FTZ R47, -R22, R47 ;  /* 0x0000002f162f7221 */ /* 0x000fe40000010100 */
[----:B------:R-:W-:Y:S01]  /*3110*/  FFMA.FTZ R41, R39, R36, R28 ;  /* 0x0000002427297223 */ /* 0x000fe2000001001c */
[--C-:B------:R-:W-:Y:S01]  /*3120*/  HADD2.F32 R28, -RZ, R69.reuse.H1_H1 ;  /* 0x30000045ff1c7230 */ /* 0x100fe20000004100 */
[----:B------:R-:W-:Y:S01]  /*3130*/  FADD.FTZ R36, R17, R36 ;  /* 0x0000002411247221 */ /* 0x000fe20000010000 */
[----:B------:R-:W-:Y:S01]  /*3140*/  HADD2.F32 R17, -RZ, R69.H0_H0 ;  /* 0x20000045ff117230 */ /* 0x000fe20000004100 */
[----:B------:R-:W-:-:S02]  /*3150*/  FMUL.FTZ R49, R45, R6 ;  /* 0x000000062d317220 */ /* 0x000fc40000410000 */
        /* <DEDUP_REMOVED lines=21> */
.L_x_819:
[----:B------:R-:W-:Y:S02]  /*32b0*/  FFMA.FTZ R47, R46, R45, R41 ;  /* 0x0000002d2e2f7223 */ /* 0x000fe40000010029 */
[----:B------:R-:W-:-:S02]  /*32c0*/  FMUL.FTZ R50, R17, R24 ;  /* 0x0000001811327220 */ /* 0x000fc40000410000 */
[----:B------:R-:W-:Y:S02]  /*32d0*/  FADD.FTZ R45, R45, R36 ;  /* 0x000000242d2d7221 */ /* 0x000fe40000010000 */
[----:B------:R-:W-:Y:S01]  /*32e0*/  FFMA.FTZ R41, R32, R30, R31 ;  /* 0x0000001e20297223 */ /* 0x000fe2000001001f */
[----:B------:R-:W-:Y:S01]  /*32f0*/  HADD2.F32 R32, -RZ, R68.H0_H0 ;  /* 0x20000044ff207230 */ /* 0x000fe20000004100 */
[----:B------:R-:W-:Y:S02]  /*3300*/  FADD.FTZ R48, R35, R30 ;  /* 0x0000001e23307221 */ /* 0x000fe40000010000 */
[----:B------:R-:W-:Y:S01]  /*3310*/  FFMA.FTZ R31, R49, R50, R47 ;  /* 0x00000032311f7223 */ /* 0x000fe2000001002f */
[--C-:B------:R-:W-:Y:S01]  /*3320*/  HADD2.F32 R47, -RZ, R15.reuse.H1_H1 ;  /* 0x3000000fff2f7230 */ /* 0x100fe20000004100 */
[----:B------:R-:W-:Y:S01]  /*3330*/  FADD.FTZ R30, R45, R50 ;  /* 0x000000322d1e7221 */ /* 0x000fe20000010000 */
[----:B------:R-:W-:Y:S01]  /*3340*/  HADD2.F32 R45, -RZ, R15.H0_H0 ;  /* 0x2000000fff2d7230 */ /* 0x000fe20000004100 */
[----:B------:R-:W-:-:S02]  /*3350*/  FMUL.FTZ R35, R28, R25 ;  /* 0x000000191c237220 */ /* 0x000fc40000410000 */
[----:B------:R-:W-:Y:S02]  /*3360*/  FFMA.FTZ R50, R29, R33, R34 ;  /* 0x000000211d327223 */ /* 0x000fe40000010022 */
[C---:B------:R-:W-:Y:S02]  /*3370*/  FADD.FTZ R29, -R22.reuse, R45 ;  /* 0x0000002d161d7221 */ /* 0x040fe40000010100 */
[----:B------:R-:W-:Y:S02]  /*3380*/  FADD.FTZ R47, -R22, R47 ;  /* 0x0000002f162f7221 */ /* 0x000fe40000010100 */
[----:B------:R-:W-:Y:S01]  /*3390*/  FFMA.FTZ R34, R38, R35, R31 ;  /* 0x0000002326227223 */ /* 0x000fe2000001001f */
[----:B------:R-:W-:Y:S01]  /*33a0*/  HADD2.F32 R31, -RZ, R68.H1_H1 ;  /* 0x30000044ff1f7230 */ /* 0x000fe20000004100 */
        /* <DEDUP_REMOVED lines=22> */
.L_x_820:
[----:B------:R-:W-:Y:S01]  /*3510*/  FADD.FTZ R42, R42, R33 ;  /* 0x000000212a2a7221 */ /* 0x000fe20000010000 */
[--C-:B------:R-:W-:Y:S01]  /*3520*/  HADD2.F32 R51, -RZ, R16.reuse.H0_H0 ;  /* 0x20000010ff337230 */ /* 0x100fe20000004100 */
[----:B------:R-:W-:Y:S01]  /*3530*/  FMUL.FTZ R36, R32, R24 ;  /* 0x0000001820247220 */ /* 0x000fe20000410000 */
[----:B------:R-:W-:Y:S01]  /*3540*/  HADD2.F32 R33, -RZ, R16.H1_H1 ;  /* 0x30000010ff217230 */ /* 0x000fe20000004100 */
[----:B------:R-:W-:Y:S02]  /*3550*/  FMUL.FTZ R52, R31, R25 ;  /* 0x000000191f347220 */ /* 0x000fe40000410000 */
[C---:B------:R-:W-:Y:S02]  /*3560*/  FADD.FTZ R51, -R22.reuse, R51 ;  /* 0x0000003316337221 */ /* 0x040fe40000010100 */
[----:B------:R-:W-:-:S02]  /*3570*/  FADD.FTZ R53, -R22, R33 ;  /* 0x0000002116357221 */ /* 0x000fc40000010100 */
[----:B------:R-:W-:Y:S02]  /*3580*/  FFMA.FTZ R45, R29, R36, R34 ;  /* 0x000000241d2d7223 */ /* 0x000fe40000010022 */
[----:B------:R-:W-:Y:S01]  /*3590*/  FADD.FTZ R47, R35, R36 ;  /* 0x00000024232f7221 */ /* 0x000fe20000010000 */
[--C-:B------:R-:W-:Y:S01]  /*35a0*/  HADD2.F32 R36, -RZ, R67.reuse.H0_H0 ;  /* 0x20000043ff247230 */ /* 0x100fe20000004100 */
[-C--:B------:R-:W-:Y:S01]  /*35b0*/  FMUL.FTZ R33, R51, R6.reuse ;  /* 0x0000000633217220 */ /* 0x080fe20000410000 */
[----:B------:R-:W-:Y:S01]  /*35c0*/  HADD2.F32 R35, -RZ, R67.H1_H1 ;  /* 0x30000043ff237230 */ /* 0x000fe20000004100 */
        /* <DEDUP_REMOVED lines=20> */
.L_x_821:
[----:B------:R-:W-:Y:S02]  /*3710*/  FFMA.FTZ R51, R30, R52, R45 ;  /* 0x000000341e337223 */ /* 0x000fe4000001002d */
[----:B------:R-:W-:Y:S02]  /*3720*/  FMUL.FTZ R54, R36, R24 ;  /* 0x0000001824367220 */ /* 0x000fe40000410000 */
[----:B------:R-:W-:Y:S02]  /*3730*/  FADD.FTZ R53, R52, R47 ;  /* 0x0000002f34357221 */ /* 0x000fe40000010000 */
[----:B------:R-:W-:Y:S01]  /*3740*/  FFMA.FTZ R45, R40, R37, R41 ;  /* 0x00000025282d7223 */ /* 0x000fe20000010029 */
[----:B------:R-:W-:Y:S01]  /*3750*/  HADD2.F32 R41, -RZ, R64.H0_H0 ;  /* 0x20000040ff297230 */ /* 0x000fe20000004100 */
[----:B------:R-:W-:Y:S02]  /*3760*/  FADD.FTZ R47, R48, R37 ;  /* 0x00000025302f7221 */ /* 0x000fe40000010000 */
[----:B------:R-:W-:-:S02]  /*3770*/  FFMA.FTZ R37, R33, R54, R51 ;  /* 0x0000003621257223 */ /* 0x000fc40000010033 */
[----:B------:R-:W-:Y:S01]  /*3780*/  FADD.FTZ R54, R53, R54 ;  /* 0x0000003635367221 */ /* 0x000fe20000010000 */
[----:B------:R-:W-:Y:S01]  /*3790*/  HADD2.F32 R53, -RZ, R64.H1_H1 ;  /* 0x30000040ff357230 */ /* 0x000fe20000004100 */
[----:B------:R-:W-:Y:S02]  /*37a0*/  FMUL.FTZ R51, R35, R25 ;  /* 0x0000001923337220 */ /* 0x000fe40000410000 */
[----:B------:R-:W-:Y:S01]  /*37b0*/  FFMA.FTZ R48, R39, R43, R50 ;  /* 0x0000002b27307223 */ /* 0x000fe20000010032 */
[--C-:B------:R-:W-:Y:S01]  /*37c0*/  HADD2.F32 R39, -RZ, R82.reuse.H1_H1 ;  /* 0x30000052ff277230 */ /* 0x100fe20000004100 */
[----:B------:R-:W-:Y:S02]  /*37d0*/  FFMA.FTZ R50, R34, R51, R37 ;  /* 0x0000003322327223 */ /* 0x000fe40000010025 */
[C---:B------:R-:W-:Y:S01]  /*37e0*/  FADD.FTZ R37, -R22.reuse, R41 ;  /* 0x0000002916257221 */ /* 0x040fe20000010100 */
[----:B------:R-:W-:Y:S01]  /*37f0*/  HADD2.F32 R41, -RZ, R82.H0_H0 ;  /* 0x20000052ff297230 */ /* 0x000fe20000004100 */
        /* <DEDUP_REMOVED lines=22> */
[----:B------:R-:W-:-:S04]  /*3960*/  FMUL.FTZ R41, R41, R52 ;  /* 0x0000003429297220 */ /* 0x000fc80000410000 */
.L_x_822:
[----:B------:R-:W-:Y:S01]  /*3970*/  FMUL.FTZ R52, R41, R24 ;  /* 0x0000001829347220 */ /* 0x000fe20000410000 */
[--C-:B------:R-:W-:Y:S01]  /*3980*/  HADD2.F32 R55, -RZ, R65.reuse.H1_H1 ;  /* 0x30000041ff377230 */ /* 0x100fe20000004100 */
[----:B------:R-:W-:Y:S01]  /*3990*/  FFMA.FTZ R53, R46, R44, R45 ;  /* 0x0000002c2e357223 */ /* 0x000fe2000001002d */
[----:B------:R-:W-:Y:S01]  /*39a0*/  HADD2.F32 R45, -RZ, R65.H0_H0 ;  /* 0x20000041ff2d7230 */ /* 0x000fe20000004100 */
[----:B------:R-:W-:Y:S02]  /*39b0*/  FADD.FTZ R42, R42, R43 ;  /* 0x0000002b2a2a7221 */ /* 0x000fe40000010000 */
[----:B------:R-:W-:Y:S02]  /*39c0*/  FADD.FTZ R46, R51, R52 ;  /* 0x00000034332e7221 */ /* 0x000fe40000010000 */
[----:B------:R-:W-:-:S02]  /*39d0*/  FFMA.FTZ R43, R37, R52, R50 ;  /* 0x00000034252b7223 */ /* 0x000fc40000010032 */
[----:B------:R-:W-:Y:S02]  /*39e0*/  FMUL.FTZ R51, R39, R25 ;  /* 0x0000001927337220 */ /* 0x000fe40000410000 */
[----:B------:R-:W-:Y:S02]  /*39f0*/  FADD.FTZ R55, -R22, R55 ;  /* 0x0000003716377221 */ /* 0x000fe40000010100 */
[----:B------:R-:W-:Y:S02]  /*3a00*/  FFMA.FTZ R52, R40, R51, R43 ;  /* 0x0000003328347223 */ /* 0x000fe4000001002b */
[----:B------:R-:W-:Y:S01]  /*3a10*/  FADD.FTZ R43, -R22, R45 ;  /* 0x0000002d162b7221 */ /* 0x000fe20000010100 */
[--C-:B------:R-:W-:Y:S01]  /*3a20*/  HADD2.F32 R45, -RZ, R81.reuse.H1_H1 ;  /* 0x30000051ff2d7230 */ /* 0x100fe20000004100 */
[----:B------:R-:W-:Y:S02]  /*3a30*/  FADD.FTZ R47, R47, R44 ;  /* 0x0000002c2f2f7221 */ /* 0x000fe40000010000 */
[----:B------:R-:W-:Y:S01]  /*3a40*/  FADD.FTZ R51, R51, R46 ;  /* 0x0000002e33337221 */ /* 0x000fe20000010000 */
[----:B------:R-:W-:Y:S01]  /*3a50*/  HADD2.F32 R46, -RZ, R81.H0_H0 ;  /* 0x20000051ff2e7230 */ /* 0x000fe20000004100 */
        /* <DEDUP_REMOVED lines=21> */
.L_x_823:
[----:B------:R-:W-:Y:S01]  /*3bb0*/  FMUL.FTZ R54, R46, R24 ;  /* 0x000000182e367220 */ /* 0x000fe20000410000 */
[--C-:B------:R-:W-:Y:S01]  /*3bc0*/  HADD2.F32 R55, -RZ, R62.reuse.H1_H1 ;  /* 0x3000003eff377230 */ /* 0x100fe20000004100 */
[----:B------:R-:W-:Y:S01]  /*3bd0*/  FFMA.FTZ R50, R38, R28, R53 ;  /* 0x0000001c26327223 */ /* 0x000fe20000010035 */
[----:B------:R-:W-:Y:S01]  /*3be0*/  HADD2.F32 R53, -RZ, R62.H0_H0 ;  /* 0x2000003eff357230 */ /* 0x000fe20000004100 */
[----:B------:R-:W-:-:S02]  /*3bf0*/  FFMA.FTZ R48, R49, R17, R48 ;  /* 0x0000001131307223 */ /* 0x000fc40000010030 */
[----:B------:R-:W-:Y:S02]  /*3c00*/  FFMA.FTZ R49, R43, R54, R52 ;  /* 0x000000362b317223 */ /* 0x000fe40000010034 */
[----:B------:R-:W-:Y:S02]  /*3c10*/  FADD.FTZ R54, R51, R54 ;  /* 0x0000003633367221 */ /* 0x000fe40000010000 */
[----:B------:R-:W-:Y:S02]  /*3c20*/  FMUL.FTZ R51, R45, R25 ;  /* 0x000000192d337220 */ /* 0x000fe40000410000 */
[C---:B------:R-:W-:Y:S02]  /*3c30*/  FADD.FTZ R53, -R22.reuse, R53 ;  /* 0x0000003516357221 */ /* 0x040fe40000010100 */
[----:B------:R-:W-:Y:S02]  /*3c40*/  FADD.FTZ R55, -R22, R55 ;  /* 0x0000003716377221 */ /* 0x000fe40000010100 */
[----:B------:R-:W-:-:S02]  /*3c50*/  FFMA.FTZ R38, R44, R51, R49 ;  /* 0x000000332c267223 */ /* 0x000fc40000010031 */
[----:B------:R-:W-:Y:S01]  /*3c60*/  FADD.FTZ R49, R51, R54 ;  /* 0x0000003633317221 */ /* 0x000fe20000010000 */
[--C-:B------:R-:W-:Y:S01]  /*3c70*/  HADD2.F32 R54, -RZ, R80.reuse.H1_H1 ;  /* 0x30000050ff367230 */ /* 0x100fe20000004100 */
[-C--:B------:R-:W-:Y:S01]  /*3c80*/  FMUL.FTZ R51, R53, R6.reuse ;  /* 0x0000000635337220 */ /* 0x080fe20000410000 */
[----:B------:R-:W-:Y:S01]  /*3c90*/  HADD2.F32 R53, -RZ, R80.H0_H0 ;  /* 0x20000050ff357230 */ /* 0x000fe20000004100 */
        /* <DEDUP_REMOVED lines=20> */
.L_x_824:
[----:B------:R-:W-:Y:S02]  /*3de0*/  FMUL.FTZ R56, R53, R24 ;  /* 0x0000001835387220 */ /* 0x000fe40000410000 */
[----:B------:R-:W-:Y:S02]  /*3df0*/  FMUL.FTZ R57, R54, R25 ;  /* 0x0000001936397220 */ /* 0x000fe40000410000 */
[----:B------:R-:W-:Y:S01]  /*3e00*/  FFMA.FTZ R55, R51, R56, R38 ;  /* 0x0000003833377223 */ /* 0x000fe20000010026 */
[----:B------:R-:W-:Y:S01]  /*3e10*/  HADD2.F32 R38, -RZ, R79.H1_H1 ;  /* 0x3000004fff267230 */ /* 0x000fe20000004100 */
[----:B------:R-:W-:Y:S01]  /*3e20*/  FADD.FTZ R56, R49, R56 ;  /* 0x0000003831387221 */ /* 0x000fe20000010000 */
[--C-:B------:R-:W-:Y:S01]  /*3e30*/  HADD2.F32 R49, -RZ, R63.reuse.H0_H0 ;  /* 0x2000003fff317230 */ /* 0x100fe20000004100 */
[----:B------:R-:W-:Y:S01]  /*3e40*/  FFMA.FTZ R58, R52, R57, R55 ;  /* 0x00000039343a7223 */ /* 0x000fe20000010037 */
[----:B------:R-:W-:Y:S01]  /*3e50*/  HADD2.F32 R55, -RZ, R63.H1_H1 ;  /* 0x3000003fff377230 */ /* 0x000fe20000004100 */
[----:B------:R-:W-:-:S02]  /*3e60*/  FADD.FTZ R57, R57, R56 ;  /* 0x0000003839397221 */ /* 0x000fc40000010000 */
[C---:B------:R-:W-:Y:S02]  /*3e70*/  FADD.FTZ R49, -R22.reuse, R49 ;  /* 0x0000003116317221 */ /* 0x040fe40000010100 */
[----:B------:R-:W-:Y:S02]  /*3e80*/  FADD.FTZ R59, -R22, R55 ;  /* 0x00000037163b7221 */ /* 0x000fe40000010100 */
[-C--:B------:R-:W-:Y:S01]  /*3e90*/  FMUL.FTZ R55, R49, R6.reuse ;  /* 0x0000000631377220 */ /* 0x080fe20000410000 */
[----:B------:R-:W-:Y:S01]  /*3ea0*/  HADD2.F32 R49, -RZ, R79.H0_H0 ;  /* 0x2000004fff317230 */ /* 0x000fe20000004100 */
        /* <DEDUP_REMOVED lines=20> */
.L_x_825:
        /* <DEDUP_REMOVED lines=11> */
[----:B------:R-:W-:Y:S02]  /*40a0*/  FADD.FTZ R28, R47, R28 ;  /* 0x0000001c2f1c7221 */ /* 0x000fe40000010000 */
        /* <DEDUP_REMOVED lines=27> */
[----:B------:R-:W-:Y:S01]  /*4260*/  FFMA.FTZ R29, R56, R38, R17 ;  /* 0x00000026381d7223 */ /* 0x000fe20000010011 */
[----:B------:R-:W-:Y:S01]  /*4270*/  SHF.L.U32 R17, R3, 0x4, RZ ;  /* 0x0000000403117819 */ /* 0x000fe200000006ff */
        /* <DEDUP_REMOVED lines=63> */
.L_x_827:
[----:B0-----:R-:W-:Y:S05]  /*4670*/  BSYNC B0 ;  /* 0x0000000000007941 */ /* 0x001fea0003800000 */
.L_x_826:
        /* <DEDUP_REMOVED lines=161> */
.L_x_829:
[----:B------:R-:W-:Y:S05]  /*5090*/  BSYNC B0 ;  /* 0x0000000000007941 */ /* 0x000fea0003800000 */
.L_x_828:
        /* <DEDUP_REMOVED lines=16> */
.L_x_831:
[----:B------:R-:W-:Y:S05]  /*51a0*/  BSYNC B0 ;  /* 0x0000000000007941 */ /* 0x000fea0003800000 */
.L_x_830:
        /* <DEDUP_REMOVED lines=32> */
.L_x_834:
[----:B------:R-:W2:Y:S01]  /*53b0*/  LDG.E.STRONG.GPU R17, [R28.64] ;  /* 0x000000061c117981 */ /* 0x000ea2000c1ef900 */
[----:B------:R-:W-:Y:S01]  /*53c0*/  YIELD ;  /* 0x0000000000007946 */ /* 0x000fe20003800000 */
[----:B--2---:R-:W-:Y:S01]  /*53d0*/  ISETP.NE.AND P6, PT, R17, R32, PT ;  /* 0x000000201100720c */ /* 0x004fe20003fc5270 */
[----:B------:R-:W-:-:S12]  /*53e0*/  CCTL.IVALL ;  /* 0x00000000ff00798f */ /* 0x000fd80002000000 */
[----:B------:R-:W-:Y:S05]  /*53f0*/  @P6 BRA `(.L_x_834) ;  /* 0xffffffb000006947 */ /* 0x000fea000383ffff */
.L_x_833:
        /* <DEDUP_REMOVED lines=23> */
.L_x_838:
        /* <DEDUP_REMOVED lines=115> */
.L_x_837:
        /* <DEDUP_REMOVED lines=63> */
.L_x_839:
[----:B------:R-:W-:-:S04]  /*6090*/  LOP3.LUT P6, RZ, R5, 0x1, RZ, 0xc0, !PT ;  /* 0x0000000105ff7812 */ /* 0x000fc800078cc0ff */
[----:B------:R-:W-:-:S13]  /*60a0*/  ISETP.NE.OR P6, PT, R28, RZ, P6 ;  /* 0x000000ff1c00720c */ /* 0x000fda00037c5670 */
[----:B------:R-:W-:Y:S05]  /*60b0*/  @!P6 BRA `(.L_x_835) ;  /* 0x000001f00000e947 */ /* 0x000fea0003800000 */
.L_x_836:
        /* <DEDUP_REMOVED lines=31> */
.L_x_835:
        /* <DEDUP_REMOVED lines=10> */
.L_x_841:
[----:B------:R-:W-:Y:S05]  /*6350*/  BSYNC B0 ;  /* 0x0000000000007941 */ /* 0x000fea0003800000 */
.L_x_840:
        /* <DEDUP_REMOVED lines=17> */
.L_x_832:
        /* <DEDUP_REMOVED lines=35> */
.L_x_842:
        /* <DEDUP_REMOVED lines=17> */
[----:B------:R-:W-:-:S05]  /*67b0*/  F2FP.PACK_AB R29, R28, R29 ;  /* 0x0000001d1c1d723e */ /* 0x000fca00000000ff */
[----:B------:R0:W-:Y:S02]  /*67c0*/  STG.E [R30.64], R29 ;  /* 0x0000001d1e007986 */ /* 0x0001e4000c101906 */
.L_x_844:
[----:B------:R-:W-:Y:S05]  /*67d0*/  BSYNC B0 ;  /* 0x0000000000007941 */ /* 0x000fea0003800000 */
.L_x_843:
        /* <DEDUP_REMOVED lines=28> */
.L_x_845:
        /* <DEDUP_REMOVED lines=17> */
[----:B------:R-:W-:-:S05]  /*6ab0*/  F2FP.PACK_AB R29, R8, R29 ;  /* 0x0000001d081d723e */ /* 0x000fca00000000ff */
[----:B------:R0:W-:Y:S02]  /*6ac0*/  STG.E [R30.64], R29 ;  /* 0x0000001d1e007986 */ /* 0x0001e4000c101906 */
.L_x_847:
[----:B------:R-:W-:Y:S05]  /*6ad0*/  BSYNC B0 ;  /* 0x0000000000007941 */ /* 0x000fea0003800000 */
.L_x_846:
        /* <DEDUP_REMOVED lines=28> */
.L_x_848:
        /* <DEDUP_REMOVED lines=19> */
.L_x_850:
[----:B------:R-:W-:Y:S05]  /*6dd0*/  BSYNC B0 ;  /* 0x0000000000007941 */ /* 0x000fea0003800000 */
.L_x_849:
[----:B------:R-:W-:Y:S01]  /*6de0*/  ISETP.NE.AND P0, PT, RZ, UR9, PT ;  /* 0x00000009ff007c0c */ /* 0x000fe2000bf05270 */
[C---:B------:R-:W-:Y:S01]  /*6df0*/  FADD.FTZ R23, -R22.reuse, R23 ;  /* 0x0000001716177221 */ /* 0x040fe20000010100 */
        /* <DEDUP_REMOVED lines=26> */
.L_x_851:
[----:B------:R-:W-:Y:S01]  /*6fa0*/  LOP3.LUT P0, RZ, R5, 0x10, RZ, 0xc0, !PT ;  /* 0x0000001005ff7812 */ /* 0x000fe2000780c0ff */
[----:B------:R-:W-:-:S12]  /*6fb0*/  BSSY B0, `(.L_x_852) ;  /* 0x0000012000007945 */ /* 0x000fd80003800000 */
[----:B------:R-:W-:Y:S05]  /*6fc0*/  @!P0 BRA `(.L_x_853) ;  /* 0x0000010000008947 */ /* 0x000fea0003800000 */
[----:B------:R-:W-:Y:S01]  /*6fd0*/  MOV R8, R18 ;  /* 0x0000001200087202 */ /* 0x000fe20000000f00 */
[----:B------:R-:W-:Y:S01]  /*6fe0*/  IMAD R23, R109, c[0x0][0x1d8], RZ ;  /* 0x000076006d177a24 */ /* 0x000fe200078e02ff */
[----:B0-----:R-:W-:-:S03]  /*6ff0*/  MOV R9, R21 ;  /* 0x0000001500097202 */ /* 0x001fc60000000f00 */
[C---:B------:R-:W-:Y:S02]  /*7000*/  IMAD R23, R94.reuse, c[0x0][0x1dc], R23 ;  /* 0x000077005e177a24 */ /* 0x040fe400078e0217 */
[----:B------:R-:W-:-:S05]  /*7010*/  IMAD.WIDE.U32 R8, R94, c[0x0][0x1d8], R8 ;  /* 0x000076005e087a25 */ /* 0x000fca00078e0008 */
[----:B------:R-:W-:Y:S01]  /*7020*/  IADD3 R23, R9, R23, RZ ;  /* 0x0000001709177210 */ /* 0x000fe20007ffe0ff */
[----:B------:R-:W-:Y:S01]  /*7030*/  FFMA.FTZ R9, R7, R36, R17 ;  /* 0x0000002407097223 */ /* 0x000fe20000010011 */
[----:B------:R-:W-:-:S04]  /*7040*/  LEA R28, P0, R8, c[0x0][0x160], 0x1 ;  /* 0x00005800081c7a11 */ /* 0x000fc800078008ff */
[----:B------:R-:W-:Y:S01]  /*7050*/  LEA.HI.X R29, R8, c[0x0][0x164], R23, 0x1, P0 ;  /* 0x00005900081d7a11 */ /* 0x000fe200000f0c17 */
[----:B------:R-:W-:Y:S02]  /*7060*/  FFMA.FTZ R8, R7, R34, R17 ;  /* 0x0000002207087223 */ /* 0x000fe40000010011 */
[----:B------:R-:W-:Y:S02]  /*7070*/  FFMA.FTZ R23, R30, R25, -R9 ;  /* 0x000000191e177223 */ /* 0x000fe40000010809 */
[----:B------:R-:W-:Y:S02]  /*7080*/  FFMA.FTZ R33, R33, R24, -R8 ;  /* 0x0000001821217223 */ /* 0x000fe40000010808 */
[-C--:B------:R-:W-:Y:S02]  /*7090*/  FMUL.FTZ R8, R23, R6.reuse ;  /* 0x0000000617087220 */ /* 0x080fe40000410000 */
[----:B------:R-:W-:-:S05]  /*70a0*/  FMUL.FTZ R9, R33, R6 ;  /* 0x0000000621097220 */ /* 0x000fca0000410000 */
[----:B------:R-:W-:-:S05]  /*70b0*/  F2FP.PACK_AB R9, R8, R9 ;  /* 0x000000090809723e */ /* 0x000fca00000000ff */
[----:B------:R0:W-:Y:S02]  /*70c0*/  STG.E [R28.64], R9 ;  /* 0x000000091c007986 */ /* 0x0001e4000c101906 */
.L_x_853:
[----:B------:R-:W-:Y:S05]  /*70d0*/  BSYNC B0 ;  /* 0x0000000000007941 */ /* 0x000fea0003800000 */
.L_x_852:
        /* <DEDUP_REMOVED lines=28> */
.L_x_854:
        /* <DEDUP_REMOVED lines=19> */
.L_x_856:
[----:B------:R-:W-:Y:S05]  /*73d0*/  BSYNC B0 ;  /* 0x0000000000007941 */ /* 0x000fea0003800000 */
.L_x_855:
[----:B------:R-:W-:Y:S01]  /*73e0*/  ISETP.NE.AND P0, PT, RZ, UR9, PT ;  /* 0x00000009ff007c0c */ /* 0x000fe2000bf05270 */
[C---:B------:R-:W-:Y:S01]  /*73f0*/  FADD.FTZ R35, -R22.reuse, R35 ;  /* 0x0000002316237221 */ /* 0x040fe20000010100 */
[--C-:B------:R-:W-:Y:S01]  /*7400*/  HADD2.F32 R23, -RZ, R73.reuse.H0_H0 ;  /* 0x20000049ff177230 */ /* 0x100fe20000004100 */
[----:B------:R-:W-:Y:S01]  /*7410*/  FADD.FTZ R41, -R22, R41 ;  /* 0x0000002916297221 */ /* 0x000fe20000010100 */
[----:B0-----:R-:W-:Y:S01]  /*7420*/  HADD2.F32 R28, -RZ, R73.H1_H1 ;  /* 0x30000049ff1c7230 */ /* 0x001fe20000004100 */
        /* <DEDUP_REMOVED lines=23> */
.L_x_857:
        /* <DEDUP_REMOVED lines=19> */
.L_x_859:
[----:B------:R-:W-:Y:S05]  /*76d0*/  BSYNC B0 ;  /* 0x0000000000007941 */ /* 0x000fea0003800000 */
.L_x_858:
        /* <DEDUP_REMOVED lines=28> */
.L_x_860:
[----:B------:R-:W-:Y:S01]  /*78a0*/  LOP3.LUT P0, RZ, R5, 0x2, RZ, 0xc0, !PT ;  /* 0x0000000205ff7812 */ /* 0x000fe2000780c0ff */
[----:B------:R-:W-:-:S12]  /*78b0*/  BSSY B0, `(.L_x_861) ;  /* 0x0000012000007945 */ /* 0x000fd80003800000 */
        /* <DEDUP_REMOVED lines=17> */
.L_x_862:
[----:B------:R-:W-:Y:S05]  /*79d0*/  BSYNC B0 ;  /* 0x0000000000007941 */ /* 0x000fea0003800000 */
.L_x_861:
        /* <DEDUP_REMOVED lines=28> */
.L_x_863:
[----:B------:R-:W-:Y:S01]  /*7ba0*/  BSSY B0, `(.L_x_864) ;  /* 0x0000012000007945 */ /* 0x000fe20003800000 */
        /* <DEDUP_REMOVED lines=17> */
.L_x_865:
[----:B------:R-:W-:Y:S05]  /*7cc0*/  BSYNC B0 ;  /* 0x0000000000007941 */ /* 0x000fea0003800000 */
.L_x_864:
[C---:B------:R-:W-:Y:S01]  /*7cd0*/  FADD.FTZ R37, -R22.reuse, R37 ;  /* 0x0000002516257221 */ /* 0x040fe20000010100 */
[--C-:B------:R-:W-:Y:S01]  /*7ce0*/  HADD2.F32 R13, -RZ, R70.reuse.H0_H0 ;  /* 0x20000046ff0d7230 */ /* 0x100fe20000004100 */
[----:B------:R-:W-:Y:S01]  /*7cf0*/  FADD.FTZ R39, -R22, R39 ;  /* 0x0000002716277221 */ /* 0x000fe20000010100 */
[----:B------:R-:W-:Y:S01]  /*7d00*/  HADD2.F32 R70, -RZ, R70.H1_H1 ;  /* 0x30000046ff467230 */ /* 0x000fe20000004100 */
[-C--:B------:R-:W-:Y:S01]  /*7d10*/  FMUL.FTZ R37, R37, R6.reuse ;  /* 0x0000000625257220 */ /* 0x080fe20000410000 */
[--C-:B------:R-:W-:Y:S01]  /*7d20*/  HADD2.F32 R31, -RZ, R14.reuse.H0_H0 ;  /* 0x2000000eff1f7230 */ /* 0x100fe20000004100 */
[----:B------:R-:W-:Y:S01]  /*7d30*/  FMUL.FTZ R30, R39, R6 ;  /* 0x00000006271e7220 */ /* 0x000fe20000410000 */
[----:B------:R-:W-:Y:S01]  /*7d40*/  HADD2.F32 R33, -RZ, R14.H1_H1 ;  /* 0x3000000eff217230 */ /* 0x000fe20000004100 */
        /* <DEDUP_REMOVED lines=19> */
.L_x_866:
        /* <DEDUP_REMOVED lines=18> */
.L_x_868:
[----:B------:R-:W-:Y:S05]  /*7fa0*/  BSYNC B0 ;  /* 0x0000000000007941 */ /* 0x000fea0003800000 */
.L_x_867:
        /* <DEDUP_REMOVED lines=27> */
.L_x_869:
        /* <DEDUP_REMOVED lines=18> */
.L_x_871:
[----:B------:R-:W-:Y:S05]  /*8280*/  BSYNC B0 ;  /* 0x0000000000007941 */ /* 0x000fea0003800000 */
.L_x_870:
        /* <DEDUP_REMOVED lines=27> */
.L_x_872:
        /* <DEDUP_REMOVED lines=18> */
.L_x_874:
[----:B------:R-:W-:Y:S05]  /*8560*/  BSYNC B0 ;  /* 0x0000000000007941 */ /* 0x000fea0003800000 */
.L_x_873:
[----:B0-----:R-:W-:Y:S01]  /*8570*/  SHF.R.U32.HI R9, RZ, 0x4, R3 ;  /* 0x00000004ff097819 */ /* 0x001fe20000011603 */
[C---:B------:R-:W-:Y:S01]  /*8580*/  FADD.FTZ R29, -R22.reuse, R29 ;  /* 0x0000001d161d7221 */ /* 0x040fe20000010100 */
[--C-:B------:R-:W-:Y:S01]  /*8590*/  HADD2.F32 R13, -RZ, R67.reuse.H0_H0 ;  /* 0x20000043ff0d7230 */ /* 0x100fe20000004100 */
[----:B------:R-:W-:Y:S01]  /*85a0*/  FADD.FTZ R31, -R22, R31 ;  /* 0x0000001f161f7221 */ /* 0x000fe20000010100 */
[----:B------:R-:W-:Y:S01]  /*85b0*/  HADD2.F32 R14, -RZ, R67.H1_H1 ;  /* 0x30000043ff0e7230 */ /* 0x000fe20000004100 */
[----:B------:R-:W-:Y:S01]  /*85c0*/  IMAD R12, R2, c[0x0][0x1fc], R9 ;  /* 0x00007f00020c7a24 */ /* 0x000fe200078e0209 */
[--C-:B------:R-:W-:Y:S01]  /*85d0*/  HADD2.F32 R33, -RZ, R64.reuse.H0_H0 ;  /* 0x20000040ff217230 */ /* 0x100fe20000004100 */
[-C--:B------:R-:W-:Y:S01]  /*85e0*/  FMUL.FTZ R30, R29, R6.reuse ;  /* 0x000000061d1e7220 */ /* 0x080fe20000410000 */
        /* <DEDUP_REMOVED lines=21> */
.L_x_875:
        /* <DEDUP_REMOVED lines=18> */
.L_x_877:
[----:B------:R-:W-:Y:S05]  /*8860*/  BSYNC B0 ;  /* 0x0000000000007941 */ /* 0x000fea0003800000 */
.L_x_876:
[----:B------:R-:W-:Y:S01]  /*8870*/  FADD.FTZ R33, -R22, R33 ;  /* 0x0000002116217221 */ /* 0x000fe20000010100 */
[----:B------:R-:W-:Y:S01]  /*8880*/  IADD3 R31, R12, 0x180, RZ ;  /* 0x000001800c1f7810 */ /* 0x000fe20007ffe0ff */
[----:B------:R-:W-:Y:S01]  /*8890*/  FADD.FTZ R35, -R22, R35 ;  /* 0x0000002316237221 */ /* 0x000fe20000010100 */
[--C-:B------:R-:W-:Y:S01]  /*88a0*/  HADD2.F32 R13, -RZ, R82.reuse.H0_H0 ;  /* 0x20000052ff0d7230 */ /* 0x100fe20000004100 */
[-C--:B------:R-:W-:Y:S01]  /*88b0*/  FMUL.FTZ R33, R33, R6.reuse ;  /* 0x0000000621217220 */ /* 0x080fe20000410000 */
[----:B------:R-:W-:Y:S01]  /*88c0*/  HADD2.F32 R82, -RZ, R82.H1_H1 ;  /* 0x30000052ff527230 */ /* 0x000fe20000004100 */
        /* <DEDUP_REMOVED lines=21> */
.L_x_878:
[----:B------:R-:W-:Y:S01]  /*8a20*/  ISETP.GE.U32.AND P0, PT, R31, c[0x0][0x1e0], PT ;  /* 0x000078001f007a0c */ /* 0x000fe20003f06070 */
[----:B------:R-:W-:Y:S01]  /*8a30*/  BSSY B0, `(.L_x_879) ;  /* 0x0000016000007945 */ /* 0x000fe20003800000 */
[--C-:B------:R-:W-:Y:S02]  /*8a40*/  HADD2.F32 R23, -RZ, R65.reuse.H0_H0 ;  /* 0x20000041ff177230 */ /* 0x100fe40000004100 */
[----:B------:R-:W-:Y:S01]  /*8a50*/  ISETP.GE.AND.EX P0, PT, R32, c[0x0][0x1e4], PT, P0 ;  /* 0x0000790020007a0c */ /* 0x000fe20003f06300 */
[----:B------:R-:W-:-:S03]  /*8a60*/  HADD2.F32 R65, -RZ, R65.H1_H1 ;  /* 0x30000041ff417230 */ /* 0x000fc60000004100 */
        /* <DEDUP_REMOVED lines=18> */
.L_x_880:
[----:B------:R-:W-:Y:S05]  /*8b90*/  BSYNC B0 ;  /* 0x0000000000007941 */ /* 0x000fea0003800000 */
.L_x_879:
        /* <DEDUP_REMOVED lines=27> */
.L_x_881:
        /* <DEDUP_REMOVED lines=23> */
.L_x_883:
[----:B------:R-:W-:Y:S05]  /*8ec0*/  BSYNC B0 ;  /* 0x0000000000007941 */ /* 0x000fea0003800000 */
.L_x_882:
        /* <DEDUP_REMOVED lines=27> */
.L_x_884:
[----:B------:R-:W-:Y:S01]  /*9080*/  ISETP.GE.U32.AND P0, PT, R31, c[0x0][0x1e0], PT ;  /* 0x000078001f007a0c */ /* 0x000fe20003f06070 */
[--C-:B0-----:R-:W-:Y:S01]  /*9090*/  HADD2.F32 R9, -RZ, R63.reuse.H0_H0 ;  /* 0x2000003fff097230 */ /* 0x101fe20000004100 */
[----:B------:R-:W-:Y:S01]  /*90a0*/  BSSY B0, `(.L_x_885) ;  /* 0x0000017000007945 */ /* 0x000fe20003800000 */
[----:B------:R-:W-:Y:S01]  /*90b0*/  HADD2.F32 R63, -RZ, R63.H1_H1 ;  /* 0x3000003fff3f7230 */ /* 0x000fe20000004100 */
[----:B------:R-:W-:Y:S02]  /*90c0*/  ISETP.GE.AND.EX P0, PT, R33, c[0x0][0x1e4], PT, P0 ;  /* 0x0000790021007a0c */ /* 0x000fe40003f06300 */
[C---:B------:R-:W-:Y:S02]  /*90d0*/  FADD.FTZ R23, -R22.reuse, R9 ;  /* 0x0000000916177221 */ /* 0x040fe40000010100 */
[----:B------:R-:W-:Y:S01]  /*90e0*/  ISETP.LT.U32.AND P0, PT, R3, 0x200, !P0 ;  /* 0x000002000300780c */ /* 0x000fe20004701070 */
[----:B------:R-:W-:-:S12]  /*90f0*/  FADD.FTZ R63, -R22, R63 ;  /* 0x0000003f163f7221 */ /* 0x000fd80000010100 */
        /* <DEDUP_REMOVED lines=17> */
.L_x_886:
[----:B------:R-:W-:Y:S05]  /*9210*/  BSYNC B0 ;  /* 0x0000000000007941 */ /* 0x000fea0003800000 */
.L_x_885:
[----:B------:R-:W-:Y:S01]  /*9220*/  IADD3 R29, R12, 0x1e0, RZ ;  /* 0x000001e00c1d7810 */ /* 0x000fe20007ffe0ff */
[--C-:B0-----:R-:W-:Y:S01]  /*9230*/  HADD2.F32 R11, -RZ, R79.reuse.H0_H0 ;  /* 0x2000004fff0b7230 */ /* 0x101fe20000004100 */
[-C--:B------:R-:W-:Y:S01]  /*9240*/  FMUL.FTZ R22, R23, R6.reuse ;  /* 0x0000000617167220 */ /* 0x080fe20000410000 */
[----:B------:R-:W-:Y:S01]  /*9250*/  HADD2.F32 R10, -RZ, R79.H1_H1 ;  /* 0x3000004fff0a7230 */ /* 0x000fe20000004100 */
[----:B------:R-:W-:Y:S01]  /*9260*/  SHF.R.S32.HI R30, RZ, 0x1f, R29 ;  /* 0x0000001fff1e7819 */ /* 0x000fe2000001141d */
        /* <DEDUP_REMOVED lines=20> */
.L_x_887:
[----:B------:R-:W-:Y:S01]  /*93b0*/  ISETP.GE.U32.AND P0, PT, R29, c[0x0][0x1e0], PT ;  /* 0x000078001d007a0c */ /* 0x000fe20003f06070 */
[----:B------:R-:W-:Y:S03]  /*93c0*/  BSSY B0, `(.L_x_888) ;  /* 0x0000013000007945 */ /* 0x000fe60003800000 */
[----:B------:R-:W-:-:S04]  /*93d0*/  ISETP.GE.AND.EX P0, PT, R30, c[0x0][0x1e4], PT, P0 ;  /* 0x000079001e007a0c */ /* 0x000fc80003f06300 */
[----:B------:R-:W-:-:S13]  /*93e0*/  ISETP.LT.U32.AND P0, PT, R3, 0x200, !P0 ;  /* 0x000002000300780c */ /* 0x000fda0004701070 */
[----:B------:R-:W-:Y:S05]  /*93f0*/  @!P0 BRA `(.L_x_889) ;  /* 0x000000f000008947 */ /* 0x000fea0003800000 */
[----:B------:R-:W-:Y:S01]  /*9400*/  MOV R19, R21 ;  /* 0x0000001500137202 */ /* 0x000fe20000000f00 */
[--C-:B------:R-:W-:Y:S02]  /*9410*/  FFMA.FTZ R12, R7, R22, R17.reuse ;  /* 0x00000016070c7223 */ /* 0x100fe40000010011 */
        /* <DEDUP_REMOVED lines=11> */
[----:B------:R-:W-:-:S05]  /*94d0*/  F2FP.PACK_AB R7, R6, R11 ;  /* 0x0000000b0607723e */ /* 0x000fca00000000ff */
[----:B------:R0:W-:Y:S02]  /*94e0*/  STG.E [R8.64], R7 ;  /* 0x0000000708007986 */ /* 0x0001e4000c101906 */
.L_x_889:
[----:B------:R-:W-:Y:S05]  /*94f0*/  BSYNC B0 ;  /* 0x0000000000007941 */ /* 0x000fea0003800000 */
.L_x_888:
[----:B------:R-:W-:Y:S02]  /*9500*/  IADD3 R4, R4, c[0x0][0x10], RZ ;  /* 0x0000040004047a10 */ /* 0x000fe40007ffe0ff */
[----:B------:R-:W-:Y:S02]  /*9510*/  IADD3 R85, R85, 0x1, RZ ;  /* 0x0000000155557810 */ /* 0x000fe40007ffe0ff */
[----:B------:R-:W-:-:S13]  /*9520*/  ISETP.GE.AND P0, PT, R4, UR4, PT ;  /* 0x0000000404007c0c */ /* 0x000fda000bf06270 */
[----:B------:R-:W-:Y:S01]  /*9530*/  @P0 CALL.REL.NOINC `(.L_x_807) ;  /* 0x0000001000000944 */ /* 0x000fe20003c00000 */
[----:B------:R-:W-:Y:S05]  /*9540*/  BRA `(.L_x_890) ;  /* 0xffff717000007947 */ /* 0x000fea000383ffff */
.L_x_807:
        /* <DEDUP_REMOVED lines=22> */
.L_x_892:
[----:B------:R-:W-:Y:S05]  /*96b0*/  BSYNC B0 ;  /* 0x0000000000007941 */ /* 0x000fea0003800000 */
.L_x_891:
[----:B------:R-:W-:Y:S05]  /*96c0*/  @P0 EXIT ;  /* 0x000000000000094d */ /* 0x000fea0003800000 */
[----:B------:R-:W-:Y:S05]  /*96d0*/  @P2 BRA `(.L_x_893) ;  /* 0x0000008000002947 */ /* 0x000fea0003800000 */
[----:B------:R-:W-:-:S05]  /*96e0*/  IMAD R0, R6, c[0x0][0x10], RZ ;  /* 0x0000040006007a24 */ /* 0x000fca00078e02ff */
[----:B------:R-:W-:-:S13]  /*96f0*/  ISETP.NE.AND P0, PT, R0, -0x1, PT ;  /* 0xffffffff0000780c */ /* 0x000fda0003f05270 */
[----:B------:R-:W-:Y:S05]  /*9700*/  @!P0 BRA `(.L_x_893) ;  /* 0x0000005000008947 */ /* 0x000fea0003800000 */
.L_x_894:
[----:B0-----:R-:W2:Y:S01]  /*9710*/  LDG.E.STRONG.GPU R7, [R4.64] ;  /* 0x0000000604077981 */ /* 0x001ea2000c1ef900 */
[----:B------:R-:W-:Y:S01]  /*9720*/  YIELD ;  /* 0x0000000000007946 */ /* 0x000fe20003800000 */
[----:B--2---:R-:W-:Y:S01]  /*9730*/  ISETP.NE.AND P0, PT, R7, R0, PT ;  /* 0x000000000700720c */ /* 0x004fe20003f05270 */
[----:B------:R-:W-:-:S12]  /*9740*/  CCTL.IVALL ;  /* 0x00000000ff00798f */ /* 0x000fd80002000000 */
[----:B------:R-:W-:Y:S05]  /*9750*/  @P0 BRA `(.L_x_894) ;  /* 0xffffffb000000947 */ /* 0x000fea000383ffff */
.L_x_893:
        /* <DEDUP_REMOVED lines=25> */
.L_x_895:
        /* <DEDUP_REMOVED lines=23> */
.L_x_896:
        /* <DEDUP_REMOVED lines=10> */
.L_x_3347:


//--------------------- .text._Z35group_norm_nhwc_bwd_one_pass_kernelI11Fp16IOBf16WLi64ELi32ELi512EEv26Group_norm_nhwc_bwd_params --------------------------
	.section	.text._Z35group_norm_nhwc_bwd_one_pass_kernelI11Fp16IOBf16WLi64ELi32ELi512EEv26Group_norm_nhwc_bwd_params,"ax",@progbits
	.sectioninfo	@"SHI_REGISTERS=64"
	.align	128
        .global         _Z35group_norm_nhwc_bwd_one_pass_kernelI11Fp16IOBf16WLi64ELi32ELi512EEv26Group_norm_nhwc_bwd_params
        .type           _Z35group_norm_nhwc_bwd_one_pass_kernelI11Fp16IOBf16WLi64ELi32ELi512EEv26Group_norm_nhwc_bwd_params,@function
        .size           _Z35group_norm_nhwc_bwd_one_pass_kernelI11Fp16IOBf16WLi64ELi32ELi512EEv26Group_norm_nhwc_bwd_params,(.L_x_3348 - _Z35group_norm_nhwc_bwd_one_pass_kernelI11Fp16IOBf16WLi64ELi32ELi512EEv26Group_norm_nhwc_bwd_params)
        .other          _Z35group_norm_nhwc_bwd_one_pass_kernelI11Fp16IOBf16WLi64ELi32ELi512EEv26Group_norm_nhwc_bwd_params,@"STO_CUDA_ENTRY STV_DEFAULT"
_Z35group_norm_nhwc_bwd_one_pass_kernelI11Fp16IOBf16WLi64ELi32ELi512EEv26Group_norm_nhwc_bwd_params:
.text._Z35group_norm_nhwc_bwd_one_pass_kernelI11Fp16IOBf16WLi64ELi32ELi512EEv26Group_norm_nhwc_bwd_params:
        /* <DEDUP_REMOVED lines=46> */
.L_x_924:
        /* <DEDUP_REMOVED lines=108> */
.L_x_899:
[----:B0-----:R-:W-:Y:S05]  /*09a0*/  BSYNC B0 ;  /* 0x0000000000007941 */ /* 0x001fea0003800000 */
.L_x_898:
[----:B------:R-:W-:Y:S01]  /*09b0*/  ISETP.NE.AND P2, PT, RZ, UR16, PT ;  /* 0x00000010ff007c0c */ /* 0x000fe2000bf45270 */
[--C-:B-----5:R-:W-:Y:S02]  /*09c0*/  HADD2.F32 R10, -RZ, R50.reuse.H0_H0 ;  /* 0x20000032ff0a7230 */ /* 0x120fe40000004100 */
[----:B------:R-:W-:Y:S02]  /*09d0*/  HADD2.F32 R11, -RZ, R50.H1_H1 ;  /* 0x30000032ff0b7230 */ /* 0x000fe40000004100 */
[----:B------:R-:W-:Y:S01]  /*09e0*/  HADD2.F32 R13, -RZ, R51.H0_H0 ;  /* 0x20000033ff0d7230 */ /* 0x000fe20000004100 */
[----:B------:R-:W-:Y:S01]  /*09f0*/  FADD.FTZ R10, R10, -UR17 ;  /* 0x800000110a0a7e21 */ /* 0x000fe20008010000 */
[--C-:B------:R-:W-:Y:S01]  /*0a00*/  HADD2.F32 R8, -RZ, R49.reuse.H0_H0 ;  /* 0x20000031ff087230 */ /* 0x100fe20000004100 */
[----:B------:R-:W-:Y:S01]  /*0a10*/  FADD.FTZ R12, R11, -UR17 ;  /* 0x800000110b0c7e21 */ /* 0x000fe20008010000 */
[----:B------:R-:W-:Y:S01]  /*0a20*/  HADD2.F32 R9, -RZ, R49.H1_H1 ;  /* 0x30000031ff097230 */ /* 0x000fe20000004100 */
[----:B------:R-:W-:Y:S01]  /*0a30*/  FMUL.FTZ R11, R10, UR14 ;  /* 0x0000000e0a0b7c20 */ /* 0x000fe20008410000 */
[----:B------:R-:W-:Y:S01]  /*0a40*/  HADD2.F32 R21, -RZ, R51.H1_H1 ;  /* 0x30000033ff157230 */ /* 0x000fe20000004100 */
[----:B------:R-:W-:Y:S01]  /*0a50*/  FADD.FTZ R22, R13, -UR17 ;  /* 0x800000110d167e21 */ /* 0x000fe20008010000 */
        /* <DEDUP_REMOVED lines=22> */
.L_x_900:
        /* <DEDUP_REMOVED lines=26> */
.L_x_901:
        /* <DEDUP_REMOVED lines=91> */
.L_x_903:
[----:B------:R-:W-:Y:S05]  /*1310*/  BSYNC B0 ;  /* 0x0000000000007941 */ /* 0x000fea0003800000 */
.L_x_902:
        /* <DEDUP_REMOVED lines=160> */
.L_x_905:
[----:B------:R-:W-:Y:S05]  /*1d20*/  BSYNC B0 ;  /* 0x0000000000007941 */ /* 0x000fea0003800000 */
.L_x_904:
        /* <DEDUP_REMOVED lines=18> */
.L_x_907:
[----:B------:R-:W-:Y:S05]  /*1e50*/  BSYNC B0 ;  /* 0x0000000000007941 */ /* 0x000fea0003800000 */
.L_x_906:
        /* <DEDUP_REMOVED lines=27> */
.L_x_910:
[----:B------:R-:W2:Y:S01]  /*2010*/  LDG.E.STRONG.GPU R6, [R12.64] ;  /* 0x0000000c0c067981 */ /* 0x000ea2000c1ef900 */
[----:B------:R-:W-:Y:S01]  /*2020*/  YIELD ;  /* 0x0000000000007946 */ /* 0x000fe20003800000 */
[----:B--2---:R-:W-:Y:S01]  /*2030*/  ISETP.NE.AND P0, PT, R6, R17, PT ;  /* 0x000000110600720c */ /* 0x004fe20003f05270 */
[----:B------:R-:W-:-:S12]  /*2040*/  CCTL.IVALL ;  /* 0x00000000ff00798f */ /* 0x000fd80002000000 */
[----:B------:R-:W-:Y:S05]  /*2050*/  @P0 BRA `(.L_x_910) ;  /* 0xffffffb000000947 */ /* 0x000fea000383ffff */
.L_x_909:
        /* <DEDUP_REMOVED lines=17> */
.L_x_914:
        /* <DEDUP_REMOVED lines=116> */
.L_x_913:
        /* <DEDUP_REMOVED lines=62> */
.L_x_915:
[----:B------:R-:W-:-:S13]  /*2c90*/  ISETP.NE.OR P0, PT, RZ, UR4, P0 ;  /* 0x00000004ff007c0c */ /* 0x000fda0008705670 */
[----:B------:R-:W-:Y:S05]  /*2ca0*/  @!P0 BRA `(.L_x_911) ;  /* 0x000001f000008947 */ /* 0x000fea0003800000 */
.L_x_912:
        /* <DEDUP_REMOVED lines=31> */
.L_x_911:
        /* <DEDUP_REMOVED lines=10> */
.L_x_917:
[----:B------:R-:W-:Y:S05]  /*2f40*/  BSYNC B0 ;  /* 0x0000000000007941 */ /* 0x000fea0003800000 */
.L_x_916:
        /* <DEDUP_REMOVED lines=19> */
.L_x_908:
[----:B------:R2:W-:Y:S01]  /*3080*/  @!P3 STS.64 [0x98], R8 ;  /* 0x00009808ff00b388 */ /* 0x0005e20000000a00 */
[----:B------:R-:W-:-:S03]  /*3090*/  SHF.R.U32.HI R6, RZ, 0x4, R55 ;  /* 0x00000004ff067819 */ /* 0x000fc60000011637 */
[----:B------:R-:W-:Y:S02]  /*30a0*/  BAR.SYNC.DEFER_BLOCKING 0x0 ;  /* 0x0000000000007b1d */ /* 0x000fe40000010000 */
[----:B------:R-:W-:Y:S01]  /*30b0*/  IMAD R6, R43, c[0x0][0x1fc], R6 ;  /* 0x00007f002b067a24 */ /* 0x000fe200078e0206 */
[----:B0-2---:R-:W-:-:S04]  /*30c0*/  HADD2.F32 R8, -RZ, R50.H0_H0 ;  /* 0x20000032ff087230 */ /* 0x005fc80000004100 */
[----:B------:R-:W-:Y:S01]  /*30d0*/  IADD3 R6, R6, 0x20, RZ ;  /* 0x0000002006067810 */ /* 0x000fe20007ffe0ff */
[----:B------:R-:W-:-:S03]  /*30e0*/  HADD2.F32 R50, -RZ, R50.H1_H1 ;  /* 0x30000032ff327230 */ /* 0x000fc60000004100 */
[----:B------:R-:W-:Y:S01]  /*30f0*/  ISETP.GE.U32.AND P0, PT, R6, c[0x0][0x1e0], PT ;  /* 0x0000780006007a0c */ /* 0x000fe20003f06070 */
[----:B------:R-:W-:Y:S01]  /*3100*/  FADD.FTZ R9, R8, -UR17 ;  /* 0x8000001108097e21 */ /* 0x000fe20008010000 */
[----:B-1----:R-:W-:Y:S01]  /*3110*/  SHF.R.S32.HI R12, RZ, 0x1f, R6 ;  /* 0x0000001fff0c7819 */ /* 0x002fe20000011406 */
[----:B------:R-:W-:Y:S01]  /*3120*/  FADD.FTZ R50, R50, -UR17 ;  /* 0x8000001132327e21 */ /* 0x000fe20008010000 */
[--C-:B------:R-:W-:Y:S01]  /*3130*/  HADD2.F32 R8, -RZ, R51.reuse.H0_H0 ;  /* 0x20000033ff087230 */ /* 0x100fe20000004100 */
[----:B------:R-:W-:Y:S01]  /*3140*/  FMUL.FTZ R21, R9, UR14 ;  /* 0x0000000e09157c20 */ /* 0x000fe20008410000 */
[----:B------:R-:W-:Y:S01]  /*3150*/  ISETP.GE.AND.EX P0, PT, R12, c[0x0][0x1e4], PT, P0 ;  /* 0x000079000c007a0c */ /* 0x000fe20003f06300 */
[----:B------:R-:W-:Y:S01]  /*3160*/  HADD2.F32 R51, -RZ, R51.H1_H1 ;  /* 0x30000033ff337230 */ /* 0x000fe20000004100 */
[----:B------:R-:W-:Y:S02]  /*3170*/  FMUL.FTZ R50, R50, UR14 ;  /* 0x0000000e32327c20 */ /* 0x000fe40008410000 */
[----:B------:R-:W-:Y:S01]  /*3180*/  ISETP.LT.U32.AND P0, PT, R55, 0x200, !P0 ;  /* 0x000002003700780c */ /* 0x000fe20004701070 */
[----:B------:R-:W0:Y:S02]  /*3190*/  LDS.64 R10, [0x98] ;  /* 0x00009800ff0a7984 */ /* 0x000e240000000a00 */
[----:B0-----:R-:W-:Y:S01]  /*31a0*/  FMUL.FTZ R6, R10, c[0x0][0x20c] ;  /* 0x000083000a067a20 */ /* 0x001fe20000410000 */
[--C-:B------:R-:W-:Y:S01]  /*31b0*/  HADD2.F32 R10, -RZ, R49.reuse.H0_H0 ;  /* 0x20000031ff0a7230 */ /* 0x100fe20000004100 */
[----:B------:R-:W-:Y:S01]  /*31c0*/  FMUL.FTZ R11, R11, c[0x0][0x20c] ;  /* 0x000083000b0b7a20 */ /* 0x000fe20000410000 */
        /* <DEDUP_REMOVED lines=20> */
.L_x_918:
        /* <DEDUP_REMOVED lines=18> */
.L_x_920:
[----:B------:R-:W-:Y:S05]  /*3430*/  BSYNC B0 ;  /* 0x0000000000007941 */ /* 0x000fea0003800000 */
.L_x_919:
[----:B------:R-:W-:Y:S01]  /*3440*/  FADD.FTZ R10, R8, -UR17 ;  /* 0x80000011080a7e21 */ /* 0x000fe20008010000 */
[--C-:B------:R-:W-:Y:S01]  /*3450*/  HADD2.F32 R8, -RZ, R48.reuse.H0_H0 ;  /* 0x20000030ff087230 */ /* 0x100fe20000004100 */
[----:B------:R-:W-:Y:S01]  /*3460*/  FADD.FTZ R51, R51, -UR17 ;  /* 0x8000001133337e21 */ /* 0x000fe20008010000 */
[----:B0-----:R-:W-:Y:S01]  /*3470*/  HADD2.F32 R9, -RZ, R48.H1_H1 ;  /* 0x30000030ff097230 */ /* 0x001fe20000004100 */
        /* <DEDUP_REMOVED lines=21> */
.L_x_921:
        /* <DEDUP_REMOVED lines=17> */
.L_x_923:
[----:B------:R-:W-:Y:S05]  /*36e0*/  BSYNC B0 ;  /* 0x0000000000007941 */ /* 0x000fea0003800000 */
.L_x_922:
[----:B------:R-:W-:Y:S02]  /*36f0*/  IADD3 R52, R52, c[0x0][0x10], RZ ;  /* 0x0000040034347a10 */ /* 0x000fe40007ffe0ff */
[----:B------:R-:W-:Y:S02]  /*3700*/  IADD3 R53, R53, 0x1, RZ ;  /* 0x0000000135357810 */ /* 0x000fe40007ffe0ff */
[----:B------:R-:W-:-:S13]  /*3710*/  ISETP.GE.AND P0, PT, R52, UR6, PT ;  /* 0x0000000634007c0c */ /* 0x000fda000bf06270 */
[----:B------:R-:W-:Y:S01]  /*3720*/  @P0 CALL.REL.NOINC `(.L_x_897) ;  /* 0x0000001000000944 */ /* 0x000fe20003c00000 */
[----:B------:R-:W-:Y:S05]  /*3730*/  BRA `(.L_x_924) ;  /* 0xffffcba000007947 */ /* 0x000fea000383ffff */
.L_x_897:
        /* <DEDUP_REMOVED lines=22> */
.L_x_926:
[----:B------:R-:W-:Y:S05]  /*38a0*/  BSYNC B0 ;  /* 0x0000000000007941 */ /* 0x000fea0003800000 */
.L_x_925:
[----:B------:R-:W-:Y:S05]  /*38b0*/  @P0 EXIT ;  /* 0x000000000000094d */ /* 0x000fea0003800000 */
[----:B------:R-:W-:Y:S05]  /*38c0*/  @P2 BRA `(.L_x_927) ;  /* 0x0000008000002947 */ /* 0x000fea0003800000 */
[----:B------:R-:W-:-:S05]  /*38d0*/  IMAD R0, R4, c[0x0][0x10], RZ ;  /* 0x0000040004007a24 */ /* 0x000fca00078e02ff */
[----:B------:R-:W-:-:S13]  /*38e0*/  ISETP.NE.AND P0, PT, R0, -0x1, PT ;  /* 0xffffffff0000780c */ /* 0x000fda0003f05270 */
[----:B------:R-:W-:Y:S05]  /*38f0*/  @!P0 BRA `(.L_x_927) ;  /* 0x0000005000008947 */ /* 0x000fea0003800000 */
.L_x_928:
[----:B-1----:R-:W2:Y:S01]  /*3900*/  LDG.E.STRONG.GPU R5, [R2.64] ;  /* 0x0000000c02057981 */ /* 0x002ea2000c1ef900 */
[----:B------:R-:W-:Y:S01]  /*3910*/  YIELD ;  /* 0x0000000000007946 */ /* 0x000fe20003800000 */
[----:B--2---:R-:W-:Y:S01]  /*3920*/  ISETP.NE.AND P0, PT, R5, R0, PT ;  /* 0x000000000500720c */ /* 0x004fe20003f05270 */
[----:B------:R-:W-:-:S12]  /*3930*/  CCTL.IVALL ;  /* 0x00000000ff00798f */ /* 0x000fd80002000000 */
[----:B------:R-:W-:Y:S05]  /*3940*/  @P0 BRA `(.L_x_928) ;  /* 0xffffffb000000947 */ /* 0x000fea000383ffff */
.L_x_927:
        /* <DEDUP_REMOVED lines=25> */
.L_x_929:
        /* <DEDUP_REMOVED lines=26> */
.L_x_930:
        /* <DEDUP_REMOVED lines=16> */
.L_x_3348:


//--------------------- .text._Z35group_norm_nhwc_bwd_one_pass_kernelI11Fp16IOBf16WLi128ELi32ELi512EEv26Group_norm_nhwc_bwd_params --------------------------
	.section	.text._Z35group_norm_nhwc_bwd_one_pass_kernelI11Fp16IOBf16WLi128ELi32ELi512EEv26Group_norm_nhwc_bwd_params,"ax",@progbits
	.sectioninfo	@"SHI_REGISTERS=64"
	.align	128
        .global         _Z35group_norm_nhwc_bwd_one_pass_kernelI11Fp16IOBf16WLi128ELi32ELi512EEv26Group_norm_nhwc_bwd_params
        .type           _Z35group_norm_nhwc_bwd_one_pass_kernelI11Fp16IOBf16WLi128ELi32ELi512EEv26Group_norm_nhwc_bwd_params,@function
        .size           _Z35group_norm_nhwc_bwd_one_pass_kernelI11Fp16IOBf16WLi128ELi32ELi512EEv26Group_norm_nhwc_bwd_params,(.L_x_3349 - _Z35group_norm_nhwc_bwd_one_pass_kernelI11Fp16IOBf16WLi128ELi32ELi512EEv26Group_norm_nhwc_bwd_params)
        .other          _Z35group_norm_nhwc_bwd_one_pass_kernelI11Fp16IOBf16WLi128ELi32ELi512EEv26Group_norm_nhwc_bwd_params,@"STO_CUDA_ENTRY STV_DEFAULT"
_Z35group_norm_nhwc_bwd_one_pass_kernelI11Fp16IOBf16WLi128ELi32ELi512EEv26Group_norm_nhwc_bwd_params:
.text._Z35group_norm_nhwc_bwd_one_pass_kernelI11Fp16IOBf16WLi128ELi32ELi512EEv26Group_norm_nhwc_bwd_params:
        /* <DEDUP_REMOVED lines=47> */
.L_x_966:
        /* <DEDUP_REMOVED lines=89> */
[----:B------:R0:W3:Y:S01]  /*0880*/  @P1 LDG.E R45, [R16.64] ;  /* 0x00000006102d1981 */ /* 0x0000e2000c1e1900 */
        /* <DEDUP_REMOVED lines=10> */
[----:B------:R-:W-:Y:S01]  /*0930*/  @P3 IADD3 R14, P6, R15, c[0x0][0x178], RZ ;  /* 0x00005e000f0e3a10 */ /* 0x000fe20007fde0ff */
[----:B------:R4:W5:Y:S01]  /*0940*/  @P2 LDG.E R43, [R22.64] ;  /* 0x00000006162b2981 */ /* 0x000962000c1e1900 */
[----:B------:R-:W-:-:S02]  /*0950*/  MOV R46, RZ ;  /* 0x000000ff002e7202 */ /* 0x000fc40000000f00 */
[----:B0-----:R-:W-:Y:S02]  /*0960*/  @P3 IADD3 R16, P5, R15, c[0x0][0x180], RZ ;  /* 0x000060000f103a10 */ /* 0x001fe40007fbe0ff */
[----:B------:R-:W-:Y:S02]  /*0970*/  MOV R39, RZ ;  /* 0x000000ff00277202 */ /* 0x000fe40000000f00 */
[----:B------:R-:W-:Y:S01]  /*0980*/  @P3 IADD3.X R15, R28, c[0x0][0x17c], RZ, P6, !PT ;  /* 0x00005f001c0f3a10 */ /* 0x000fe200037fe4ff */
[----:B------:R4:W5:Y:S04]  /*0990*/  @P2 LDG.E R46, [R24.64] ;  /* 0x00000006182e2981 */ /* 0x000968000c1e1900 */
[----:B------:R4:W5:Y:S01]  /*09a0*/  @P3 LDG.E R39, [R14.64] ;  /* 0x000000060e273981 */ /* 0x000962000c1e1900 */
[----:B-1----:R-:W-:Y:S01]  /*09b0*/  @P0 IADD3 R18, P4, R27, c[0x0][0x178], RZ ;  /* 0x00005e001b120a10 */ /* 0x002fe20007f9e0ff */
[----:B------:R-:W-:-:S03]  /*09c0*/  CS2R R40, SRZ ;  /* 0x0000000000287805 */ /* 0x000fc6000001ff00 */
[----:B------:R-:W-:-:S03]  /*09d0*/  @P0 IADD3.X R19, R26, c[0x0][0x17c], RZ, P4, !PT ;  /* 0x00005f001a130a10 */ /* 0x000fc600027fe4ff */
[----:B------:R0:W5:Y:S04]  /*09e0*/  @P0 LDG.E R41, [R20.64] ;  /* 0x0000000614290981 */ /* 0x000168000c1e1900 */
[----:B------:R1:W5:Y:S01]  /*09f0*/  @P0 LDG.E R40, [R18.64] ;  /* 0x0000000612280981 */ /* 0x000362000c1e1900 */
[----:B------:R-:W-:Y:S02]  /*0a00*/  MOV R53, 0x3f800000 ;  /* 0x3f80000000357802 */ /* 0x000fe40000000f00 */
[----:B------:R-:W-:Y:S01]  /*0a10*/  @P3 IADD3.X R17, R28, c[0x0][0x184], RZ, P5, !PT ;  /* 0x000061001c113a10 */ /* 0x000fe20002ffe4ff */
[----:B------:R-:W-:Y:S01]  /*0a20*/  BSSY B0, `(.L_x_932) ;  /* 0x000001d000007945 */ /* 0x000fe20003800000 */
[----:B------:R-:W-:Y:S01]  /*0a30*/  ISETP.NE.AND P4, PT, RZ, UR9, PT ;  /* 0x00000009ff007c0c */ /* 0x000fe2000bf85270 */
[----:B------:R-:W-:Y:S01]  /*0a40*/  CS2R R50, SRZ ;  /* 0x0000000000327805 */ /* 0x000fe2000001ff00 */
[----:B------:R-:W-:Y:S01]  /*0a50*/  MOV R52, RZ ;  /* 0x000000ff00347202 */ /* 0x000fe20000000f00 */
[----:B------:R3:W5:Y:S01]  /*0a60*/  @P3 LDG.E R42, [R16.64] ;  /* 0x00000006102a3981 */ /* 0x000762000c1e1900 */
[----:B--2---:R-:W-:-:S05]  /*0a70*/  FFMA.FTZ R11, -R10, R10, R11 ;  /* 0x0000000a0a0b7223 */ /* 0x004fca000001010b */
[----:B------:R-:W-:-:S13]  /*0a80*/  FSETP.GTU.FTZ.AND P0, PT, R11, RZ, PT ;  /* 0x000000ff0b00720b */ /* 0x000fda0003f1c000 */
[----:B0-----:R-:W-:-:S04]  /*0a90*/  @P0 FADD.FTZ R20, R11, c[0x0][0x1a0] ;  /* 0x000068000b140621 */ /* 0x001fc80000010000 */
[----:B------:R4:W0:Y:S01]  /*0aa0*/  @P0 MUFU.RSQ R53, R20 ;  /* 0x0000001400350308 */ /* 0x0008220000001400 */
[----:B------:R-:W-:Y:S01]  /*0ab0*/  ISETP.GT.U32.AND P0, PT, R49, 0x1ff, PT ;  /* 0x000001ff3100780c */ /* 0x000fe20003f04070 */
[--C-:B---3--:R-:W-:Y:S01]  /*0ac0*/  HADD2.F32 R17, -RZ, R45.reuse.H0_H0 ;  /* 0x2000002dff117230 */ /* 0x108fe20000004100 */
[----:B------:R-:W-:Y:S01]  /*0ad0*/  MOV R11, RZ ;  /* 0x000000ff000b7202 */ /* 0x000fe20000000f00 */
[----:B-1----:R-:W-:-:S10]  /*0ae0*/  HADD2.F32 R19, -RZ, R45.H1_H1 ;  /* 0x3000002dff137230 */ /* 0x002fd40000004100 */
[----:B------:R-:W-:Y:S05]  /*0af0*/  @P0 BRA `(.L_x_933) ;  /* 0x000000f000000947 */ /* 0x000fea0003800000 */
[----:B----4-:R-:W-:Y:S02]  /*0b00*/  ISETP.NE.AND P0, PT, RZ, UR9, PT ;  /* 0x00000009ff007c0c */ /* 0x010fe4000bf05270 */
        /* <DEDUP_REMOVED lines=14> */
.L_x_933:
[----:B----4-:R-:W-:Y:S05]  /*0bf0*/  BSYNC B0 ;  /* 0x0000000000007941 */ /* 0x010fea0003800000 */
.L_x_932:
[C---:B------:R-:W-:Y:S01]  /*0c00*/  FADD.FTZ R12, -R10.reuse, R17 ;  /* 0x000000110a0c7221 */ /* 0x040fe20000010100 */
[--C-:B-----5:R-:W-:Y:S01]  /*0c10*/  HADD2.F32 R18, -RZ, R44.reuse.H1_H1 ;  /* 0x3000002cff127230 */ /* 0x120fe20000004100 */
[----:B------:R-:W-:Y:S01]  /*0c20*/  FADD.FTZ R16, -R10, R19 ;  /* 0x000000130a107221 */ /* 0x000fe20000010100 */
[----:B------:R-:W-:Y:S01]  /*0c30*/  HADD2.F32 R19, -RZ, R44.H0_H0 ;  /* 0x2000002cff137230 */ /* 0x000fe20000004100 */
        /* <DEDUP_REMOVED lines=21> */
.L_x_934:
        /* <DEDUP_REMOVED lines=33> */
.L_x_935:
        /* <DEDUP_REMOVED lines=31> */
.L_x_936:
[----:B------:R-:W-:Y:S01]  /*1190*/  FFMA.FTZ R26, R12, R27, R25 ;  /* 0x0000001b0c1a7223 */ /* 0x000fe20000010019 */
[--C-:B------:R-:W-:Y:S01]  /*11a0*/  HADD2.F32 R29, -RZ, R42.reuse.H1_H1 ;  /* 0x3000002aff1d7230 */ /* 0x100fe20000004100 */
[----:B------:R-:W-:Y:S02]  /*11b0*/  FMUL.FTZ R25, R23, R52 ;  /* 0x0000003417197220 */ /* 0x000fe40000410000 */
[----:B------:R-:W-:Y:S01]  /*11c0*/  FADD.FTZ R28, R27, R24 ;  /* 0x000000181b1c7221 */ /* 0x000fe20000010000 */
[----:B------:R-:W-:Y:S01]  /*11d0*/  HADD2.F32 R27, -RZ, R42.H0_H0 ;  /* 0x2000002aff1b7230 */ /* 0x000fe20000004100 */
[----:B------:R-:W-:Y:S02]  /*11e0*/  FFMA.FTZ R24, R22, R25, R26 ;  /* 0x0000001916187223 */ /* 0x000fe4000001001a */
[----:B------:R-:W-:-:S02]  /*11f0*/  FADD.FTZ R25, R28, R25 ;  /* 0x000000191c197221 */ /* 0x000fc40000010000 */
[----:B------:R-:W-:Y:S02]  /*1200*/  FMUL.FTZ R28, R20, R11 ;  /* 0x0000000b141c7220 */ /* 0x000fe40000410000 */
[C---:B------:R-:W-:Y:S01]  /*1210*/  FADD.FTZ R26, -R10.reuse, R27 ;  /* 0x0000001b0a1a7221 */ /* 0x040fe20000010100 */
[--C-:B------:R-:W-:Y:S01]  /*1220*/  HADD2.F32 R27, -RZ, R39.reuse.H0_H0 ;  /* 0x20000027ff1b7230 */ /* 0x100fe20000004100 */
[----:B------:R-:W-:Y:S02]  /*1230*/  FADD.FTZ R30, -R10, R29 ;  /* 0x0000001d0a1e7221 */ /* 0x000fe40000010100 */
[----:B------:R-:W-:Y:S01]  /*1240*/  FFMA.FTZ R29, R21, R28, R24 ;  /* 0x0000001c151d7223 */ /* 0x000fe20000010018 */
[----:B------:R-:W-:Y:S01]  /*1250*/  HADD2.F32 R24, -RZ, R39.H1_H1 ;  /* 0x30000027ff187230 */ /* 0x000fe20000004100 */
[----:B------:R-:W-:Y:S02]  /*1260*/  FADD.FTZ R28, R28, R25 ;  /* 0x000000191c1c7221 */ /* 0x000fe40000010000 */
        /* <DEDUP_REMOVED lines=21> */
.L_x_937:
[----:B------:R-:W-:Y:S01]  /*13c0*/  FMUL.FTZ R31, R27, R52 ;  /* 0x000000341b1f7220 */ /* 0x000fe20000410000 */
[----:B------:R-:W-:Y:S01]  /*13d0*/  ISETP.GT.AND P0, PT, R36, 0x1e, PT ;  /* 0x0000001e2400780c */ /* 0x000fe20003f04270 */
[----:B------:R-:W-:Y:S01]  /*13e0*/  FFMA.FTZ R17, R17, R19, RZ ;  /* 0x0000001311117223 */ /* 0x000fe200000100ff */
[C---:B------:R-:W-:Y:S01]  /*13f0*/  ISETP.NE.AND P3, PT, R49.reuse, RZ, PT ;  /* 0x000000ff3100720c */ /* 0x040fe20003f65270 */
[----:B------:R-:W-:Y:S01]  /*1400*/  FFMA.FTZ R30, R26, R31, R29 ;  /* 0x0000001f1a1e7223 */ /* 0x000fe2000001001d */
[----:B------:R-:W-:Y:S01]  /*1410*/  BSSY B0, `(.L_x_938) ;  /* 0x000005b000007945 */ /* 0x000fe20003800000 */
[----:B------:R-:W-:Y:S01]  /*1420*/  FADD.FTZ R31, R28, R31 ;  /* 0x0000001f1c1f7221 */ /* 0x000fe20000010000 */
[C---:B------:R-:W-:Y:S01]  /*1430*/  ISETP.GT.U32.AND P5, PT, R49.reuse, 0xf, PT ;  /* 0x0000000f3100780c */ /* 0x040fe20003fa4070 */
[----:B------:R-:W-:Y:S01]  /*1440*/  FMUL.FTZ R28, R24, R11 ;  /* 0x0000000b181c7220 */ /* 0x000fe20000410000 */
[----:B------:R-:W-:Y:S01]  /*1450*/  SHF.L.U32 R55, R49, 0x4, RZ ;  /* 0x0000000431377819 */ /* 0x000fe200000006ff */
[----:B------:R-:W-:-:S02]  /*1460*/  FADD.FTZ R60, RZ, R19 ;  /* 0x00000013ff3c7221 */ /* 0x000fc40000010000 */
[----:B------:R-:W-:Y:S02]  /*1470*/  FFMA.FTZ R29, R25, R28, R30 ;  /* 0x0000001c191d7223 */ /* 0x000fe4000001001e */
[----:B------:R-:W-:Y:S02]  /*1480*/  FADD.FTZ R28, R28, R31 ;  /* 0x0000001f1c1c7221 */ /* 0x000fe40000010000 */
[----:B------:R-:W-:Y:S01]  /*1490*/  FFMA.FTZ R13, R13, R15, R17 ;  /* 0x0000000f0d0d7223 */ /* 0x000fe20000010011 */
[----:B------:R-:W0:Y:S01]  /*14a0*/  SHFL.DOWN PT, R30, R29, 0x1, 0x1f ;  /* 0x08201f001d1e7f89 */ /* 0x000e2200000e0000 */
[----:B------:R-:W-:Y:S02]  /*14b0*/  FADD.FTZ R60, R60, R15 ;  /* 0x0000000f3c3c7221 */ /* 0x000fe40000010000 */
[----:B------:R-:W-:Y:S01]  /*14c0*/  FFMA.FTZ R17, R16, R18, RZ ;  /* 0x0000001210117223 */ /* 0x000fe200000100ff */
[----:B------:R-:W1:Y:S01]  /*14d0*/  SHFL.DOWN PT, R31, R28, 0x1, 0x1f ;  /* 0x08201f001c1f7f89 */ /* 0x000e6200000e0000 */
        /* <DEDUP_REMOVED lines=78> */
.L_x_939:
[----:B------:R-:W-:Y:S05]  /*19c0*/  BSYNC B0 ;  /* 0x0000000000007941 */ /* 0x000fea0003800000 */
.L_x_938:
        /* <DEDUP_REMOVED lines=158> */
.L_x_941:
[----:B------:R-:W-:Y:S05]  /*23b0*/  BSYNC B0 ;  /* 0x0000000000007941 */ /* 0x000fea0003800000 */
.L_x_940:
        /* <DEDUP_REMOVED lines=19> */
.L_x_943:
[----:B------:R-:W-:Y:S05]  /*24f0*/  BSYNC B0 ;  /* 0x0000000000007941 */ /* 0x000fea0003800000 */
.L_x_942:
        /* <DEDUP_REMOVED lines=29> */
.L_x_946:
[----:B------:R-:W2:Y:S01]  /*26d0*/  LDG.E.STRONG.GPU R16, [R14.64] ;  /* 0x000000060e107981 */ /* 0x000ea2000c1ef900 */
[----:B------:R-:W-:Y:S01]  /*26e0*/  YIELD ;  /* 0x0000000000007946 */ /* 0x000fe20003800000 */
[----:B--2---:R-:W-:Y:S01]  /*26f0*/  ISETP.NE.AND P0, PT, R16, R19, PT ;  /* 0x000000131000720c */ /* 0x004fe20003f05270 */
[----:B------:R-:W-:-:S12]  /*2700*/  CCTL.IVALL ;  /* 0x00000000ff00798f */ /* 0x000fd80002000000 */
[----:B------:R-:W-:Y:S05]  /*2710*/  @P0 BRA `(.L_x_946) ;  /* 0xffffffb000000947 */ /* 0x000fea000383ffff */
.L_x_945:
        /* <DEDUP_REMOVED lines=17> */
.L_x_950:
        /* <DEDUP_REMOVED lines=115> */
.L_x_949:
        /* <DEDUP_REMOVED lines=61> */
.L_x_951:
[----:B------:R-:W-:-:S13]  /*3330*/  ISETP.NE.OR P0, PT, R20, RZ, P0 ;  /* 0x000000ff1400720c */ /* 0x000fda0000705670 */
[----:B------:R-:W-:Y:S05]  /*3340*/  @!P0 BRA `(.L_x_947) ;  /* 0x000001f000008947 */ /* 0x000fea0003800000 */
.L_x_948:
        /* <DEDUP_REMOVED lines=31> */
.L_x_947:
        /* <DEDUP_REMOVED lines=12> */
.L_x_953:
[----:B------:R-:W-:Y:S05]  /*3600*/  BSYNC B0 ;  /* 0x0000000000007941 */ /* 0x000fea0003800000 */
.L_x_952:
        /* <DEDUP_REMOVED lines=16> */
.L_x_944:
        /* <DEDUP_REMOVED lines=56> */
.L_x_954:
        /* <DEDUP_REMOVED lines=18> */
.L_x_956:
[----:B------:R-:W-:Y:S05]  /*3bb0*/  BSYNC B0 ;  /* 0x0000000000007941 */ /* 0x000fea0003800000 */
.L_x_955:
        /* <DEDUP_REMOVED lines=23> */
.L_x_957:
        /* <DEDUP_REMOVED lines=18> */
.L_x_959:
[----:B------:R-:W-:Y:S05]  /*3e50*/  BSYNC B0 ;  /* 0x0000000000007941 */ /* 0x000fea0003800000 */
.L_x_958:
        /* <DEDUP_REMOVED lines=23> */
.L_x_960:
        /* <DEDUP_REMOVED lines=18> */
.L_x_962:
[----:B------:R-:W-:Y:S05]  /*40f0*/  BSYNC B0 ;  /* 0x0000000000007941 */ /* 0x000fea0003800000 */
.L_x_961:
        /* <DEDUP_REMOVED lines=23> */
.L_x_963:
        /* <DEDUP_REMOVED lines=17> */
.L_x_965:
[----:B------:R-:W-:Y:S05]  /*4380*/  BSYNC B0 ;  /* 0x0000000000007941 */ /* 0x000fea0003800000 */
.L_x_964:
[----:B------:R-:W-:Y:S02]  /*4390*/  IADD3 R47, R47, c[0x0][0x10], RZ ;  /* 0x000004002f2f7a10 */ /* 0x000fe40007ffe0ff */
[----:B------:R-:W-:Y:S02]  /*43a0*/  IADD3 R48, R48, 0x1, RZ ;  /* 0x0000000130307810 */ /* 0x000fe40007ffe0ff */
[----:B------:R-:W-:-:S13]  /*43b0*/  ISETP.GE.AND P0, PT, R47, UR4, PT ;  /* 0x000000042f007c0c */ /* 0x000fda000bf06270 */
[----:B------:R-:W-:Y:S01]  /*43c0*/  @P0 CALL.REL.NOINC `(.L_x_931) ;  /* 0x0000001000000944 */ /* 0x000fe20003c00000 */
[----:B------:R-:W-:Y:S05]  /*43d0*/  BRA `(.L_x_966) ;  /* 0xffffbf1000007947 */ /* 0x000fea000383ffff */
.L_x_931:
        /* <DEDUP_REMOVED lines=22> */
.L_x_968:
[----:B------:R-:W-:Y:S05]  /*4540*/  BSYNC B0 ;  /* 0x0000000000007941 */ /* 0x000fea0003800000 */
.L_x_967:
[----:B------:R-:W-:Y:S05]  /*4550*/  @P0 EXIT ;  /* 0x000000000000094d */ /* 0x000fea0003800000 */
[----:B------:R-:W-:Y:S05]  /*4560*/  @P2 BRA `(.L_x_969) ;  /* 0x0000008000002947 */ /* 0x000fea0003800000 */
[----:B------:R-:W-:-:S05]  /*4570*/  IMAD R0, R4, c[0x0][0x10], RZ ;  /* 0x0000040004007a24 */ /* 0x000fca00078e02ff */
[----:B------:R-:W-:-:S13]  /*4580*/  ISETP.NE.AND P0, PT, R0, -0x1, PT ;  /* 0xffffffff0000780c */ /* 0x000fda0003f05270 */
[----:B------:R-:W-:Y:S05]  /*4590*/  @!P0 BRA `(.L_x_969) ;  /* 0x0000005000008947 */ /* 0x000fea0003800000 */
.L_x_970:
[----:B-1----:R-:W2:Y:S01]  /*45a0*/  LDG.E.STRONG.GPU R5, [R2.64] ;  /* 0x0000000602057981 */ /* 0x002ea2000c1ef900 */
[----:B------:R-:W-:Y:S01]  /*45b0*/  YIELD ;  /* 0x0000000000007946 */ /* 0x000fe20003800000 */
[----:B--2---:R-:W-:Y:S01]  /*45c0*/  ISETP.NE.AND P0, PT, R5, R0, PT ;  /* 0x000000000500720c */ /* 0x004fe20003f05270 */
[----:B------:R-:W-:-:S12]  /*45d0*/  CCTL.IVALL ;  /* 0x00000000ff00798f */ /* 0x000fd80002000000 */
[----:B------:R-:W-:Y:S05]  /*45e0*/  @P0 BRA `(.L_x_970) ;  /* 0xffffffb000000947 */ /* 0x000fea000383ffff */
.L_x_969:
        /* <DEDUP_REMOVED lines=25> */
.L_x_971:
        /* <DEDUP_REMOVED lines=26> */
.L_x_972:
        /* <DEDUP_REMOVED lines=14> */
.L_x_3349:


//--------------------- .text._Z35group_norm_nhwc_bwd_one_pass_kernelI11Fp16IOBf16WLi256ELi32ELi512EEv26Group_norm_nhwc_bwd_params --------------------------
	.section	.text._Z35group_norm_nhwc_bwd_one_pass_kernelI11Fp16IOBf16WLi256ELi32ELi512EEv26Group_norm_nhwc_bwd_params,"ax",@progbits
	.sectioninfo	@"SHI_REGISTERS=64"
	.align	128
        .global         _Z35group_norm_nhwc_bwd_one_pass_kernelI11Fp16IOBf16WLi256ELi32ELi512EEv26Group_norm_nhwc_bwd_params
        .type           _Z35group_norm_nhwc_bwd_one_pass_kernelI11Fp16IOBf16WLi256ELi32ELi512EEv26Group_norm_nhwc_bwd_params,@function
        .size           _Z35group_norm_nhwc_bwd_one_pass_kernelI11Fp16IOBf16WLi256ELi32ELi512EEv26Group_norm_nhwc_bwd_params,(.L_x_3350 - _Z35group_norm_nhwc_bwd_one_pass_kernelI11Fp16IOBf16WLi256ELi32ELi512EEv26Group_norm_nhwc_bwd_params)
        .other          _Z35group_norm_nhwc_bwd_one_pass_kernelI11Fp16IOBf16WLi256ELi32ELi512EEv26Group_norm_nhwc_bwd_params,@"STO_CUDA_ENTRY STV_DEFAULT"
_Z35group_norm_nhwc_bwd_one_pass_kernelI11Fp16IOBf16WLi256ELi32ELi512EEv26Group_norm_nhwc_bwd_params:
.text._Z35group_norm_nhwc_bwd_one_pass_kernelI11Fp16IOBf16WLi256ELi32ELi512EEv26Group_norm_nhwc_bwd_params:
        /* <DEDUP_REMOVED lines=45> */
.L_x_1024:
        /* <DEDUP_REMOVED lines=224> */
.L_x_975:
[----:B--23--:R-:W-:Y:S05]  /*10d0*/  BSYNC B0 ;  /* 0x0000000000007941 */ /* 0x00cfea0003800000 */
.L_x_974:
        /* <DEDUP_REMOVED lines=36> */
.L_x_976:
        /* <DEDUP_REMOVED lines=26> */
.L_x_977:
[----:B------:R-:W-:Y:S02]  /*14c0*/  FFMA.FTZ R25, R14, R21, R22 ;  /* 0x000000150e197223 */ /* 0x000fe40000010016 */
        /* <DEDUP_REMOVED lines=8> */
[----:B------:R-:W-:Y:S01]  /*1550*/  FADD.FTZ R18, RZ, R17 ;  /* 0x00000011ff127221 */ /* 0x000fe20000010000 */
[----:B------:R-:W-:Y:S01]  /*1560*/  HADD2.F32 R17, -RZ, R40.H1_H1 ;  /* 0x30000028ff117230 */ /* 0x000fe20000004100 */
[----:B------:R-:W-:Y:S02]  /*1570*/  FMUL.FTZ R21, R15, R6 ;  /* 0x000000060f157220 */ /* 0x000fe40000410000 */
[----:B------:R-:W-:Y:S02]  /*1580*/  FFMA.FTZ R14, R16, R15, R14 ;  /* 0x0000000f100e7223 */ /* 0x000fe4000001000e */
[----:B------:R-:W-:Y:S02]  /*1590*/  FADD.FTZ R19, R26, R19 ;  /* 0x000000131a137221 */ /* 0x000fe40000010000 */
[----:B------:R-:W-:Y:S02]  /*15a0*/  FFMA.FTZ R16, R16, R21, R20 ;  /* 0x0000001510107223 */ /* 0x000fe40000010014 */
[----:B------:R-:W-:-:S02]  /*15b0*/  FADD.FTZ R20, -R12, R25 ;  /* 0x000000190c147221 */ /* 0x000fc40000010100 */
[----:B------:R-:W-:Y:S02]  /*15c0*/  FADD.FTZ R26, -R12, R17 ;  /* 0x000000110c1a7221 */ /* 0x000fe40000010100 */
[----:B------:R-:W-:Y:S01]  /*15d0*/  FADD.FTZ R22, R22, R23 ;  /* 0x0000001716167221 */ /* 0x000fe20000010000 */
        /* <DEDUP_REMOVED lines=23> */
.L_x_978:
[----:B------:R-:W-:Y:S01]  /*1750*/  FMUL.FTZ R25, R24, R4 ;  /* 0x0000000418197220 */ /* 0x000fe20000410000 */
[--C-:B------:R-:W-:Y:S01]  /*1760*/  HADD2.F32 R27, -RZ, R41.reuse.H1_H1 ;  /* 0x30000029ff1b7230 */ /* 0x100fe20000004100 */
[----:B------:R-:W-:Y:S01]  /*1770*/  FADD.FTZ R22, R21, R22 ;  /* 0x0000001615167221 */ /* 0x000fe20000010000 */
[----:B------:R-:W-:Y:S01]  /*1780*/  HADD2.F32 R21, -RZ, R41.H0_H0 ;  /* 0x20000029ff157230 */ /* 0x000fe20000004100 */
[----:B------:R-:W-:Y:S02]  /*1790*/  FADD.FTZ R15, R19, R24 ;  /* 0x00000018130f7221 */ /* 0x000fe40000010000 */
[C---:B------:R-:W-:Y:S02]  /*17a0*/  FFMA.FTZ R7, R20.reuse, R24, R7 ;  /* 0x0000001814077223 */ /* 0x040fe40000010007 */
[----:B------:R-:W-:-:S02]  /*17b0*/  FFMA.FTZ R19, R20, R25, R16 ;  /* 0x0000001914137223 */ /* 0x000fc40000010010 */
[----:B------:R-:W-:Y:S02]  /*17c0*/  FMUL.FTZ R20, R23, R6 ;  /* 0x0000000617147220 */ /* 0x000fe40000410000 */
[C---:B------:R-:W-:Y:S02]  /*17d0*/  FADD.FTZ R24, -R12.reuse, R21 ;  /* 0x000000150c187221 */ /* 0x040fe40000010100 */
[----:B------:R-:W-:Y:S02]  /*17e0*/  FADD.FTZ R26, -R12, R27 ;  /* 0x0000001b0c1a7221 */ /* 0x000fe40000010100 */
[----:B------:R-:W-:Y:S02]  /*17f0*/  FADD.FTZ R16, R18, R23 ;  /* 0x0000001712107221 */ /* 0x000fe40000010000 */
[C---:B------:R-:W-:Y:S02]  /*1800*/  FFMA.FTZ R14, R17.reuse, R23, R14 ;  /* 0x00000017110e7223 */ /* 0x040fe4000001000e */
[----:B------:R-:W-:Y:S01]  /*1810*/  FADD.FTZ R25, R22, R25 ;  /* 0x0000001916197221 */ /* 0x000fe20000010000 */
[--C-:B------:R-:W-:Y:S01]  /*1820*/  HADD2.F32 R22, -RZ, R48.reuse.H0_H0 ;  /* 0x20000030ff167230 */ /* 0x100fe20000004100 */
[----:B------:R-:W-:Y:S01]  /*1830*/  FFMA.FTZ R18, R17, R20, R19 ;  /* 0x0000001411127223 */ /* 0x000fe20000010013 */
[----:B------:R-:W-:Y:S01]  /*1840*/  HADD2.F32 R19, -RZ, R48.H1_H1 ;  /* 0x30000030ff137230 */ /* 0x000fe20000004100 */
        /* <DEDUP_REMOVED lines=21> */
.L_x_979:
[----:B------:R-:W-:Y:S01]  /*19a0*/  FMUL.FTZ R23, R22, R4 ;  /* 0x0000000416177220 */ /* 0x000fe20000410000 */
[--C-:B------:R-:W-:Y:S01]  /*19b0*/  HADD2.F32 R27, -RZ, R38.reuse.H1_H1 ;  /* 0x30000026ff1b7230 */ /* 0x100fe20000004100 */
[----:B------:R-:W-:Y:S01]  /*19c0*/  FADD.FTZ R20, R20, R25 ;  /* 0x0000001914147221 */ /* 0x000fe20000010000 */
[----:B------:R-:W-:Y:S01]  /*19d0*/  HADD2.F32 R25, -RZ, R38.H0_H0 ;  /* 0x20000026ff197230 */ /* 0x000fe20000004100 */
[C---:B------:R-:W-:Y:S02]  /*19e0*/  FFMA.FTZ R7, R21.reuse, R22, R7 ;  /* 0x0000001615077223 */ /* 0x040fe40000010007 */
[----:B------:R-:W-:Y:S02]  /*19f0*/  FFMA.FTZ R21, R21, R23, R18 ;  /* 0x0000001715157223 */ /* 0x000fe40000010012 */
[----:B------:R-:W-:-:S02]  /*1a00*/  FADD.FTZ R15, R15, R22 ;  /* 0x000000160f0f7221 */ /* 0x000fc40000010000 */
[----:B------:R-:W-:Y:S02]  /*1a10*/  FMUL.FTZ R18, R19, R6 ;  /* 0x0000000613127220 */ /* 0x000fe40000410000 */
[----:B------:R-:W-:Y:S02]  /*1a20*/  FADD.FTZ R23, R20, R23 ;  /* 0x0000001714177221 */ /* 0x000fe40000010000 */
[C---:B------:R-:W-:Y:S02]  /*1a30*/  FADD.FTZ R22, -R12.reuse, R25 ;  /* 0x000000190c167221 */ /* 0x040fe40000010100 */
[----:B------:R-:W-:Y:S02]  /*1a40*/  FADD.FTZ R20, -R12, R27 ;  /* 0x0000001b0c147221 */ /* 0x000fe40000010100 */
[----:B------:R-:W-:Y:S02]  /*1a50*/  FADD.FTZ R16, R16, R19 ;  /* 0x0000001310107221 */ /* 0x000fe40000010000 */
[----:B------:R-:W-:-:S02]  /*1a60*/  FFMA.FTZ R14, R17, R19, R14 ;  /* 0x00000013110e7223 */ /* 0x000fc4000001000e */
[----:B------:R-:W-:Y:S01]  /*1a70*/  FFMA.FTZ R19, R17, R18, R21 ;  /* 0x0000001211137223 */ /* 0x000fe20000010015 */
        /* <DEDUP_REMOVED lines=23> */
.L_x_980:
        /* <DEDUP_REMOVED lines=8> */
[----:B------:R-:W-:Y:S01]  /*1c70*/  FADD.FTZ R23, R23, R24 ;  /* 0x0000001817177221 */ /* 0x000fe20000010000 */
[--C-:B------:R-:W-:Y:S01]  /*1c80*/  HADD2.F32 R24, -RZ, R46.reuse.H0_H0 ;  /* 0x2000002eff187230 */ /* 0x100fe20000004100 */
[C---:B------:R-:W-:Y:S02]  /*1c90*/  FADD.FTZ R22, -R12.reuse, R25 ;  /* 0x000000190c167221 */ /* 0x040fe40000010100 */
[----:B------:R-:W-:Y:S02]  /*1ca0*/  FADD.FTZ R26, -R12, R27 ;  /* 0x0000001b0c1a7221 */ /* 0x000fe40000010100 */
[C---:B------:R-:W-:Y:S02]  /*1cb0*/  FFMA.FTZ R19, R20.reuse, R17, R14 ;  /* 0x0000001114137223 */ /* 0x040fe4000001000e */
        /* <DEDUP_REMOVED lines=24> */
.L_x_981:
[----:B------:R-:W-:Y:S01]  /*1e40*/  FMUL.FTZ R25, R24, R4 ;  /* 0x0000000418197220 */ /* 0x000fe20000410000 */
[--C-:B------:R-:W-:Y:S01]  /*1e50*/  HADD2.F32 R27, -RZ, R37.reuse.H0_H0 ;  /* 0x20000025ff1b7230 */ /* 0x100fe20000004100 */
[C---:B------:R-:W-:Y:S01]  /*1e60*/  FFMA.FTZ R7, R22.reuse, R24, R7 ;  /* 0x0000001816077223 */ /* 0x040fe20000010007 */
[----:B------:R-:W-:Y:S01]  /*1e70*/  HADD2.F32 R29, -RZ, R37.H1_H1 ;  /* 0x30000025ff1d7230 */ /* 0x000fe20000004100 */
[----:B------:R-:W-:Y:S02]  /*1e80*/  FFMA.FTZ R14, R22, R25, R14 ;  /* 0x00000019160e7223 */ /* 0x000fe4000001000e */
[----:B------:R-:W-:Y:S02]  /*1e90*/  FMUL.FTZ R22, R20, R6 ;  /* 0x0000000614167220 */ /* 0x000fe40000410000 */
[----:B------:R-:W-:-:S02]  /*1ea0*/  FADD.FTZ R23, R16, R17 ;  /* 0x0000001110177221 */ /* 0x000fc40000010000 */
[----:B------:R-:W-:Y:S02]  /*1eb0*/  FADD.FTZ R17, R18, R25 ;  /* 0x0000001912117221 */ /* 0x000fe40000010000 */
[----:B------:R-:W-:Y:S02]  /*1ec0*/  FFMA.FTZ R25, R21, R22, R14 ;  /* 0x0000001615197223 */ /* 0x000fe4000001000e */
[C---:B------:R-:W-:Y:S02]  /*1ed0*/  FADD.FTZ R16, -R12.reuse, R27 ;  /* 0x0000001b0c107221 */ /* 0x040fe40000010100 */
[----:B------:R-:W-:Y:S02]  /*1ee0*/  FADD.FTZ R14, -R12, R29 ;  /* 0x0000001d0c0e7221 */ /* 0x000fe40000010100 */
[----:B------:R-:W-:Y:S01]  /*1ef0*/  FADD.FTZ R18, R15, R24 ;  /* 0x000000180f127221 */ /* 0x000fe20000010000 */
[--C-:B------:R-:W-:Y:S01]  /*1f00*/  HADD2.F32 R15, -RZ, R45.reuse.H1_H1 ;  /* 0x3000002dff0f7230 */ /* 0x100fe20000004100 */
        /* <DEDUP_REMOVED lines=23> */
.L_x_982:
[----:B------:R-:W-:Y:S02]  /*2080*/  FMUL.FTZ R27, R17, R4 ;  /* 0x00000004111b7220 */ /* 0x000fe40000410000 */
[----:B------:R-:W-:Y:S02]  /*2090*/  FFMA.FTZ R19, R21, R20, R19 ;  /* 0x0000001415137223 */ /* 0x000fe40000010013 */
[----:B------:R-:W-:Y:S01]  /*20a0*/  FADD.FTZ R24, R23, R20 ;  /* 0x0000001417187221 */ /* 0x000fe20000010000 */
[--C-:B------:R-:W-:Y:S01]  /*20b0*/  HADD2.F32 R23, -RZ, R44.reuse.H0_H0 ;  /* 0x2000002cff177230 */ /* 0x100fe20000004100 */
[----:B------:R-:W-:Y:S01]  /*20c0*/  FFMA.FTZ R21, R16, R27, R25 ;  /* 0x0000001b10157223 */ /* 0x000fe20000010019 */
[----:B------:R-:W-:Y:S01]  /*20d0*/  HADD2.F32 R25, -RZ, R44.H1_H1 ;  /* 0x3000002cff197230 */ /* 0x000fe20000004100 */
[----:B------:R-:W-:-:S02]  /*20e0*/  FADD.FTZ R27, R22, R27 ;  /* 0x0000001b161b7221 */ /* 0x000fc40000010000 */
[----:B------:R-:W-:Y:S02]  /*20f0*/  FMUL.FTZ R20, R15, R6 ;  /* 0x000000060f147220 */ /* 0x000fe40000410000 */
[C---:B------:R-:W-:Y:S01]  /*2100*/  FADD.FTZ R26, -R12.reuse, R23 ;  /* 0x000000170c1a7221 */ /* 0x040fe20000010100 */
[--C-:B------:R-:W-:Y:S01]  /*2110*/  HADD2.F32 R23, -RZ, R52.reuse.H1_H1 ;  /* 0x30000034ff177230 */ /* 0x100fe20000004100 */
[----:B------:R-:W-:Y:S01]  /*2120*/  FADD.FTZ R22, -R12, R25 ;  /* 0x000000190c167221 */ /* 0x000fe20000010100 */
[----:B------:R-:W-:Y:S01]  /*2130*/  HADD2.F32 R25, -RZ, R52.H0_H0 ;  /* 0x20000034ff197230 */ /* 0x000fe20000004100 */
[----:B------:R-:W-:Y:S02]  /*2140*/  FFMA.FTZ R21, R14, R20, R21 ;  /* 0x000000140e157223 */ /* 0x000fe40000010015 */
        /* <DEDUP_REMOVED lines=22> */
.L_x_983:
[----:B------:R-:W-:Y:S01]  /*22b0*/  FMUL.FTZ R27, R25, R4 ;  /* 0x00000004191b7220 */ /* 0x000fe20000410000 */
[----:B------:R-:W0:Y:S01]  /*22c0*/  S2R R29, SR_LANEID ;  /* 0x00000000001d7919 */ /* 0x000e220000000000 */
[----:B------:R-:W-:Y:S01]  /*22d0*/  FFMA.FTZ R19, R14, R15, R19 ;  /* 0x0000000f0e137223 */ /* 0x000fe20000010013 */
[----:B------:R-:W-:Y:S01]  /*22e0*/  BSSY B0, `(.L_x_984) ;  /* 0x0000055000007945 */ /* 0x000fe20003800000 */
[----:B------:R-:W-:Y:S02]  /*22f0*/  FFMA.FTZ R21, R26, R27, R21 ;  /* 0x0000001b1a157223 */ /* 0x000fe40000010015 */
[----:B------:R-:W-:Y:S02]  /*2300*/  FADD.FTZ R27, R20, R27 ;  /* 0x0000001b141b7221 */ /* 0x000fe40000010000 */
[----:B------:R-:W-:Y:S02]  /*2310*/  FMUL.FTZ R20, R23, R6 ;  /* 0x0000000617147220 */ /* 0x000fe40000410000 */
[----:B------:R-:W-:-:S02]  /*2320*/  FFMA.FTZ R7, R16, R17, R7 ;  /* 0x0000001110077223 */ /* 0x000fc40000010007 */
[----:B------:R-:W-:Y:S02]  /*2330*/  FFMA.FTZ R21, R22, R20, R21 ;  /* 0x0000001416157223 */ /* 0x000fe40000010015 */
[----:B------:R-:W-:Y:S02]  /*2340*/  FADD.FTZ R20, R20, R27 ;  /* 0x0000001b14147221 */ /* 0x000fe40000010000 */
[----:B------:R-:W-:Y:S01]  /*2350*/  FADD.FTZ R18, R18, R17 ;  /* 0x0000001112127221 */ /* 0x000fe20000010000 */
[----:B------:R-:W1:Y:S01]  /*2360*/  SHFL.DOWN PT, R28, R21, 0x1, 0x1f ;  /* 0x08201f00151c7f89 */ /* 0x000e6200000e0000 */
[----:B------:R-:W-:Y:S02]  /*2370*/  FADD.FTZ R24, R24, R15 ;  /* 0x0000000f18187221 */ /* 0x000fe40000010000 */
[----:B------:R-:W-:Y:S01]  /*2380*/  FFMA.FTZ R17, R22, R23, R19 ;  /* 0x0000001716117223 */ /* 0x000fe20000010013 */
[----:B------:R-:W2:Y:S01]  /*2390*/  SHFL.DOWN PT, R27, R20, 0x1, 0x1f ;  /* 0x08201f00141b7f89 */ /* 0x000ea200000e0000 */
[----:B------:R-:W-:Y:S01]  /*23a0*/  FFMA.FTZ R16, R26, R25, R7 ;  /* 0x000000191a107223 */ /* 0x000fe20000010007 */
[----:B------:R-:W-:Y:S01]  /*23b0*/  SHF.L.U32 R7, R33, 0x4, RZ ;  /* 0x0000000421077819 */ /* 0x000fe200000006ff */
        /* <DEDUP_REMOVED lines=71> */
.L_x_985:
[----:B0-----:R-:W-:Y:S05]  /*2830*/  BSYNC B0 ;  /* 0x0000000000007941 */ /* 0x001fea0003800000 */
.L_x_984:
        /* <DEDUP_REMOVED lines=161> */
.L_x_987:
[----:B------:R-:W-:Y:S05]  /*3250*/  BSYNC B0 ;  /* 0x0000000000007941 */ /* 0x000fea0003800000 */
.L_x_986:
        /* <DEDUP_REMOVED lines=19> */
.L_x_989:
[----:B------:R-:W-:Y:S05]  /*3390*/  BSYNC B0 ;  /* 0x0000000000007941 */ /* 0x000fea0003800000 */
.L_x_988:
        /* <DEDUP_REMOVED lines=32> */
.L_x_992:
[----:B------:R-:W2:Y:S01]  /*35a0*/  LDG.E.STRONG.GPU R7, [R16.64] ;  /* 0x0000000610077981 */ /* 0x000ea2000c1ef900 */
[----:B------:R-:W-:Y:S01]  /*35b0*/  YIELD ;  /* 0x0000000000007946 */ /* 0x000fe20003800000 */
[----:B--2---:R-:W-:Y:S01]  /*35c0*/  ISETP.NE.AND P6, PT, R7, R20, PT ;  /* 0x000000140700720c */ /* 0x004fe20003fc5270 */
[----:B------:R-:W-:-:S12]  /*35d0*/  CCTL.IVALL ;  /* 0x00000000ff00798f */ /* 0x000fd80002000000 */
[----:B------:R-:W-:Y:S05]  /*35e0*/  @P6 BRA `(.L_x_992) ;  /* 0xffffffb000006947 */ /* 0x000fea000383ffff */
.L_x_991:
        /* <DEDUP_REMOVED lines=23> */
.L_x_996:
        /* <DEDUP_REMOVED lines=115> */
.L_x_995:
        /* <DEDUP_REMOVED lines=63> */
.L_x_997:
[----:B------:R-:W-:-:S04]  /*4280*/  LOP3.LUT P6, RZ, R2, 0x1, RZ, 0xc0, !PT ;  /* 0x0000000102ff7812 */ /* 0x000fc800078cc0ff */
[----:B------:R-:W-:-:S13]  /*4290*/  ISETP.NE.OR P6, PT, R16, RZ, P6 ;  /* 0x000000ff1000720c */ /* 0x000fda00037c5670 */
[----:B------:R-:W-:Y:S05]  /*42a0*/  @!P6 BRA `(.L_x_993) ;  /* 0x000001f00000e947 */ /* 0x000fea0003800000 */
.L_x_994:
        /* <DEDUP_REMOVED lines=31> */
.L_x_993:
        /* <DEDUP_REMOVED lines=11> */
.L_x_999:
[----:B------:R-:W-:Y:S05]  /*4550*/  BSYNC B0 ;  /* 0x0000000000007941 */ /* 0x000fea0003800000 */
.L_x_998:
        /* <DEDUP_REMOVED lines=17> */
.L_x_990:
[----:B------:R-:W-:Y:S04]  /*4670*/  @!P0 STS.64 [0x98], R14 ;  /* 0x0000980eff008388 */ /* 0x000fe80000000a00 */
[----:B------:R-:W-:Y:S01]  /*4680*/  BAR.SYNC.DEFER_BLOCKING 0x0 ;  /* 0x0000000000007b1d */ /* 0x000fe20000010000 */
[----:B------:R-:W-:Y:S01]  /*4690*/  ISETP.NE.AND P6, PT, RZ, UR9, PT ;  /* 0x00000009ff007c0c */ /* 0x000fe2000bfc5270 */
[----:B0-----:R-:W-:-:S02]  /*46a0*/  HADD2.F32 R17, -RZ, R42.H0_H0 ;  /* 0x2000002aff117230 */ /* 0x001fc40000004100 */
[----:B------:R-:W-:Y:S02]  /*46b0*/  HADD2.F32 R19, -RZ, R42.H1_H1 ;  /* 0x3000002aff137230 */ /* 0x000fe40000004100 */
        /* <DEDUP_REMOVED lines=30> */
.L_x_1000:
        /* <DEDUP_REMOVED lines=18> */
[----:B------:R-:W-:-:S05]  /*49c0*/  F2FP.PACK_AB R15, R14, R15 ;  /* 0x0000000f0e0f723e */ /* 0x000fca00000000ff */
[----:B------:R0:W-:Y:S02]  /*49d0*/  STG.E [R16.64], R15 ;  /* 0x0000000f10007986 */ /* 0x0001e4000c101906 */
.L_x_1002:
[----:B------:R-:W-:Y:S05]  /*49e0*/  BSYNC B0 ;  /* 0x0000000000007941 */ /* 0x000fea0003800000 */
.L_x_1001:
        /* <DEDUP_REMOVED lines=28> */
.L_x_1003:
        /* <DEDUP_REMOVED lines=17> */
[----:B------:R-:W-:Y:S02]  /*4cc0*/  F2FP.PACK_AB R15, R20, R23 ;  /* 0x00000017140f723e */ /* 0x000fe400000000ff */
[----:B------:R-:W-:-:S05]  /*4cd0*/  LEA.HI.X R17, R14, c[0x0][0x164], R17, 0x1, P0 ;  /* 0x000059000e117a11 */ /* 0x000fca00000f0c11 */
[----:B------:R0:W-:Y:S02]  /*4ce0*/  STG.E [R16.64], R15 ;  /* 0x0000000f10007986 */ /* 0x0001e4000c101906 */
.L_x_1005:
[----:B------:R-:W-:Y:S05]  /*4cf0*/  BSYNC B0 ;  /* 0x0000000000007941 */ /* 0x000fea0003800000 */
.L_x_1004:
[----:B------:R-:W-:Y:S01]  /*4d00*/  ISETP.GE.U32.AND P0, PT, R36, c[0x0][0x1e0], PT ;  /* 0x0000780024007a0c */ /* 0x000fe20003f06070 */
[----:B0-----:R-:W-:Y:S01]  /*4d10*/  HADD2.F32 R15, -RZ, R41.H0_H0 ;  /* 0x20000029ff0f7230 */ /* 0x001fe20000004100 */
[C---:B------:R-:W-:Y:S01]  /*4d20*/  FADD.FTZ R14, -R12.reuse, R19 ;  /* 0x000000130c0e7221 */ /* 0x040fe20000010100 */
[--C-:B------:R-:W-:Y:S01]  /*4d30*/  HADD2.F32 R17, -RZ, R38.reuse.H0_H0 ;  /* 0x20000026ff117230 */ /* 0x100fe20000004100 */
[----:B------:R-:W-:Y:S01]  /*4d40*/  FADD.FTZ R16, -R12, R21 ;  /* 0x000000150c107221 */ /* 0x000fe20000010100 */
[----:B------:R-:W-:Y:S01]  /*4d50*/  HADD2.F32 R25, -RZ, R39.H0_H0 ;  /* 0x20000027ff197230 */ /* 0x000fe20000004100 */
[----:B------:R-:W-:Y:S01]  /*4d60*/  ISETP.GE.AND.EX P0, PT, R56, c[0x0][0x1e4], PT, P0 ;  /* 0x0000790038007a0c */ /* 0x000fe20003f06300 */
[----:B------:R-:W-:Y:S01]  /*4d70*/  HADD2.F32 R27, -RZ, R37.H0_H0 ;  /* 0x20000025ff1b7230 */ /* 0x000fe20000004100 */
[C---:B------:R-:W-:Y:S01]  /*4d80*/  FADD.FTZ R28, -R12.reuse, R17 ;  /* 0x000000110c1c7221 */ /* 0x040fe20000010100 */
[----:B------:R-:W-:Y:S01]  /*4d90*/  HADD2.F32 R41, -RZ, R41.H1_H1 ;  /* 0x30000029ff297230 */ /* 0x000fe20000004100 */
[C---:B------:R-:W-:Y:S01]  /*4da0*/  FADD.FTZ R22, -R12.reuse, R25 ;  /* 0x000000190c167221 */ /* 0x040fe20000010100 */
[----:B------:R-:W-:Y:S01]  /*4db0*/  HADD2.F32 R23, -RZ, R38.H1_H1 ;  /* 0x30000026ff177230 */ /* 0x000fe20000004100 */
[C---:B------:R-:W-:Y:S01]  /*4dc0*/  FADD.FTZ R38, -R12.reuse, R15 ;  /* 0x0000000f0c267221 */ /* 0x040fe20000010100 */
[----:B------:R-:W-:Y:S01]  /*4dd0*/  HADD2.F32 R39, -RZ, R39.H1_H1 ;  /* 0x30000027ff277230 */ /* 0x000fe20000004100 */
        /* <DEDUP_REMOVED lines=9> */
[----:B------:R-:W-:Y:S01]  /*4e70*/  ISETP.LT.U32.AND P0, PT, R33, 0x200, !P0 ;  /* 0x000002002100780c */ /* 0x000fe20004701070 */
[----:B------:R-:W-:Y:S01]  /*4e80*/  FADD.FTZ R19, -R12, R29 ;  /* 0x0000001d0c137221 */ /* 0x000fe20000010100 */
[----:B------:R-:W-:Y:S01]  /*4e90*/  HADD2.F32 R49, -RZ, R49.H1_H1 ;  /* 0x30000031ff317230 */ /* 0x000fe20000004100 */
[----:B------:R-:W-:-:S02]  /*4ea0*/  FMUL.FTZ R15, R14, R3 ;  /* 0x000000030e0f7220 */ /* 0x000fc40000410000 */
[----:B------:R-:W-:Y:S02]  /*4eb0*/  FADD.FTZ R12, -R12, R31 ;  /* 0x0000001f0c0c7221 */ /* 0x000fe40000010100 */
        /* <DEDUP_REMOVED lines=20> */
.L_x_1006:
        /* <DEDUP_REMOVED lines=20> */
.L_x_1008:
[----:B------:R-:W-:Y:S05]  /*5140*/  BSYNC B0 ;  /* 0x0000000000007941 */ /* 0x000fea0003800000 */
.L_x_1007:
[--C-:B------:R-:W-:Y:S01]  /*5150*/  HADD2.F32 R15, -RZ, R48.reuse.H0_H0 ;  /* 0x20000030ff0f7230 */ /* 0x100fe20000004100 */
[-C--:B------:R-:W-:Y:S01]  /*5160*/  FMUL.FTZ R38, R38, R3.reuse ;  /* 0x0000000326267220 */ /* 0x080fe20000410000 */
[----:B0-----:R-:W-:Y:S01]  /*5170*/  HADD2.F32 R17, -RZ, R48.H1_H1 ;  /* 0x30000030ff117230 */ /* 0x001fe20000004100 */
        /* <DEDUP_REMOVED lines=20> */
.L_x_1009:
        /* <DEDUP_REMOVED lines=17> */
[----:B------:R-:W-:Y:S02]  /*53d0*/  F2FP.PACK_AB R23, R23, R38 ;  /* 0x000000261717723e */ /* 0x000fe400000000ff */
[----:B------:R-:W-:-:S05]  /*53e0*/  LEA.HI.X R17, R14, c[0x0][0x164], R17, 0x1, P3 ;  /* 0x000059000e117a11 */ /* 0x000fca00018f0c11 */
[----:B------:R0:W-:Y:S02]  /*53f0*/  STG.E [R16.64], R23 ;  /* 0x0000001710007986 */ /* 0x0001e4000c101906 */
.L_x_1011:
[----:B------:R-:W-:Y:S05]  /*5400*/  BSYNC B0 ;  /* 0x0000000000007941 */ /* 0x000fea0003800000 */
.L_x_1010:
        /* <DEDUP_REMOVED lines=23> */
.L_x_1012:
        /* <DEDUP_REMOVED lines=20> */
.L_x_1014:
[----:B------:R-:W-:Y:S05]  /*56c0*/  BSYNC B0 ;  /* 0x0000000000007941 */ /* 0x000fea0003800000 */
.L_x_1013:
        /* <DEDUP_REMOVED lines=23> */
.L_x_1015:
        /* <DEDUP_REMOVED lines=17> */
[----:B------:R-:W-:Y:S02]  /*5950*/  F2FP.PACK_AB R15, R22, R23 ;  /* 0x00000017160f723e */ /* 0x000fe400000000ff */
[----:B------:R-:W-:-:S05]  /*5960*/  LEA.HI.X R17, R14, c[0x0][0x164], R17, 0x1, P1 ;  /* 0x000059000e117a11 */ /* 0x000fca00008f0c11 */
[----:B------:R0:W-:Y:S02]  /*5970*/  STG.E [R16.64], R15 ;  /* 0x0000000f10007986 */ /* 0x0001e4000c101906 */
.L_x_1017:
[----:B------:R-:W-:Y:S05]  /*5980*/  BSYNC B0 ;  /* 0x0000000000007941 */ /* 0x000fea0003800000 */
.L_x_1016:
        /* <DEDUP_REMOVED lines=23> */
.L_x_1018:
        /* <DEDUP_REMOVED lines=19> */
.L_x_1020:
[----:B------:R-:W-:Y:S05]  /*5c30*/  BSYNC B0 ;  /* 0x0000000000007941 */ /* 0x000fea0003800000 */
.L_x_1019:
        /* <DEDUP_REMOVED lines=23> */
.L_x_1021:
        /* <DEDUP_REMOVED lines=17> */
.L_x_1023:
[----:B------:R-:W-:Y:S05]  /*5ec0*/  BSYNC B0 ;  /* 0x0000000000007941 */ /* 0x000fea0003800000 */
.L_x_1022:
[----:B------:R-:W-:Y:S02]  /*5ed0*/  IADD3 R35, R35, c[0x0][0x10], RZ ;  /* 0x0000040023237a10 */ /* 0x000fe40007ffe0ff */
[----:B------:R-:W-:Y:S02]  /*5ee0*/  IADD3 R55, R55, 0x1, RZ ;  /* 0x0000000137377810 */ /* 0x000fe40007ffe0ff */
[----:B------:R-:W-:-:S13]  /*5ef0*/  ISETP.GE.AND P0, PT, R35, UR4, PT ;  /* 0x0000000423007c0c */ /* 0x000fda000bf06270 */
[----:B------:R-:W-:Y:S01]  /*5f00*/  @P0 CALL.REL.NOINC `(.L_x_973) ;  /* 0x0000001000000944 */ /* 0x000fe20003c00000 */
[----:B------:R-:W-:Y:S05]  /*5f10*/  BRA `(.L_x_1024) ;  /* 0xffffa3b000007947 */ /* 0x000fea000383ffff */
.L_x_973:
        /* <DEDUP_REMOVED lines=22> */
.L_x_1026:
[----:B------:R-:W-:Y:S05]  /*6080*/  BSYNC B0 ;  /* 0x0000000000007941 */ /* 0x000fea0003800000 */
.L_x_1025:
[----:B------:R-:W-:Y:S05]  /*6090*/  @P0 EXIT ;  /* 0x000000000000094d */ /* 0x000fea0003800000 */
[----:B------:R-:W-:Y:S05]  /*60a0*/  @P2 BRA `(.L_x_1027) ;  /* 0x0000008000002947 */ /* 0x000fea0003800000 */
[----:B------:R-:W-:-:S05]  /*60b0*/  IMAD R0, R4, c[0x0][0x10], RZ ;  /* 0x0000040004007a24 */ /* 0x000fca00078e02ff */
[----:B------:R-:W-:-:S13]  /*60c0*/  ISETP.NE.AND P0, PT, R0, -0x1, PT ;  /* 0xffffffff0000780c */ /* 0x000fda0003f05270 */
[----:B------:R-:W-:Y:S05]  /*60d0*/  @!P0 BRA `(.L_x_1027) ;  /* 0x0000005000008947 */ /* 0x000fea0003800000 */
.L_x_1028:
[----:B0-----:R-:W2:Y:S01]  /*60e0*/  LDG.E.STRONG.GPU R5, [R2.64] ;  /* 0x0000000602057981 */ /* 0x001ea2000c1ef900 */
[----:B------:R-:W-:Y:S01]  /*60f0*/  YIELD ;  /* 0x0000000000007946 */ /* 0x000fe20003800000 */
[----:B--2---:R-:W-:Y:S01]  /*6100*/  ISETP.NE.AND P0, PT, R5, R0, PT ;  /* 0x000000000500720c */ /* 0x004fe20003f05270 */
[----:B------:R-:W-:-:S12]  /*6110*/  CCTL.IVALL ;  /* 0x00000000ff00798f */ /* 0x000fd80002000000 */
[----:B------:R-:W-:Y:S05]  /*6120*/  @P0 BRA `(.L_x_1028) ;  /* 0xffffffb000000947 */ /* 0x000fea000383ffff */
.L_x_1027:
        /* <DEDUP_REMOVED lines=25> */
.L_x_1029:
        /* <DEDUP_REMOVED lines=26> */
.L_x_1030:
        /* <DEDUP_REMOVED lines=10> */
.L_x_3350:


//--------------------- .text._Z35group_norm_nhwc_bwd_one_pass_kernelI11Fp16IOBf16WLi512ELi32ELi512EEv26Group_norm_nhwc_bwd_params --------------------------
	.section	.text._Z35group_norm_nhwc_bwd_one_pass_kernelI11Fp16IOBf16WLi512ELi32ELi512EEv26Group_norm_nhwc_bwd_params,"ax",@progbits
	.sectioninfo	@"SHI_REGISTERS=128"
	.align	128
        .global         _Z35group_norm_nhwc_bwd_one_pass_kernelI11Fp16IOBf16WLi512ELi32ELi512EEv26Group_norm_nhwc_bwd_params
        .type           _Z35group_norm_nhwc_bwd_one_pass_kernelI11Fp16IOBf16WLi512ELi32ELi512EEv26Group_norm_nhwc_bwd_params,@function
        .size           _Z35group_norm_nhwc_bwd_one_pass_kernelI11Fp16IOBf16WLi512ELi32ELi512EEv26Group_norm_nhwc_bwd_params,(.L_x_3351 - _Z35group_norm_nhwc_bwd_one_pass_kernelI11Fp16IOBf16WLi512ELi32ELi512EEv26Group_norm_nhwc_bwd_params)
        .other          _Z35group_norm_nhwc_bwd_one_pass_kernelI11Fp16IOBf16WLi512ELi32ELi512EEv26Group_norm_nhwc_bwd_params,@"STO_CUDA_ENTRY STV_DEFAULT"
_Z35group_norm_nhwc_bwd_one_pass_kernelI11Fp16IOBf16WLi512ELi32ELi512EEv26Group_norm_nhwc_bwd_params:
.text._Z35group_norm_nhwc_bwd_one_pass_kernelI11Fp16IOBf16WLi512ELi32ELi512EEv26Group_norm_nhwc_bwd_params:
        /* <DEDUP_REMOVED lines=108> */
.L_x_1114:
        /* <DEDUP_REMOVED lines=8> */
[----:B------:R-:W-:Y:S01]  /*0740*/  CS2R R62, SRZ ;  /* 0x00000000003e7805 */ /* 0x000fe2000001ff00 */
[----:B------:R-:W-:Y:S01]  /*0750*/  CS2R R78, SRZ ;  /* 0x00000000004e7805 */ /* 0x000fe2000001ff00 */
[C---:B------:R-:W-:Y:S02]  /*0760*/  LOP3.LUT P2, RZ, R5.reuse, 0x40, RZ, 0xc0, !PT ;  /* 0x0000004005ff7812 */ /* 0x040fe4000784c0ff */
[----:B------:R-:W-:Y:S01]  /*0770*/  P2R R12, PR, RZ, 0x2 ;  /* 0x00000002ff0c7803 */ /* 0x000fe20000000000 */
[----:B0-----:R-:W0:Y:S01]  /*0780*/  MUFU.RCP R8, R8 ;  /* 0x0000000800087308 */ /* 0x001e220000001000 */
[----:B------:R-:W-:Y:S01]  /*0790*/  IMAD.WIDE R24, R4, R25, c[0x0][0x198] ;  /* 0x0000660004187625 */ /* 0x000fe200078e0219 */
[----:B------:R-:W-:-:S05]  /*07a0*/  LOP3.LUT P1, RZ, R5, 0x20, RZ, 0xc0, !PT ;  /* 0x0000002005ff7812 */ /* 0x000fca000782c0ff */
        /* <DEDUP_REMOVED lines=158> */
[----:B------:R-:W-:Y:S01]  /*1190*/  @P3 IMAD R7, R94, c[0x0][0x1dc], R7 ;  /* 0x000077005e073a24 */ /* 0x000fe200078e0207 */
[----:B------:R-:W-:-:S03]  /*11a0*/  LOP3.LUT P2, RZ, R5, 0x8, RZ, 0xc0, !PT ;  /* 0x0000000805ff7812 */ /* 0x000fc6000784c0ff */
[----:B------:R-:W-:-:S05]  /*11b0*/  @P3 IMAD.WIDE.U32 R8, R94, c[0x0][0x1d8], R8 ;  /* 0x000076005e083a25 */ /* 0x000fca00078e0008 */
[----:B------:R-:W-:Y:S02]  /*11c0*/  @P3 IADD3 R7, R9, R7, RZ ;  /* 0x0000000709073210 */ /* 0x000fe40007ffe0ff */
[C---:B------:R-:W-:Y:S02]  /*11d0*/  @P3 SHF.L.U32 R50, R8.reuse, 0x1, RZ ;  /* 0x0000000108323819 */ /* 0x040fe400000006ff */
[----:B------:R-:W-:Y:S02]  /*11e0*/  @P3 SHF.L.U64.HI R7, R8, 0x1, R7 ;  /* 0x0000000108073819 */ /* 0x000fe40000010207 */
[----:B------:R-:W-:Y:S01]  /*11f0*/  @P3 IADD3 R8, P0, R50, c[0x0][0x180], RZ ;  /* 0x0000600032083a10 */ /* 0x000fe20007f1e0ff */
[----:B-1----:R-:W-:-:S03]  /*1200*/  @P2 IMAD R10, R108, c[0x0][0x1d8], RZ ;  /* 0x000076006c0a2a24 */ /* 0x002fc600078e02ff */
[C---:B------:R-:W-:Y:S02]  /*1210*/  @P3 IADD3.X R9, R7.reuse, c[0x0][0x184], RZ, P0, !PT ;  /* 0x0000610007093a10 */ /* 0x040fe400007fe4ff */
[----:B------:R-:W-:Y:S02]  /*1220*/  @P3 IADD3 R50, P0, R50, c[0x0][0x178], RZ ;  /* 0x00005e0032323a10 */ /* 0x000fe40007f1e0ff */
[----:B------:R-:W-:Y:S02]  /*1230*/  @P2 MOV R11, R23 ;  /* 0x00000017000b2202 */ /* 0x000fe40000000f00 */
        /* <DEDUP_REMOVED lines=64> */
[----:B------:R-:W-:Y:S01]  /*1640*/  @P4 MOV R13, R23 ;  /* 0x00000017000d4202 */ /* 0x000fe20000000f00 */
[----:B------:R-:W-:Y:S01]  /*1650*/  CS2R R60, SRZ ;  /* 0x00000000003c7805 */ /* 0x000fe2000001ff00 */
[----:B------:R-:W-:-:S03]  /*1660*/  ISETP.NE.AND P3, PT, R14, RZ, PT ;  /* 0x000000ff0e00720c */ /* 0x000fc60003f65270 */
[----:B------:R-:W-:-:S04]  /*1670*/  @P4 IMAD.WIDE.U32 R12, R89, c[0x0][0x1d8], R12 ;  /* 0x00007600590c4a25 */ /* 0x000fc800078e000c */
        /* <DEDUP_REMOVED lines=40> */
[----:B----4-:R-:W-:-:S03]  /*1900*/  CS2R R8, SRZ ;  /* 0x0000000000087805 */ /* 0x010fc6000001ff00 */
        /* <DEDUP_REMOVED lines=11> */
[----:B------:R-:W-:-:S02]  /*19c0*/  @P2 IADD3 R14, P0, R16, c[0x0][0x180], RZ ;  /* 0x00006000100e2a10 */ /* 0x000fc40007f1e0ff */
[----:B------:R-:W-:Y:S02]  /*19d0*/  @P1 IADD3 R29, R19, R29, RZ ;  /* 0x0000001d131d1210 */ /* 0x000fe40007ffe0ff */
[C---:B------:R-:W-:Y:S02]  /*19e0*/  @P2 IADD3.X R15, R17.reuse, c[0x0][0x184], RZ, P0, !PT ;  /* 0x00006100110f2a10 */ /* 0x040fe400007fe4ff */
[----:B------:R-:W-:Y:S02]  /*19f0*/  @P2 IADD3 R16, P0, R16, c[0x0][0x178], RZ ;  /* 0x00005e0010102a10 */ /* 0x000fe40007f1e0ff */
[C---:B------:R-:W-:Y:S01]  /*1a00*/  @P1 SHF.L.U32 R28, R18.reuse, 0x1, RZ ;  /* 0x00000001121c1819 */ /* 0x040fe200000006ff */
[----:B------:R4:W5:Y:S01]  /*1a10*/  @P6 LDG.E R9, [R10.64] ;  /* 0x000000060a096981 */ /* 0x000962000c1e1900 */
[----:B------:R-:W-:Y:S02]  /*1a20*/  @P2 IADD3.X R17, R17, c[0x0][0x17c], RZ, P0, !PT ;  /* 0x00005f0011112a10 */ /* 0x000fe400007fe4ff */
[----:B------:R-:W-:-:S02]  /*1a30*/  @P1 SHF.L.U64.HI R29, R18, 0x1, R29 ;  /* 0x00000001121d1819 */ /* 0x000fc4000001021d */
[----:B------:R-:W-:Y:S01]  /*1a40*/  @P1 IADD3 R18, P0, R28, c[0x0][0x180], RZ ;  /* 0x000060001c121a10 */ /* 0x000fe20007f1e0ff */
[----:B----4-:R-:W-:-:S03]  /*1a50*/  CS2R R10, SRZ ;  /* 0x00000000000a7805 */ /* 0x010fc6000001ff00 */
[C---:B------:R-:W-:Y:S02]  /*1a60*/  @P1 IADD3.X R19, R29.reuse, c[0x0][0x184], RZ, P0, !PT ;  /* 0x000061001d131a10 */ /* 0x040fe400007fe4ff */
[----:B------:R-:W-:Y:S01]  /*1a70*/  @P1 IADD3 R28, P0, R28, c[0x0][0x178], RZ ;  /* 0x00005e001c1c1a10 */ /* 0x000fe20007f1e0ff */
[----:B-1----:R-:W-:Y:S01]  /*1a80*/  CS2R R66, SRZ ;  /* 0x0000000000427805 */ /* 0x002fe2000001ff00 */
[----:B------:R-:W-:Y:S01]  /*1a90*/  CS2R R72, SRZ ;  /* 0x0000000000487805 */ /* 0x000fe2000001ff00 */
[----:B------:R1:W5:Y:S01]  /*1aa0*/  @P4 LDG.E R11, [R12.64] ;  /* 0x000000060c0b4981 */ /* 0x000362000c1e1900 */
[----:B------:R-:W-:Y:S01]  /*1ab0*/  CS2R R70, SRZ ;  /* 0x0000000000467805 */ /* 0x000fe2000001ff00 */
[----:B0-----:R-:W-:Y:S01]  /*1ac0*/  CS2R R68, SRZ ;  /* 0x0000000000447805 */ /* 0x001fe2000001ff00 */
[----:B------:R-:W-:Y:S01]  /*1ad0*/  @P1 IADD3.X R29, R29, c[0x0][0x17c], RZ, P0, !PT ;  /* 0x00005f001d1d1a10 */ /* 0x000fe200007fe4ff */
[----:B------:R3:W5:Y:S04]  /*1ae0*/  @P5 LDG.E R10, [R38.64] ;  /* 0x00000006260a5981 */ /* 0x000768000c1e1900 */
[----:B------:R3:W5:Y:S01]  /*1af0*/  @P6 LDG.E R72, [R40.64] ;  /* 0x0000000628486981 */ /* 0x000762000c1e1900 */
[----:B-1----:R-:W-:-:S03]  /*1b00*/  CS2R R12, SRZ ;  /* 0x00000000000c7805 */ /* 0x002fc6000001ff00 */
        /* <DEDUP_REMOVED lines=32> */
.L_x_1033:
[----:B--23--:R-:W-:Y:S05]  /*1d10*/  BSYNC B0 ;  /* 0x0000000000007941 */ /* 0x00cfea0003800000 */
.L_x_1032:
        /* <DEDUP_REMOVED lines=36> */
.L_x_1034:
        /* <DEDUP_REMOVED lines=26> */
.L_x_1035:
[----:B------:R-:W-:Y:S02]  /*2100*/  FFMA.FTZ R35, R30, R34, R33 ;  /* 0x000000221e237223 */ /* 0x000fe40000010021 */
[----:B------:R-:W-:Y:S02]  /*2110*/  FADD.FTZ R33, RZ, R28 ;  /* 0x0000001cff217221 */ /* 0x000fe40000010000 */
[----:B------:R-:W-:Y:S02]  /*2120*/  FMUL.FTZ R36, R26, R15 ;  /* 0x0000000f1a247220 */ /* 0x000fe40000410000 */
[----:B------:R-:W-:Y:S02]  /*2130*/  FADD.FTZ R37, R34, R29 ;  /* 0x0000001d22257221 */ /* 0x000fe40000010000 */
[----:B------:R-:W-:-:S02]  /*2140*/  FFMA.FTZ R28, R31, R26, R45 ;  /* 0x0000001a1f1c7223 */ /* 0x000fc4000001002d */
[----:B------:R-:W-:Y:S01]  /*2150*/  FADD.FTZ R29, R33, R26 ;  /* 0x0000001a211d7221 */ /* 0x000fe20000010000 */
[--C-:B------:R-:W-:Y:S01]  /*2160*/  HADD2.F32 R33, -RZ, R7.reuse.H0_H0 ;  /* 0x20000007ff217230 */ /* 0x100fe20000004100 */
[----:B------:R-:W-:Y:S01]  /*2170*/  FFMA.FTZ R31, R31, R36, R35 ;  /* 0x000000241f1f7223 */ /* 0x000fe20000010023 */
[----:B------:R-:W-:Y:S01]  /*2180*/  HADD2.F32 R35, -RZ, R7.H1_H1 ;  /* 0x30000007ff237230 */ /* 0x000fe20000004100 */
[----:B------:R-:W-:Y:S02]  /*2190*/  FFMA.FTZ R26, R30, R27, RZ ;  /* 0x0000001b1e1a7223 */ /* 0x000fe400000100ff */
[----:B------:R-:W-:Y:S02]  /*21a0*/  FADD.FTZ R30, RZ, R27 ;  /* 0x0000001bff1e7221 */ /* 0x000fe40000010000 */
[----:B------:R-:W-:Y:S02]  /*21b0*/  FMUL.FTZ R27, R19, R18 ;  /* 0x00000012131b7220 */ /* 0x000fe40000410000 */
[----:B------:R-:W-:-:S02]  /*21c0*/  FADD.FTZ R33, -R24, R33 ;  /* 0x0000002118217221 */ /* 0x000fc40000010100 */
[----:B------:R-:W-:Y:S02]  /*21d0*/  FADD.FTZ R35, -R24, R35 ;  /* 0x0000002318237221 */ /* 0x000fe40000010100 */
[----:B------:R-:W-:Y:S02]  /*21e0*/  FFMA.FTZ R26, R32, R19, R26 ;  /* 0x00000013201a7223 */ /* 0x000fe4000001001a */
[----:B------:R-:W-:Y:S02]  /*21f0*/  FADD.FTZ R19, R30, R19 ;  /* 0x000000131e137221 */ /* 0x000fe40000010000 */
[----:B------:R-:W-:Y:S01]  /*2200*/  FFMA.FTZ R44, R32, R27, R31 ;  /* 0x0000001b202c7223 */ /* 0x000fe2000001001f */
[--C-:B------:R-:W-:Y:S01]  /*2210*/  HADD2.F32 R32, -RZ, R76.reuse.H0_H0 ;  /* 0x2000004cff207230 */ /* 0x100fe20000004100 */
[----:B------:R-:W-:Y:S01]  /*2220*/  FADD.FTZ R36, R37, R36 ;  /* 0x0000002425247221 */ /* 0x000fe20000010000 */
        /* <DEDUP_REMOVED lines=22> */
.L_x_1036:
        /* <DEDUP_REMOVED lines=8> */
[----:B------:R-:W-:Y:S02]  /*2410*/  FADD.FTZ R19, R19, R31 ;  /* 0x0000001f13137221 */ /* 0x000fe40000010000 */
[----:B------:R-:W-:Y:S02]  /*2420*/  FFMA.FTZ R26, R30, R31, R26 ;  /* 0x0000001f1e1a7223 */ /* 0x000fe4000001001a */
[C---:B------:R-:W-:Y:S02]  /*2430*/  FADD.FTZ R35, -R24.reuse, R35 ;  /* 0x0000002318237221 */ /* 0x040fe40000010100 */
[----:B------:R-:W-:Y:S02]  /*2440*/  FADD.FTZ R31, -R24, R37 ;  /* 0x00000025181f7221 */ /* 0x000fe40000010100 */
        /* <DEDUP_REMOVED lines=25> */
.L_x_1037:
[----:B------:R-:W-:Y:S01]  /*25e0*/  FMUL.FTZ R33, R30, R15 ;  /* 0x0000000f1e217220 */ /* 0x000fe20000410000 */
[--C-:B------:R-:W-:Y:S01]  /*25f0*/  HADD2.F32 R35, -RZ, R8.reuse.H1_H1 ;  /* 0x30000008ff237230 */ /* 0x100fe20000004100 */
[----:B------:R-:W-:Y:S01]  /*2600*/  FADD.FTZ R34, R27, R34 ;  /* 0x000000221b227221 */ /* 0x000fe20000010000 */
[----:B------:R-:W-:Y:S01]  /*2610*/  HADD2.F32 R27, -RZ, R8.H0_H0 ;  /* 0x20000008ff1b7230 */ /* 0x000fe20000004100 */
[----:B------:R-:W-:Y:S02]  /*2620*/  FADD.FTZ R29, R29, R30 ;  /* 0x0000001e1d1d7221 */ /* 0x000fe40000010000 */
[----:B------:R-:W-:Y:S02]  /*2630*/  FFMA.FTZ R28, R41, R30, R28 ;  /* 0x0000001e291c7223 */ /* 0x000fe4000001001c */
[----:B------:R-:W-:-:S02]  /*2640*/  FADD.FTZ R19, R19, R32 ;  /* 0x0000002013137221 */ /* 0x000fc40000010000 */
[----:B------:R-:W-:Y:S02]  /*2650*/  FFMA.FTZ R26, R31, R32, R26 ;  /* 0x000000201f1a7223 */ /* 0x000fe4000001001a */
[----:B------:R-:W-:Y:S01]  /*2660*/  FFMA.FTZ R30, R41, R33, R44 ;  /* 0x00000021291e7223 */ /* 0x000fe2000001002c */
[----:B------:R-:W-:Y:S01]  /*2670*/  HADD2.F32 R41, -RZ, R66.H0_H0 ;  /* 0x20000042ff297230 */ /* 0x000fe20000004100 */
[----:B------:R-:W-:Y:S02]  /*2680*/  FMUL.FTZ R32, R32, R18 ;  /* 0x0000001220207220 */ /* 0x000fe40000410000 */
[----:B------:R-:W-:Y:S01]  /*2690*/  FADD.FTZ R33, R34, R33 ;  /* 0x0000002122217221 */ /* 0x000fe20000010000 */
[----:B------:R-:W-:Y:S01]  /*26a0*/  HADD2.F32 R34, -RZ, R74.H0_H0 ;  /* 0x2000004aff227230 */ /* 0x000fe20000004100 */
[----:B------:R-:W-:Y:S02]  /*26b0*/  FFMA.FTZ R31, R31, R32, R30 ;  /* 0x000000201f1f7223 */ /* 0x000fe4000001001e */
[----:B------:R-:W-:-:S02]  /*26c0*/  FADD.FTZ R32, R32, R33 ;  /* 0x0000002120207221 */ /* 0x000fc40000010000 */
[C---:B------:R-:W-:Y:S01]  /*26d0*/  FADD.FTZ R33, -R24.reuse, R27 ;  /* 0x0000001b18217221 */ /* 0x040fe20000010100 */
[----:B------:R-:W-:Y:S01]  /*26e0*/  HADD2.F32 R27, -RZ, R74.H1_H1 ;  /* 0x3000004aff1b7230 */ /* 0x000fe20000004100 */
        /* <DEDUP_REMOVED lines=22> */
.L_x_1038:
[----:B------:R-:W-:Y:S01]  /*2850*/  HADD2.F32 R39, -RZ, R66.H1_H1 ;  /* 0x30000042ff277230 */ /* 0x000fe20000004100 */
[----:B------:R-:W-:Y:S02]  /*2860*/  FMUL.FTZ R35, R34, R15 ;  /* 0x0000000f22237220 */ /* 0x000fe40000410000 */
[C---:B------:R-:W-:Y:S02]  /*2870*/  FADD.FTZ R41, -R24.reuse, R41 ;  /* 0x0000002918297221 */ /* 0x040fe40000010100 */
[----:B------:R-:W-:Y:S02]  /*2880*/  FADD.FTZ R39, -R24, R39 ;  /* 0x0000002718277221 */ /* 0x000fe40000010100 */
[----:B------:R-:W-:Y:S02]  /*2890*/  FADD.FTZ R29, R29, R34 ;  /* 0x000000221d1d7221 */ /* 0x000fe40000010000 */
[----:B------:R-:W-:-:S02]  /*28a0*/  FFMA.FTZ R33, R43, R34, R28 ;  /* 0x000000222b217223 */ /* 0x000fc4000001001c */
[----:B------:R-:W-:Y:S01]  /*28b0*/  FFMA.FTZ R37, R43, R35, R31 ;  /* 0x000000232b257223 */ /* 0x000fe2000001001f */
[--C-:B------:R-:W-:Y:S01]  /*28c0*/  HADD2.F32 R31, -RZ, R73.reuse.H1_H1 ;  /* 0x30000049ff1f7230 */ /* 0x100fe20000004100 */
[----:B------:R-:W-:Y:S01]  /*28d0*/  FADD.FTZ R36, R32, R35 ;  /* 0x0000002320247221 */ /* 0x000fe20000010000 */
[----:B------:R-:W-:Y:S01]  /*28e0*/  HADD2.F32 R32, -RZ, R73.H0_H0 ;  /* 0x20000049ff207230 */ /* 0x000fe20000004100 */
        /* <DEDUP_REMOVED lines=22> */
.L_x_1039:
[----:B------:R-:W-:Y:S02]  /*2a50*/  FFMA.FTZ R38, R30, R35, R37 ;  /* 0x000000231e267223 */ /* 0x000fe40000010025 */
[----:B------:R-:W-:Y:S02]  /*2a60*/  FMUL.FTZ R37, R32, R15 ;  /* 0x0000000f20257220 */ /* 0x000fe40000410000 */
[----:B------:R-:W-:Y:S02]  /*2a70*/  FADD.FTZ R36, R35, R36 ;  /* 0x0000002423247221 */ /* 0x000fe40000010000 */
[----:B------:R-:W-:Y:S02]  /*2a80*/  FFMA.FTZ R26, R30, R27, R26 ;  /* 0x0000001b1e1a7223 */ /* 0x000fe4000001001a */
[----:B------:R-:W-:Y:S01]  /*2a90*/  FADD.FTZ R30, R19, R27 ;  /* 0x0000001b131e7221 */ /* 0x000fe20000010000 */
[----:B------:R-:W-:Y:S01]  /*2aa0*/  HADD2.F32 R27, -RZ, R9.H0_H0 ;  /* 0x20000009ff1b7230 */ /* 0x000fe20000004100 */
[----:B------:R-:W-:-:S02]  /*2ab0*/  FFMA.FTZ R19, R28, R37, R38 ;  /* 0x000000251c137223 */ /* 0x000fc40000010026 */
[----:B------:R-:W-:Y:S01]  /*2ac0*/  FADD.FTZ R36, R36, R37 ;  /* 0x0000002524247221 */ /* 0x000fe20000010000 */
[----:B------:R-:W-:Y:S01]  /*2ad0*/  HADD2.F32 R37, -RZ, R9.H1_H1 ;  /* 0x30000009ff257230 */ /* 0x000fe20000004100 */
[----:B------:R-:W-:Y:S02]  /*2ae0*/  FMUL.FTZ R35, R31, R18 ;  /* 0x000000121f237220 */ /* 0x000fe40000410000 */
[----:B------:R-:W-:Y:S02]  /*2af0*/  FFMA.FTZ R33, R28, R32, R33 ;  /* 0x000000201c217223 */ /* 0x000fe40000010021 */
[----:B------:R-:W-:Y:S02]  /*2b00*/  FFMA.FTZ R38, R34, R35, R19 ;  /* 0x0000002322267223 */ /* 0x000fe40000010013 */
[C---:B------:R-:W-:Y:S01]  /*2b10*/  FADD.FTZ R19, -R24.reuse, R27 ;  /* 0x0000001b18137221 */ /* 0x040fe20000010100 */
[----:B------:R-:W-:Y:S01]  /*2b20*/  HADD2.F32 R27, -RZ, R72.H1_H1 ;  /* 0x30000048ff1b7230 */ /* 0x000fe20000004100 */
[----:B------:R-:W-:-:S02]  /*2b30*/  FADD.FTZ R37, -R24, R37 ;  /* 0x0000002518257221 */ /* 0x000fc40000010100 */
[----:B------:R-:W-:Y:S01]  /*2b40*/  FADD.FTZ R35, R35, R36 ;  /* 0x0000002423237221 */ /* 0x000fe20000010000 */
[----:B------:R-:W-:Y:S01]  /*2b50*/  HADD2.F32 R36, -RZ, R72.H0_H0 ;  /* 0x20000048ff247230 */ /* 0x000fe20000004100 */
        /* <DEDUP_REMOVED lines=21> */
.L_x_1040:
[----:B------:R-:W-:Y:S01]  /*2cb0*/  FMUL.FTZ R40, R36, R15 ;  /* 0x0000000f24287220 */ /* 0x000fe20000410000 */
[--C-:B------:R-:W-:Y:S01]  /*2cc0*/  HADD2.F32 R37, -RZ, R10.reuse.H0_H0 ;  /* 0x2000000aff257230 */ /* 0x100fe20000004100 */
[----:B------:R-:W-:Y:S01]  /*2cd0*/  FADD.FTZ R41, R29, R32 ;  /* 0x000000201d297221 */ /* 0x000fe20000010000 */
[----:B------:R-:W-:Y:S01]  /*2ce0*/  HADD2.F32 R29, -RZ, R10.H1_H1 ;  /* 0x3000000aff1d7230 */ /* 0x000fe20000004100 */
[----:B------:R-:W-:Y:S01]  /*2cf0*/  FFMA.FTZ R39, R19, R40, R38 ;  /* 0x0000002813277223 */ /* 0x000fe20000010026 */
[--C-:B------:R-:W-:Y:S01]  /*2d00*/  HADD2.F32 R32, -RZ, R71.reuse.H0_H0 ;  /* 0x20000047ff207230 */ /* 0x100fe20000004100 */
[----:B------:R-:W-:Y:S02]  /*2d10*/  FADD.FTZ R38, R35, R40 ;  /* 0x0000002823267221 */ /* 0x000fe40000010000 */
[C---:B------:R-:W-:Y:S01]  /*2d20*/  FADD.FTZ R35, -R24.reuse, R37 ;  /* 0x0000002518237221 */ /* 0x040fe20000010100 */
[----:B------:R-:W-:Y:S01]  /*2d30*/  HADD2.F32 R37, -RZ, R71.H1_H1 ;  /* 0x30000047ff257230 */ /* 0x000fe20000004100 */
        /* <DEDUP_REMOVED lines=23> */
.L_x_1041:
[----:B------:R-:W-:Y:S01]  /*2eb0*/  FFMA.FTZ R39, R28, R43, R39 ;  /* 0x0000002b1c277223 */ /* 0x000fe20000010027 */
[----:B------:R-:W-:Y:S01]  /*2ec0*/  HADD2.F32 R44, -RZ, R70.H0_H0 ;  /* 0x20000046ff2c7230 */ /* 0x000fe20000004100 */
[----:B------:R-:W-:Y:S02]  /*2ed0*/  FMUL.FTZ R40, R32, R15 ;  /* 0x0000000f20287220 */ /* 0x000fe40000410000 */
[----:B------:R-:W-:Y:S02]  /*2ee0*/  FADD.FTZ R43, R43, R38 ;  /* 0x000000262b2b7221 */ /* 0x000fe40000010000 */
[----:B------:R-:W-:Y:S02]  /*2ef0*/  FFMA.FTZ R38, R34, R31, R26 ;  /* 0x0000001f22267223 */ /* 0x000fe4000001001a */
[----:B------:R-:W-:Y:S01]  /*2f00*/  FFMA.FTZ R26, R29, R40, R39 ;  /* 0x000000281d1a7223 */ /* 0x000fe20000010027 */
[----:B------:R-:W-:Y:S01]  /*2f10*/  HADD2.F32 R39, -RZ, R11.H0_H0 ;  /* 0x2000000bff277230 */ /* 0x000fe20000004100 */
[----:B------:R-:W-:-:S02]  /*2f20*/  FADD.FTZ R30, R30, R31 ;  /* 0x0000001f1e1e7221 */ /* 0x000fc40000010000 */
[----:B------:R-:W-:Y:S01]  /*2f30*/  FADD.FTZ R40, R43, R40 ;  /* 0x000000282b287221 */ /* 0x000fe20000010000 */
[----:B------:R-:W-:Y:S01]  /*2f40*/  HADD2.F32 R43, -RZ, R11.H1_H1 ;  /* 0x3000000bff2b7230 */ /* 0x000fe20000004100 */
[----:B------:R-:W-:Y:S02]  /*2f50*/  FMUL.FTZ R31, R37, R18 ;  /* 0x00000012251f7220 */ /* 0x000fe40000410000 */
[----:B------:R-:W-:Y:S02]  /*2f60*/  FFMA.FTZ R33, R19, R36, R33 ;  /* 0x0000002413217223 */ /* 0x000fe40000010021 */
[----:B------:R-:W-:Y:S02]  /*2f70*/  FFMA.FTZ R26, R35, R31, R26 ;  /* 0x0000001f231a7223 */ /* 0x000fe4000001001a */
[----:B------:R-:W-:Y:S02]  /*2f80*/  FADD.FTZ R19, R31, R40 ;  /* 0x000000281f137221 */ /* 0x000fe40000010000 */
[----:B------:R-:W-:-:S02]  /*2f90*/  FADD.FTZ R39, -R24, R39 ;  /* 0x0000002718277221 */ /* 0x000fc40000010100 */
[----:B------:R-:W-:Y:S01]  /*2fa0*/  FADD.FTZ R31, -R24, R43 ;  /* 0x0000002b181f7221 */ /* 0x000fe20000010100 */
        /* <DEDUP_REMOVED lines=22> */
.L_x_1042:
[--C-:B------:R-:W-:Y:S01]  /*3110*/  HADD2.F32 R47, -RZ, R12.reuse.H0_H0 ;  /* 0x2000000cff2f7230 */ /* 0x100fe20000004100 */
[----:B------:R-:W-:Y:S01]  /*3120*/  FADD.FTZ R45, R41, R36 ;  /* 0x00000024292d7221 */ /* 0x000fe20000010000 */
[----:B------:R-:W-:Y:S01]  /*3130*/  HADD2.F32 R41, -RZ, R12.H1_H1 ;  /* 0x3000000cff297230 */ /* 0x000fe20000004100 */
[----:B------:R-:W-:Y:S02]  /*3140*/  FMUL.FTZ R34, R44, R15 ;  /* 0x0000000f2c227220 */ /* 0x000fe40000410000 */
[C---:B------:R-:W-:Y:S02]  /*3150*/  FADD.FTZ R47, -R24.reuse, R47 ;  /* 0x0000002f182f7221 */ /* 0x040fe40000010100 */
[----:B------:R-:W-:Y:S02]  /*3160*/  FADD.FTZ R49, -R24, R41 ;  /* 0x0000002918317221 */ /* 0x000fe40000010100 */
[----:B------:R-:W-:Y:S01]  /*3170*/  FFMA.FTZ R31, R39, R34, R26 ;  /* 0x00000022271f7223 */ /* 0x000fe2000001001a */
[--C-:B------:R-:W-:Y:S01]  /*3180*/  HADD2.F32 R26, -RZ, R69.reuse.H0_H0 ;  /* 0x20000045ff1a7230 */ /* 0x100fe20000004100 */
[----:B------:R-:W-:Y:S01]  /*3190*/  FADD.FTZ R34, R19, R34 ;  /* 0x0000002213227221 */ /* 0x000fe20000010000 */
[----:B------:R-:W-:Y:S01]  /*31a0*/  HADD2.F32 R19, -RZ, R69.H1_H1 ;  /* 0x30000045ff137230 */ /* 0x000fe20000004100 */
        /* <DEDUP_REMOVED lines=22> */
.L_x_1043:
[----:B------:R-:W-:Y:S01]  /*3310*/  FFMA.FTZ R31, R42, R47, R31 ;  /* 0x0000002f2a1f7223 */ /* 0x000fe2000001001f */
[----:B------:R-:W-:Y:S01]  /*3320*/  HADD2.F32 R51, -RZ, R13.H1_H1 ;  /* 0x3000000dff337230 */ /* 0x000fe20000004100 */
[----:B------:R-:W-:Y:S02]  /*3330*/  FMUL.FTZ R46, R26, R15 ;  /* 0x0000000f1a2e7220 */ /* 0x000fe40000410000 */
[----:B------:R-:W-:Y:S02]  /*3340*/  FADD.FTZ R47, R47, R34 ;  /* 0x000000222f2f7221 */ /* 0x000fe40000010000 */
[----:B------:R-:W-:Y:S02]  /*3350*/  FFMA.FTZ R31, R41, R46, R31 ;  /* 0x0000002e291f7223 */ /* 0x000fe4000001001f */
[----:B------:R-:W-:-:S02]  /*3360*/  FFMA.FTZ R38, R28, R27, R38 ;  /* 0x0000001b1c267223 */ /* 0x000fc40000010026 */
[----:B------:R-:W-:Y:S01]  /*3370*/  FADD.FTZ R40, R30, R27 ;  /* 0x0000001b1e287221 */ /* 0x000fe20000010000 */
[--C-:B------:R-:W-:Y:S01]  /*3380*/  HADD2.F32 R30, -RZ, R68.reuse.H0_H0 ;  /* 0x20000044ff1e7230 */ /* 0x100fe20000004100 */
[----:B------:R-:W-:Y:S01]  /*3390*/  FADD.FTZ R46, R47, R46 ;  /* 0x0000002e2f2e7221 */ /* 0x000fe20000010000 */
[----:B------:R-:W-:Y:S01]  /*33a0*/  HADD2.F32 R47, -RZ, R13.H0_H0 ;  /* 0x2000000dff2f7230 */ /* 0x000fe20000004100 */
[----:B------:R-:W-:Y:S02]  /*33b0*/  FMUL.FTZ R27, R19, R18 ;  /* 0x00000012131b7220 */ /* 0x000fe40000410000 */
[----:B------:R-:W-:Y:S01]  /*33c0*/  FFMA.FTZ R49, R29, R32, R33 ;  /* 0x000000201d317223 */ /* 0x000fe20000010021 */
[----:B------:R-:W-:Y:S01]  /*33d0*/  HADD2.F32 R29, -RZ, R68.H1_H1 ;  /* 0x30000044ff1d7230 */ /* 0x000fe20000004100 */
[----:B------:R-:W-:Y:S02]  /*33e0*/  FFMA.FTZ R31, R36, R27, R31 ;  /* 0x0000001b241f7223 */ /* 0x000fe4000001001f */
[----:B------:R-:W-:-:S02]  /*33f0*/  FADD.FTZ R33, R27, R46 ;  /* 0x0000002e1b217221 */ /* 0x000fc40000010000 */
        /* <DEDUP_REMOVED lines=23> */
.L_x_1044:
[----:B------:R-:W-:Y:S01]  /*3570*/  FMUL.FTZ R34, R30, R15 ;  /* 0x0000000f1e227220 */ /* 0x000fe20000410000 */
[--C-:B------:R-:W-:Y:S01]  /*3580*/  HADD2.F32 R51, -RZ, R14.reuse.H0_H0 ;  /* 0x2000000eff337230 */ /* 0x100fe20000004100 */
[----:B------:R-:W-:Y:S01]  /*3590*/  FADD.FTZ R45, R45, R32 ;  /* 0x000000202d2d7221 */ /* 0x000fe20000010000 */
[----:B------:R-:W-:Y:S01]  /*35a0*/  HADD2.F32 R53, -RZ, R14.H1_H1 ;  /* 0x3000000eff357230 */ /* 0x000fe20000004100 */
[----:B------:R-:W-:Y:S02]  /*35b0*/  FFMA.FTZ R46, R28, R34, R31 ;  /* 0x000000221c2e7223 */ /* 0x000fe4000001001f */
[C---:B------:R-:W-:Y:S02]  /*35c0*/  FADD.FTZ R51, -R24.reuse, R51 ;  /* 0x0000003318337221 */ /* 0x040fe40000010100 */
[----:B------:R-:W-:Y:S02]  /*35d0*/  FADD.FTZ R31, -R24, R53 ;  /* 0x00000035181f7221 */ /* 0x000fe40000010100 */
[----:B------:R-:W-:Y:S01]  /*35e0*/  FADD.FTZ R47, R33, R34 ;  /* 0x00000022212f7221 */ /* 0x000fe20000010000 */
[--C-:B------:R-:W-:Y:S01]  /*35f0*/  HADD2.F32 R34, -RZ, R67.reuse.H0_H0 ;  /* 0x20000043ff227230 */ /* 0x100fe20000004100 */
[----:B------:R-:W-:Y:S01]  /*3600*/  FMUL.FTZ R32, R51, R6 ;  /* 0x0000000633207220 */ /* 0x000fe20000410000 */
        /* <DEDUP_REMOVED lines=22> */
.L_x_1045:
[----:B------:R-:W-:Y:S02]  /*3770*/  FFMA.FTZ R50, R27, R48, R46 ;  /* 0x000000301b327223 */ /* 0x000fe4000001002e */
[----:B------:R-:W-:Y:S02]  /*3780*/  FADD.FTZ R52, R48, R47 ;  /* 0x0000002f30347221 */ /* 0x000fe40000010000 */
[----:B------:R-:W-:Y:S01]  /*3790*/  FFMA.FTZ R46, R35, R37, R38 ;  /* 0x00000025232e7223 */ /* 0x000fe20000010026 */
[--C-:B------:R-:W-:Y:S01]  /*37a0*/  HADD2.F32 R35, -RZ, R64.reuse.H0_H0 ;  /* 0x20000040ff237230 */ /* 0x100fe20000004100 */
[----:B------:R-:W-:Y:S02]  /*37b0*/  FMUL.FTZ R51, R34, R15 ;  /* 0x0000000f22337220 */ /* 0x000fe40000410000 */
[----:B------:R-:W-:Y:S01]  /*37c0*/  FADD.FTZ R48, R40, R37 ;  /* 0x0000002528307221 */ /* 0x000fe20000010000 */
[----:B------:R-:W-:Y:S01]  /*37d0*/  HADD2.F32 R37, -RZ, R64.H1_H1 ;  /* 0x30000040ff257230 */ /* 0x000fe20000004100 */
[----:B------:R-:W-:Y:S01]  /*37e0*/  FFMA.FTZ R50, R32, R51, R50 ;  /* 0x0000003320327223 */ /* 0x000fe20000010032 */
[----:B------:R-:W-:Y:S01]  /*37f0*/  HADD2.F32 R40, -RZ, R82.H0_H0 ;  /* 0x20000052ff287230 */ /* 0x000fe20000004100 */
[----:B------:R-:W-:-:S02]  /*3800*/  FMUL.FTZ R47, R33, R18 ;  /* 0x00000012212f7220 */ /* 0x000fc40000410000 */
[----:B------:R-:W-:Y:S02]  /*3810*/  FADD.FTZ R38, R52, R51 ;  /* 0x0000003334267221 */ /* 0x000fe40000010000 */
[----:B------:R-:W-:Y:S02]  /*3820*/  FFMA.FTZ R49, R39, R44, R49 ;  /* 0x0000002c27317223 */ /* 0x000fe40000010031 */
[C---:B------:R-:W-:Y:S02]  /*3830*/  FADD.FTZ R35, -R24.reuse, R35 ;  /* 0x0000002318237221 */ /* 0x040fe40000010100 */
[----:B------:R-:W-:Y:S02]  /*3840*/  FADD.FTZ R39, -R24, R37 ;  /* 0x0000002518277221 */ /* 0x000fe40000010100 */
[----:B------:R-:W-:Y:S02]  /*3850*/  FFMA.FTZ R50, R31, R47, R50 ;  /* 0x0000002f1f327223 */ /* 0x000fe40000010032 */
        /* <DEDUP_REMOVED lines=23> */
.L_x_1046:
[----:B------:R-:W-:Y:S01]  /*39d0*/  FMUL.FTZ R52, R40, R15 ;  /* 0x0000000f28347220 */ /* 0x000fe20000410000 */
[--C-:B------:R-:W-:Y:S01]  /*39e0*/  HADD2.F32 R53, -RZ, R65.reuse.H1_H1 ;  /* 0x30000041ff357230 */ /* 0x100fe20000004100 */
[----:B------:R-:W-:Y:S01]  /*39f0*/  FADD.FTZ R39, R45, R44 ;  /* 0x0000002c2d277221 */ /* 0x000fe20000010000 */
[----:B------:R-:W-:Y:S01]  /*3a00*/  HADD2.F32 R45, -RZ, R65.H0_H0 ;  /* 0x20000041ff2d7230 */ /* 0x000fe20000004100 */
[----:B------:R-:W-:Y:S01]  /*3a10*/  FFMA.FTZ R50, R37, R52, R50 ;  /* 0x0000003425327223 */ /* 0x000fe20000010032 */
[----:B------:R-:W-:Y:S01]  /*3a20*/  HADD2.F32 R44, -RZ, R81.H0_H0 ;  /* 0x20000051ff2c7230 */ /* 0x000fe20000004100 */
[----:B------:R-:W-:Y:S02]  /*3a30*/  FFMA.FTZ R51, R42, R43, R46 ;  /* 0x0000002b2a337223 */ /* 0x000fe4000001002e */
[----:B------:R-:W-:-:S02]  /*3a40*/  FADD.FTZ R52, R47, R52 ;  /* 0x000000342f347221 */ /* 0x000fc40000010000 */
[----:B------:R-:W-:Y:S02]  /*3a50*/  FMUL.FTZ R47, R38, R18 ;  /* 0x00000012262f7220 */ /* 0x000fe40000410000 */
[----:B------:R-:W-:Y:S02]  /*3a60*/  FADD.FTZ R46, R48, R43 ;  /* 0x0000002b302e7221 */ /* 0x000fe40000010000 */
[C---:B------:R-:W-:Y:S01]  /*3a70*/  FADD.FTZ R43, -R24.reuse, R45 ;  /* 0x0000002d182b7221 */ /* 0x040fe20000010100 */
[----:B------:R-:W-:Y:S01]  /*3a80*/  HADD2.F32 R45, -RZ, R81.H1_H1 ;  /* 0x30000051ff2d7230 */ /* 0x000fe20000004100 */
        /* <DEDUP_REMOVED lines=24> */
.L_x_1047:
[----:B------:R-:W-:Y:S01]  /*3c10*/  FMUL.FTZ R52, R44, R15 ;  /* 0x0000000f2c347220 */ /* 0x000fe20000410000 */
[----:B------:R-:W-:Y:S01]  /*3c20*/  HADD2.F32 R53, -RZ, R62.H1_H1 ;  /* 0x3000003eff357230 */ /* 0x000fe20000004100 */
[----:B------:R-:W-:Y:S01]  /*3c30*/  FFMA.FTZ R49, R41, R26, R49 ;  /* 0x0000001a29317223 */ /* 0x000fe20000010031 */
[----:B------:R-:W-:Y:S01]  /*3c40*/  HADD2.F32 R54, -RZ, R80.H0_H0 ;  /* 0x20000050ff367230 */ /* 0x000fe20000004100 */
[----:B------:R-:W-:Y:S01]  /*3c50*/  FFMA.FTZ R50, R36, R19, R51 ;  /* 0x0000001324327223 */ /* 0x000fe20000010033 */
[----:B------:R-:W-:Y:S01]  /*3c60*/  HADD2.F32 R51, -RZ, R62.H0_H0 ;  /* 0x2000003eff337230 */ /* 0x000fe20000004100 */
[----:B------:R-:W-:-:S02]  /*3c70*/  FFMA.FTZ R41, R43, R52, R48 ;  /* 0x000000342b297223 */ /* 0x000fc40000010030 */
[----:B------:R-:W-:Y:S02]  /*3c80*/  FADD.FTZ R52, R47, R52 ;  /* 0x000000342f347221 */ /* 0x000fe40000010000 */
[----:B------:R-:W-:Y:S02]  /*3c90*/  FMUL.FTZ R47, R45, R18 ;  /* 0x000000122d2f7220 */ /* 0x000fe40000410000 */
[C---:B------:R-:W-:Y:S02]  /*3ca0*/  FADD.FTZ R53, -R24.reuse, R53 ;  /* 0x0000003518357221 */ /* 0x040fe40000010100 */
[----:B------:R-:W-:Y:S02]  /*3cb0*/  FADD.FTZ R51, -R24, R51 ;  /* 0x0000003318337221 */ /* 0x000fe40000010100 */
[----:B------:R-:W-:Y:S02]  /*3cc0*/  FFMA.FTZ R36, R42, R47, R41 ;  /* 0x0000002f2a247223 */ /* 0x000fe40000010029 */
[----:B------:R-:W-:-:S02]  /*3cd0*/  FADD.FTZ R41, R47, R52 ;  /* 0x000000342f297221 */ /* 0x000fc40000010000 */
        /* <DEDUP_REMOVED lines=22> */
.L_x_1048:
[----:B------:R-:W-:Y:S01]  /*3e40*/  FMUL.FTZ R48, R54, R15 ;  /* 0x0000000f36307220 */ /* 0x000fe20000410000 */
[----:B------:R-:W-:-:S03]  /*3e50*/  HADD2.F32 R55, -RZ, R63.H1_H1 ;  /* 0x3000003fff377230 */ /* 0x000fc60000004100 */
[----:B------:R-:W-:Y:S02]  /*3e60*/  FFMA.FTZ R47, R51, R48, R36 ;  /* 0x00000030332f7223 */ /* 0x000fe40000010024 */
[----:B------:R-:W-:Y:S02]  /*3e70*/  FADD.FTZ R48, R41, R48 ;  /* 0x0000003029307221 */ /* 0x000fe40000010000 */
[----:B------:R-:W-:Y:S02]  /*3e80*/  FMUL.FTZ R41, R53, R18 ;  /* 0x0000001235297220 */ /* 0x000fe40000410000 */
[----:B------:R-:W-:Y:S02]  /*3e90*/  FADD.FTZ R57, -R24, R55 ;  /* 0x0000003718397221 */ /* 0x000fe40000010100 */
[----:B------:R-:W-:Y:S01]  /*3ea0*/  FFMA.FTZ R36, R52, R41, R47 ;  /* 0x0000002934247223 */ /* 0x000fe2000001002f */
[----:B------:R-:W-:Y:S01]  /*3eb0*/  HADD2.F32 R47, -RZ, R63.H0_H0 ;  /* 0x2000003fff2f7230 */ /* 0x000fe20000004100 */
[----:B------:R-:W-:Y:S01]  /*3ec0*/  FADD.FTZ R41, R41, R48 ;  /* 0x0000003029297221 */ /* 0x000fe20000010000 */
[----:B------:R-:W-:Y:S01]  /*3ed0*/  HADD2.F32 R48, -RZ, R79.H0_H0 ;  /* 0x2000004fff307230 */ /* 0x000fe20000004100 */
[----:B------:R-:W-:-:S02]  /*3ee0*/  FMUL.FTZ R56, R57, R6 ;  /* 0x0000000639387220 */ /* 0x000fc40000410000 */
[----:B------:R-:W-:-:S04]  /*3ef0*/  FADD.FTZ R47, -R24, R47 ;  /* 0x0000002f182f7221 */ /* 0x000fc80000010100 */
[----:B------:R-:W-:Y:S01]  /*3f00*/  FMUL.FTZ R55, R47, R6 ;  /* 0x000000062f377220 */ /* 0x000fe20000410000 */
[----:B------:R-:W-:Y:S01]  /*3f10*/  HADD2.F32 R47, -RZ, R79.H1_H1 ;  /* 0x3000004fff2f7230 */ /* 0x000fe20000004100 */
        /* <DEDUP_REMOVED lines=19> */
.L_x_1049:
[----:B------:R-:W-:Y:S01]  /*4050*/  FMUL.FTZ R58, R48, R15 ;  /* 0x0000000f303a7220 */ /* 0x000fe20000410000 */
[----:B------:R-:W-:Y:S01]  /*4060*/  ISETP.GT.AND P0, PT, R124, 0x1e, PT ;  /* 0x0000001e7c00780c */ /* 0x000fe20003f04270 */
[----:B------:R-:W-:Y:S01]  /*4070*/  FADD.FTZ R39, R39, R26 ;  /* 0x0000001a27277221 */ /* 0x000fe20000010000 */
[----:B------:R-:W-:Y:S01]  /*4080*/  BSSY B0, `(.L_x_1050) ;  /* 0x0000067000007945 */ /* 0x000fe20003800000 */
[----:B------:R-:W-:Y:S01]  /*4090*/  FFMA.FTZ R57, R55, R58, R36 ;  /* 0x0000003a37397223 */ /* 0x000fe20000010024 */
[----:B------:R-:W-:Y:S01]  /*40a0*/  HFMA2.MMA R125, -RZ, RZ, 0, 2.384185791015625e-07 ;  /* 0x00000004ff7d7435 */ /* 0x000fe200000001ff */
[----:B------:R-:W-:Y:S02]  /*40b0*/  FMUL.FTZ R36, R47, R18 ;  /* 0x000000122f247220 */ /* 0x000fe40000410000 */
[----:B------:R-:W-:Y:S02]  /*40c0*/  FADD.FTZ R59, R41, R58 ;  /* 0x0000003a293b7221 */ /* 0x000fe40000010000 */
[----:B------:R-:W-:-:S02]  /*40d0*/  FFMA.FTZ R41, R56, R36, R57 ;  /* 0x0000002438297223 */ /* 0x000fc40000010039 */
[----:B------:R-:W-:Y:S02]  /*40e0*/  FADD.FTZ R36, R36, R59 ;  /* 0x0000003b24247221 */ /* 0x000fe40000010000 */
[----:B------:R-:W-:Y:S01]  /*40f0*/  FADD.FTZ R46, R46, R19 ;  /* 0x000000132e2e7221 */ /* 0x000fe20000010000 */
[----:B------:R-:W0:Y:S01]  /*4100*/  SHFL.DOWN PT, R58, R41, 0x1, 0x1f ;  /* 0x08201f00293a7f89 */ /* 0x000e2200000e0000 */
[----:B------:R-:W-:Y:S01]  /*4110*/  FFMA.FTZ R50, R27, R29, R50 ;  /* 0x0000001d1b327223 */ /* 0x000fe20000010032 */
[----:B------:R-:W-:Y:S01]  /*4120*/  SHF.L.U32 R19, R3, 0x4, RZ ;  /* 0x0000000403137819 */ /* 0x000fe200000006ff */
[----:B------:R-:W-:Y:S01]  /*4130*/  FFMA.FTZ R49, R28, R30, R49 ;  /* 0x0000001e1c317223 */ /* 0x000fe20000010031 */
[----:B------:R-:W1:Y:S01]  /*4140*/  SHFL.DOWN PT, R57, R36, 0x1, 0x1f ;  /* 0x08201f0024397f89 */ /* 0x000e6200000e0000 */
        /* <DEDUP_REMOVED lines=9> */
[----:B------:R-:W-:Y:S02]  /*41e0*/  FADD.FTZ R38, R33, R38 ;  /* 0x0000002621267221 */ /* 0x000fe40000010000 */
[----:B0-----:R-:W-:Y:S02]  /*41f0*/  @!P0 FADD.FTZ R41, R41, R58 ;  /* 0x0000003a29298221 */ /* 0x001fe40000010000 */
[----:B------:R-:W-:Y:S02]  /*4200*/  FFMA.FTZ R49, R43, R44, R49 ;  /* 0x0000002c2b317223 */ /* 0x000fe40000010031 */
[----:B-1----:R-:W-:Y:S01]  /*4210*/  @!P0 FADD.FTZ R36, R36, R57 ;  /* 0x0000003924248221 */ /* 0x002fe20000010000 */
[----:B------:R-:W0:Y:S01]  /*4220*/  SHFL.DOWN PT, R58, R41, 0x2, 0x1f ;  /* 0x08401f00293a7f89 */ /* 0x000e2200000e0000 */
[----:B------:R-:W-:Y:S01]  /*4230*/  ISETP.GT.AND P0, PT, R124, 0x1d, PT ;  /* 0x0000001d7c00780c */ /* 0x000fe20003f04270 */
[----:B------:R-:W-:-:S02]  /*4240*/  FFMA.FTZ R50, R42, R45, R50 ;  /* 0x0000002d2a327223 */ /* 0x000fc40000010032 */
[----:B------:R-:W1:Y:S01]  /*4250*/  SHFL.DOWN PT, R57, R36, 0x2, 0x1f ;  /* 0x08401f0024397f89 */ /* 0x000e6200000e0000 */
        /* <DEDUP_REMOVED lines=9> */
[----:B------:R-:W-:Y:S02]  /*42f0*/  FADD.FTZ R31, R38, R47 ;  /* 0x0000002f261f7221 */ /* 0x000fe40000010000 */
[----:B0-----:R-:W-:Y:S02]  /*4300*/  @!P0 FADD.FTZ R41, R41, R58 ;  /* 0x0000003a29298221 */ /* 0x001fe40000010000 */
[----:B-1----:R-:W-:Y:S01]  /*4310*/  @!P0 FADD.FTZ R36, R36, R57 ;  /* 0x0000003924248221 */ /* 0x002fe20000010000 */
[----:B------:R-:W-:-:S02]  /*4320*/  ISETP.GT.AND P0, PT, R124, 0x1b, PT ;  /* 0x0000001b7c00780c */ /* 0x000fc40003f04270 */
[----:B------:R-:W0:Y:S04]  /*4330*/  SHFL.DOWN PT, R58, R41, 0x4, 0x1f ;  /* 0x08801f00293a7f89 */ /* 0x000e2800000e0000 */
[----:B------:R-:W1:Y:S04]  /*4340*/  SHFL.DOWN PT, R57, R36, 0x4, 0x1f ;  /* 0x08801f0024397f89 */ /* 0x000e6800000e0000 */
[----:B------:R-:W-:Y:S03]  /*4350*/  STS.128 [R3.X16+0xa0], R28 ;  /* 0x0000a01c03007388 */ /* 0x000fe6000000cc00 */
        /* <DEDUP_REMOVED lines=57> */
.L_x_1051:
[----:B0-----:R-:W-:Y:S05]  /*46f0*/  BSYNC B0 ;  /* 0x0000000000007941 */ /* 0x001fea0003800000 */
.L_x_1050:
        /* <DEDUP_REMOVED lines=161> */
.L_x_1053:
[----:B------:R-:W-:Y:S05]  /*5110*/  BSYNC B0 ;  /* 0x0000000000007941 */ /* 0x000fea0003800000 */
.L_x_1052:
        /* <DEDUP_REMOVED lines=16> */
.L_x_1055:
[----:B------:R-:W-:Y:S05]  /*5220*/  BSYNC B0 ;  /* 0x0000000000007941 */ /* 0x000fea0003800000 */
.L_x_1054:
        /* <DEDUP_REMOVED lines=32> */
.L_x_1058:
[----:B------:R-:W2:Y:S01]  /*5430*/  LDG.E.STRONG.GPU R19, [R28.64] ;  /* 0x000000061c137981 */ /* 0x000ea2000c1ef900 */
[----:B------:R-:W-:Y:S01]  /*5440*/  YIELD ;  /* 0x0000000000007946 */ /* 0x000fe20003800000 */
[----:B--2---:R-:W-:Y:S01]  /*5450*/  ISETP.NE.AND P6, PT, R19, R32, PT ;  /* 0x000000201300720c */ /* 0x004fe20003fc5270 */
[----:B------:R-:W-:-:S12]  /*5460*/  CCTL.IVALL ;  /* 0x00000000ff00798f */ /* 0x000fd80002000000 */
[----:B------:R-:W-:Y:S05]  /*5470*/  @P6 BRA `(.L_x_1058) ;  /* 0xffffffb000006947 */ /* 0x000fea000383ffff */
.L_x_1057:
        /* <DEDUP_REMOVED lines=23> */
.L_x_1062:
        /* <DEDUP_REMOVED lines=115> */
.L_x_1061:
        /* <DEDUP_REMOVED lines=63> */
.L_x_1063:
[----:B------:R-:W-:-:S04]  /*6110*/  LOP3.LUT P6, RZ, R5, 0x1, RZ, 0xc0, !PT ;  /* 0x0000000105ff7812 */ /* 0x000fc800078cc0ff */
[----:B------:R-:W-:-:S13]  /*6120*/  ISETP.NE.OR P6, PT, R28, RZ, P6 ;  /* 0x000000ff1c00720c */ /* 0x000fda00037c5670 */
[----:B------:R-:W-:Y:S05]  /*6130*/  @!P6 BRA `(.L_x_1059) ;  /* 0x000001f00000e947 */ /* 0x000fea0003800000 */
.L_x_1060:
        /* <DEDUP_REMOVED lines=31> */
.L_x_1059:
        /* <DEDUP_REMOVED lines=10> */
.L_x_1065:
[----:B------:R-:W-:Y:S05]  /*63d0*/  BSYNC B0 ;  /* 0x0000000000007941 */ /* 0x000fea0003800000 */
.L_x_1064:
        /* <DEDUP_REMOVED lines=17> */
.L_x_1056:
        /* <DEDUP_REMOVED lines=35> */
.L_x_1066:
        /* <DEDUP_REMOVED lines=17> */
[----:B------:R-:W-:-:S05]  /*6830*/  F2FP.PACK_AB R27, R26, R27 ;  /* 0x0000001b1a1b723e */ /* 0x000fca00000000ff */
[----:B------:R0:W-:Y:S02]  /*6840*/  STG.E [R28.64], R27 ;  /* 0x0000001b1c007986 */ /* 0x0001e4000c101906 */
.L_x_1068:
[----:B------:R-:W-:Y:S05]  /*6850*/  BSYNC B0 ;  /* 0x0000000000007941 */ /* 0x000fea0003800000 */
.L_x_1067:
[----:B------:R-:W-:Y:S01]  /*6860*/  ISETP.NE.AND P0, PT, RZ, UR9, PT ;  /* 0x00000009ff007c0c */ /* 0x000fe2000bf05270 */
[C---:B0-----:R-:W-:Y:S01]  /*6870*/  FADD.FTZ R27, -R24.reuse, R31 ;  /* 0x0000001f181b7221 */ /* 0x041fe20000010100 */
[----:B------:R-:W-:Y:S01]  /*6880*/  HADD2.F32 R32, -RZ, R77.H0_H0 ;  /* 0x2000004dff207230 */ /* 0x000fe20000004100 */
[----:B------:R-:W-:Y:S01]  /*6890*/  FADD.FTZ R61, -R24, R61 ;  /* 0x0000003d183d7221 */ /* 0x000fe20000010100 */
[----:B------:R-:W-:Y:S01]  /*68a0*/  HADD2.F32 R31, -RZ, R7.H0_H0 ;  /* 0x20000007ff1f7230 */ /* 0x000fe20000004100 */
[-C--:B------:R-:W-:Y:S01]  /*68b0*/  FMUL.FTZ R37, R27, R6.reuse ;  /* 0x000000061b257220 */ /* 0x080fe20000410000 */
[----:B------:R-:W-:Y:S01]  /*68c0*/  HADD2.F32 R77, -RZ, R77.H1_H1 ;  /* 0x3000004dff4d7230 */ /* 0x000fe20000004100 */
        /* <DEDUP_REMOVED lines=21> */
.L_x_1069:
        /* <DEDUP_REMOVED lines=19> */
.L_x_1071:
[----:B------:R-:W-:Y:S05]  /*6b50*/  BSYNC B0 ;  /* 0x0000000000007941 */ /* 0x000fea0003800000 */
.L_x_1070:
[----:B------:R-:W-:Y:S01]  /*6b60*/  ISETP.NE.AND P0, PT, RZ, UR9, PT ;  /* 0x00000009ff007c0c */ /* 0x000fe2000bf05270 */
[C---:B------:R-:W-:Y:S01]  /*6b70*/  FADD.FTZ R31, -R24.reuse, R31 ;  /* 0x0000001f181f7221 */ /* 0x040fe20000010100 */
[--C-:B------:R-:W-:Y:S01]  /*6b80*/  HADD2.F32 R32, -RZ, R76.reuse.H0_H0 ;  /* 0x2000004cff207230 */ /* 0x100fe20000004100 */
[----:B0-----:R-:W-:Y:S01]  /*6b90*/  FADD.FTZ R27, -R24, R7 ;  /* 0x00000007181b7221 */ /* 0x001fe20000010100 */
[--C-:B------:R-:W-:Y:S01]  /*6ba0*/  HADD2.F32 R7, -RZ, R25.reuse.H0_H0 ;  /* 0x20000019ff077230 */ /* 0x100fe20000004100 */
        /* <DEDUP_REMOVED lines=23> */
.L_x_1072:
        /* <DEDUP_REMOVED lines=19> */
.L_x_1074:
[----:B------:R-:W-:Y:S05]  /*6e50*/  BSYNC B0 ;  /* 0x0000000000007941 */ /* 0x000fea0003800000 */
.L_x_1073:
        /* <DEDUP_REMOVED lines=28> */
.L_x_1075:
        /* <DEDUP_REMOVED lines=17> */
[----:B------:R-:W-:-:S05]  /*7130*/  F2FP.PACK_AB R7, R7, R8 ;  /* 0x000000080707723e */ /* 0x000fca00000000ff */
[----:B------:R0:W-:Y:S02]  /*7140*/  STG.E [R28.64], R7 ;  /* 0x000000071c007986 */ /* 0x0001e4000c101906 */
.L_x_1077:
[----:B------:R-:W-:Y:S05]  /*7150*/  BSYNC B0 ;  /* 0x0000000000007941 */ /* 0x000fea0003800000 */
.L_x_1076:
        /* <DEDUP_REMOVED lines=28> */
.L_x_1078:
        /* <DEDUP_REMOVED lines=17> */
[----:B------:R-:W-:-:S05]  /*7430*/  F2FP.PACK_AB R7, R7, R8 ;  /* 0x000000080707723e */ /* 0x000fca00000000ff */
[----:B------:R0:W-:Y:S02]  /*7440*/  STG.E [R28.64], R7 ;  /* 0x000000071c007986 */ /* 0x0001e4000c101906 */
.L_x_1080:
[----:B------:R-:W-:Y:S05]  /*7450*/  BSYNC B0 ;  /* 0x0000000000007941 */ /* 0x000fea0003800000 */
.L_x_1079:
[----:B------:R-:W-:Y:S01]  /*7460*/  ISETP.NE.AND P0, PT, RZ, UR9, PT ;  /* 0x00000009ff007c0c */ /* 0x000fe2000bf05270 */
[C---:B------:R-:W-:Y:S01]  /*7470*/  FADD.FTZ R35, -R24.reuse, R35 ;  /* 0x0000002318237221 */ /* 0x040fe20000010100 */
[--C-:B0-----:R-:W-:Y:S01]  /*7480*/  HADD2.F32 R28, -RZ, R73.reuse.H0_H0 ;  /* 0x20000049ff1c7230 */ /* 0x101fe20000004100 */
        /* <DEDUP_REMOVED lines=25> */
.L_x_1081:
        /* <DEDUP_REMOVED lines=19> */
.L_x_1083:
[----:B------:R-:W-:Y:S05]  /*7750*/  BSYNC B0 ;  /* 0x0000000000007941 */ /* 0x000fea0003800000 */
.L_x_1082:
        /* <DEDUP_REMOVED lines=28> */
.L_x_1084:
        /* <DEDUP_REMOVED lines=17> */
[----:B------:R-:W-:-:S05]  /*7a30*/  F2FP.PACK_AB R7, R7, R8 ;  /* 0x000000080707723e */ /* 0x000fca00000000ff */
[----:B------:R0:W-:Y:S02]  /*7a40*/  STG.E [R26.64], R7 ;  /* 0x000000071a007986 */ /* 0x0001e4000c101906 */
.L_x_1086:
[----:B------:R-:W-:Y:S05]  /*7a50*/  BSYNC B0 ;  /* 0x0000000000007941 */ /* 0x000fea0003800000 */
.L_x_1085:
        /* <DEDUP_REMOVED lines=28> */
.L_x_1087:
        /* <DEDUP_REMOVED lines=18> */
.L_x_1089:
[----:B------:R-:W-:Y:S05]  /*7d40*/  BSYNC B0 ;  /* 0x0000000000007941 */ /* 0x000fea0003800000 */
.L_x_1088:
[C---:B------:R-:W-:Y:S01]  /*7d50*/  FADD.FTZ R31, -R24.reuse, R31 ;  /* 0x0000001f181f7221 */ /* 0x040fe20000010100 */
[--C-:B------:R-:W-:Y:S01]  /*7d60*/  HADD2.F32 R26, -RZ, R70.reuse.H0_H0 ;  /* 0x20000046ff1a7230 */ /* 0x100fe20000004100 */
[----:B------:R-:W-:Y:S01]  /*7d70*/  FADD.FTZ R33, -R24, R33 ;  /* 0x0000002118217221 */ /* 0x000fe20000010100 */
[----:B0-----:R-:W-:Y:S01]  /*7d80*/  HADD2.F32 R7, -RZ, R70.H1_H1 ;  /* 0x30000046ff077230 */ /* 0x001fe20000004100 */
[-C--:B------:R-:W-:Y:S01]  /*7d90*/  FMUL.FTZ R31, R31, R6.reuse ;  /* 0x000000061f1f7220 */ /* 0x080fe20000410000 */
[--C-:B------:R-:W-:Y:S01]  /*7da0*/  HADD2.F32 R29, -RZ, R12.reuse.H0_H0 ;  /* 0x2000000cff1d7230 */ /* 0x100fe20000004100 */
[----:B------:R-:W-:Y:S01]  /*7db0*/  FMUL.FTZ R33, R33, R6 ;  /* 0x0000000621217220 */ /* 0x000fe20000410000 */
        /* <DEDUP_REMOVED lines=20> */
.L_x_1090:
        /* <DEDUP_REMOVED lines=18> */
.L_x_1092:
[----:B------:R-:W-:Y:S05]  /*8020*/  BSYNC B0 ;  /* 0x0000000000007941 */ /* 0x000fea0003800000 */
.L_x_1091:
        /* <DEDUP_REMOVED lines=27> */
.L_x_1093:
        /* <DEDUP_REMOVED lines=18> */
.L_x_1095:
[----:B------:R-:W-:Y:S05]  /*8300*/  BSYNC B0 ;  /* 0x0000000000007941 */ /* 0x000fea0003800000 */
.L_x_1094:
        /* <DEDUP_REMOVED lines=27> */
.L_x_1096:
        /* <DEDUP_REMOVED lines=18> */
.L_x_1098:
[----:B------:R-:W-:Y:S05]  /*85e0*/  BSYNC B0 ;  /* 0x0000000000007941 */ /* 0x000fea0003800000 */
.L_x_1097:
        /* <DEDUP_REMOVED lines=29> */
.L_x_1099:
        /* <DEDUP_REMOVED lines=18> */
.L_x_1101:
[----:B------:R-:W-:Y:S05]  /*88e0*/  BSYNC B0 ;  /* 0x0000000000007941 */ /* 0x000fea0003800000 */
.L_x_1100:
[C---:B------:R-:W-:Y:S01]  /*88f0*/  FADD.FTZ R31, -R24.reuse, R31 ;  /* 0x0000001f181f7221 */ /* 0x040fe20000010100 */
        /* <DEDUP_REMOVED lines=26> */
.L_x_1102:
        /* <DEDUP_REMOVED lines=23> */
.L_x_1104:
[----:B------:R-:W-:Y:S05]  /*8c10*/  BSYNC B0 ;  /* 0x0000000000007941 */ /* 0x000fea0003800000 */
.L_x_1103:
        /* <DEDUP_REMOVED lines=27> */
.L_x_1105:
        /* <DEDUP_REMOVED lines=23> */
.L_x_1107:
[----:B------:R-:W-:Y:S05]  /*8f40*/  BSYNC B0 ;  /* 0x0000000000007941 */ /* 0x000fea0003800000 */
.L_x_1106:
        /* <DEDUP_REMOVED lines=27> */
.L_x_1108:
        /* <DEDUP_REMOVED lines=25> */
.L_x_1110:
[----:B------:R-:W-:Y:S05]  /*9290*/  BSYNC B0 ;  /* 0x0000000000007941 */ /* 0x000fea0003800000 */
.L_x_1109:
[----:B------:R-:W-:Y:S01]  /*92a0*/  IADD3 R24, R7, 0x1e0, RZ ;  /* 0x000001e007187810 */ /* 0x000fe20007ffe0ff */
[--C-:B------:R-:W-:Y:S01]  /*92b0*/  HADD2.F32 R10, -RZ, R79.reuse.H0_H0 ;  /* 0x2000004fff0a7230 */ /* 0x100fe20000004100 */
[-C--:B------:R-:W-:Y:S01]  /*92c0*/  FMUL.FTZ R25, R25, R6.reuse ;  /* 0x0000000619197220 */ /* 0x080fe20000410000 */
[----:B------:R-:W-:Y:S01]  /*92d0*/  HADD2.F32 R79, -RZ, R79.H1_H1 ;  /* 0x3000004fff4f7230 */ /* 0x000fe20000004100 */
[----:B------:R-:W-:Y:S01]  /*92e0*/  SHF.R.S32.HI R26, RZ, 0x1f, R24 ;  /* 0x0000001fff1a7819 */ /* 0x000fe20000011418 */
[----:B------:R-:W-:Y:S01]  /*92f0*/  FMUL.FTZ R63, R63, R6 ;  /* 0x000000063f3f7220 */ /* 0x000fe20000410000 */
        /* <DEDUP_REMOVED lines=19> */
.L_x_1111:
        /* <DEDUP_REMOVED lines=20> */
.L_x_1113:
[----:B------:R-:W-:Y:S05]  /*9570*/  BSYNC B0 ;  /* 0x0000000000007941 */ /* 0x000fea0003800000 */
.L_x_1112:
[----:B------:R-:W-:Y:S02]  /*9580*/  IADD3 R4, R4, c[0x0][0x10], RZ ;  /* 0x0000040004047a10 */ /* 0x000fe40007ffe0ff */
[----:B------:R-:W-:Y:S02]  /*9590*/  IADD3 R85, R85, 0x1, RZ ;  /* 0x0000000155557810 */ /* 0x000fe40007ffe0ff */
[----:B------:R-:W-:-:S13]  /*95a0*/  ISETP.GE.AND P0, PT, R4, UR4, PT ;  /* 0x0000000404007c0c */ /* 0x000fda000bf06270 */
[----:B------:R-:W-:Y:S01]  /*95b0*/  @P0 CALL.REL.NOINC `(.L_x_1031) ;  /* 0x0000001000000944 */ /* 0x000fe20003c00000 */
[----:B------:R-:W-:Y:S05]  /*95c0*/  BRA `(.L_x_1114) ;  /* 0xffff70f000007947 */ /* 0x000fea000383ffff */
.L_x_1031:
        /* <DEDUP_REMOVED lines=22> */
.L_x_1116:
[----:B------:R-:W-:Y:S05]  /*9730*/  BSYNC B0 ;  /* 0x0000000000007941 */ /* 0x000fea0003800000 */
.L_x_1115:
[----:B------:R-:W-:Y:S05]  /*9740*/  @P0 EXIT ;  /* 0x000000000000094d */ /* 0x000fea0003800000 */
[----:B------:R-:W-:Y:S05]  /*9750*/  @P2 BRA `(.L_x_1117) ;  /* 0x0000008000002947 */ /* 0x000fea0003800000 */
[----:B------:R-:W-:-:S05]  /*9760*/  IMAD R0, R6, c[0x0][0x10], RZ ;  /* 0x0000040006007a24 */ /* 0x000fca00078e02ff */
[----:B------:R-:W-:-:S13]  /*9770*/  ISETP.NE.AND P0, PT, R0, -0x1, PT ;  /* 0xffffffff0000780c */ /* 0x000fda0003f05270 */
[----:B------:R-:W-:Y:S05]  /*9780*/  @!P0 BRA `(.L_x_1117) ;  /* 0x0000005000008947 */ /* 0x000fea0003800000 */
.L_x_1118:
[----:B0-----:R-:W2:Y:S01]  /*9790*/  LDG.E.STRONG.GPU R7, [R4.64] ;  /* 0x0000000604077981 */ /* 0x001ea2000c1ef900 */
[----:B------:R-:W-:Y:S01]  /*97a0*/  YIELD ;  /* 0x0000000000007946 */ /* 0x000fe20003800000 */
[----:B--2---:R-:W-:Y:S01]  /*97b0*/  ISETP.NE.AND P0, PT, R7, R0, PT ;  /* 0x000000000700720c */ /* 0x004fe20003f05270 */
[----:B------:R-:W-:-:S12]  /*97c0*/  CCTL.IVALL ;  /* 0x00000000ff00798f */ /* 0x000fd80002000000 */
[----:B------:R-:W-:Y:S05]  /*97d0*/  @P0 BRA `(.L_x_1118) ;  /* 0xffffffb000000947 */ /* 0x000fea000383ffff */
.L_x_1117:
        /* <DEDUP_REMOVED lines=25> */
.L_x_1119:
        /* <DEDUP_REMOVED lines=26> */
.L_x_1120:
        /* <DEDUP_REMOVED lines=15> */
.L_x_3351:


//--------------------- .text._Z35group_norm_nhwc_bwd_one_pass_kernelI11Fp16IOFp16WLi64ELi32ELi512EEv26Group_norm_nhwc_bwd_params --------------------------
	.section	.text._Z35group_norm_nhwc_bwd_one_pass_kernelI11Fp16IOFp16WLi64ELi32ELi512EEv26Group_norm_nhwc_bwd_params,"ax",@progbits
	.sectioninfo	@"SHI_REGISTERS=64"
	.align	128
        .global         _Z35group_norm_nhwc_bwd_one_pass_kernelI11Fp16IOFp16WLi64ELi32ELi512EEv26Group_norm_nhwc_bwd_params
        .type           _Z35group_norm_nhwc_bwd_one_pass_kernelI11Fp16IOFp16WLi64ELi32ELi512EEv26Group_norm_nhwc_bwd_params,@function
        .size           _Z35group_norm_nhwc_bwd_one_pass_kernelI11Fp16IOFp16WLi64ELi32ELi512EEv26Group_norm_nhwc_bwd_params,(.L_x_3352 - _Z35group_norm_nhwc_bwd_one_pass_kernelI11Fp16IOFp16WLi64ELi32ELi512EEv26Group_norm_nhwc_bwd_params)
        .other          _Z35group_norm_nhwc_bwd_one_pass_kernelI11Fp16IOFp16WLi64ELi32ELi512EEv26Group_norm_nhwc_bwd_params,@"STO_CUDA_ENTRY STV_DEFAULT"
_Z35group_norm_nhwc_bwd_one_pass_kernelI11Fp16IOFp16WLi64ELi32ELi512EEv26Group_norm_nhwc_bwd_params:
.text._Z35group_norm_nhwc_bwd_one_pass_kernelI11Fp16IOFp16WLi64ELi32ELi512EEv26Group_norm_nhwc_bwd_params:
        /* <DEDUP_REMOVED lines=46> */
.L_x_1148:
        /* <DEDUP_REMOVED lines=108> */
.L_x_1123:
[----:B0-----:R-:W-:Y:S05]  /*09a0*/  BSYNC B0 ;  /* 0x0000000000007941 */ /* 0x001fea0003800000 */
.L_x_1122:
        /* <DEDUP_REMOVED lines=33> */
.L_x_1124:
        /* <DEDUP_REMOVED lines=26> */
.L_x_1125:
        /* <DEDUP_REMOVED lines=91> */
.L_x_1127:
[----:B------:R-:W-:Y:S05]  /*1310*/  BSYNC B0 ;  /* 0x0000000000007941 */ /* 0x000fea0003800000 */
.L_x_1126:
        /* <DEDUP_REMOVED lines=160> */
.L_x_1129:
[----:B------:R-:W-:Y:S05]  /*1d20*/  BSYNC B0 ;  /* 0x0000000000007941 */ /* 0x000fea0003800000 */
.L_x_1128:
        /* <DEDUP_REMOVED lines=18> */
.L_x_1131:
[----:B------:R-:W-:Y:S05]  /*1e50*/  BSYNC B0 ;  /* 0x0000000000007941 */ /* 0x000fea0003800000 */
.L_x_1130:
        /* <DEDUP_REMOVED lines=27> */
.L_x_1134:
[----:B------:R-:W2:Y:S01]  /*2010*/  LDG.E.STRONG.GPU R6, [R12.64] ;  /* 0x0000000c0c067981 */ /* 0x000ea2000c1ef900 */
[----:B------:R-:W-:Y:S01]  /*2020*/  YIELD ;  /* 0x0000000000007946 */ /* 0x000fe20003800000 */
[----:B--2---:R-:W-:Y:S01]  /*2030*/  ISETP.NE.AND P0, PT, R6, R17, PT ;  /* 0x000000110600720c */ /* 0x004fe20003f05270 */
[----:B------:R-:W-:-:S12]  /*2040*/  CCTL.IVALL ;  /* 0x00000000ff00798f */ /* 0x000fd80002000000 */
[----:B------:R-:W-:Y:S05]  /*2050*/  @P0 BRA `(.L_x_1134) ;  /* 0xffffffb000000947 */ /* 0x000fea000383ffff */
.L_x_1133:
        /* <DEDUP_REMOVED lines=17> */
.L_x_1138:
        /* <DEDUP_REMOVED lines=116> */
.L_x_1137:
        /* <DEDUP_REMOVED lines=62> */
.L_x_1139:
[----:B------:R-:W-:-:S13]  /*2c90*/  ISETP.NE.OR P0, PT, RZ, UR4, P0 ;  /* 0x00000004ff007c0c */ /* 0x000fda0008705670 */
[----:B------:R-:W-:Y:S05]  /*2ca0*/  @!P0 BRA `(.L_x_1135) ;  /* 0x000001f000008947 */ /* 0x000fea0003800000 */
.L_x_1136:
        /* <DEDUP_REMOVED lines=31> */
.L_x_1135:
        /* <DEDUP_REMOVED lines=10> */
.L_x_1141:
[----:B------:R-:W-:Y:S05]  /*2f40*/  BSYNC B0 ;  /* 0x0000000000007941 */ /* 0x000fea0003800000 */
.L_x_1140:
        /* <DEDUP_REMOVED lines=19> */
.L_x_1132:
        /* <DEDUP_REMOVED lines=41> */
.L_x_1142:
        /* <DEDUP_REMOVED lines=18> */
.L_x_1144:
[----:B------:R-:W-:Y:S05]  /*3430*/  BSYNC B0 ;  /* 0x0000000000007941 */ /* 0x000fea0003800000 */
.L_x_1143:
        /* <DEDUP_REMOVED lines=25> */
.L_x_1145:
        /* <DEDUP_REMOVED lines=17> */
.L_x_1147:
[----:B------:R-:W-:Y:S05]  /*36e0*/  BSYNC B0 ;  /* 0x0000000000007941 */ /* 0x000fea0003800000 */
.L_x_1146:
[----:B------:R-:W-:Y:S02]  /*36f0*/  IADD3 R52, R52, c[0x0][0x10], RZ ;  /* 0x0000040034347a10 */ /* 0x000fe40007ffe0ff */
[----:B------:R-:W-:Y:S02]  /*3700*/  IADD3 R53, R53, 0x1, RZ ;  /* 0x0000000135357810 */ /* 0x000fe40007ffe0ff */
[----:B------:R-:W-:-:S13]  /*3710*/  ISETP.GE.AND P0, PT, R52, UR6, PT ;  /* 0x0000000634007c0c */ /* 0x000fda000bf06270 */
[----:B------:R-:W-:Y:S01]  /*3720*/  @P0 CALL.REL.NOINC `(.L_x_1121) ;  /* 0x0000001000000944 */ /* 0x000fe20003c00000 */
[----:B------:R-:W-:Y:S05]  /*3730*/  BRA `(.L_x_1148) ;  /* 0xffffcba000007947 */ /* 0x000fea000383ffff */
.L_x_1121:
        /* <DEDUP_REMOVED lines=22> */
.L_x_1150:
[----:B------:R-:W-:Y:S05]  /*38a0*/  BSYNC B0 ;  /* 0x0000000000007941 */ /* 0x000fea0003800000 */
.L_x_1149:
[----:B------:R-:W-:Y:S05]  /*38b0*/  @P0 EXIT ;  /* 0x000000000000094d */ /* 0x000fea0003800000 */
[----:B------:R-:W-:Y:S05]  /*38c0*/  @P2 BRA `(.L_x_1151) ;  /* 0x0000008000002947 */ /* 0x000fea0003800000 */
[----:B------:R-:W-:-:S05]  /*38d0*/  IMAD R0, R4, c[0x0][0x10], RZ ;  /* 0x0000040004007a24 */ /* 0x000fca00078e02ff */
[----:B------:R-:W-:-:S13]  /*38e0*/  ISETP.NE.AND P0, PT, R0, -0x1, PT ;  /* 0xffffffff0000780c */ /* 0x000fda0003f05270 */
[----:B------:R-:W-:Y:S05]  /*38f0*/  @!P0 BRA `(.L_x_1151) ;  /* 0x0000005000008947 */ /* 0x000fea0003800000 */
.L_x_1152:
[----:B-1----:R-:W2:Y:S01]  /*3900*/  LDG.E.STRONG.GPU R5, [R2.64] ;  /* 0x0000000c02057981 */ /* 0x002ea2000c1ef900 */
[----:B------:R-:W-:Y:S01]  /*3910*/  YIELD ;  /* 0x0000000000007946 */ /* 0x000fe20003800000 */
[----:B--2---:R-:W-:Y:S01]  /*3920*/  ISETP.NE.AND P0, PT, R5, R0, PT ;  /* 0x000000000500720c */ /* 0x004fe20003f05270 */
[----:B------:R-:W-:-:S12]  /*3930*/  CCTL.IVALL ;  /* 0x00000000ff00798f */ /* 0x000fd80002000000 */
[----:B------:R-:W-:Y:S05]  /*3940*/  @P0 BRA `(.L_x_1152) ;  /* 0xffffffb000000947 */ /* 0x000fea000383ffff */
.L_x_1151:
        /* <DEDUP_REMOVED lines=25> */
.L_x_1153:
        /* <DEDUP_REMOVED lines=26> */
.L_x_1154:
        /* <DEDUP_REMOVED lines=16> */
.L_x_3352:


//--------------------- .text._Z35group_norm_nhwc_bwd_one_pass_kernelI11Fp16IOFp16WLi128ELi32ELi512EEv26Group_norm_nhwc_bwd_params --------------------------
	.section	.text._Z35group_norm_nhwc_bwd_one_pass_kernelI11Fp16IOFp16WLi128ELi32ELi512EEv26Group_norm_nhwc_bwd_params,"ax",@progbits
	.sectioninfo	@"SHI_REGISTERS=64"
	.align	128
        .global         _Z35group_norm_nhwc_bwd_one_pass_kernelI11Fp16IOFp16WLi128ELi32ELi512EEv26Group_norm_nhwc_bwd_params
        .type           _Z35group_norm_nhwc_bwd_one_pass_kernelI11Fp16IOFp16WLi128ELi32ELi512EEv26Group_norm_nhwc_bwd_params,@function
        .size           _Z35group_norm_nhwc_bwd_one_pass_kernelI11Fp16IOFp16WLi128ELi32ELi512EEv26Group_norm_nhwc_bwd_params,(.L_x_3353 - _Z35group_norm_nhwc_bwd_one_pass_kernelI11Fp16IOFp16WLi128ELi32ELi512EEv26Group_norm_nhwc_bwd_params)
        .other          _Z35group_norm_nhwc_bwd_one_pass_kernelI11Fp16IOFp16WLi128ELi32ELi512EEv26Group_norm_nhwc_bwd_params,@"STO_CUDA_ENTRY STV_DEFAULT"
_Z35group_norm_nhwc_bwd_one_pass_kernelI11Fp16IOFp16WLi128ELi32ELi512EEv26Group_norm_nhwc_bwd_params:
.text._Z35group_norm_nhwc_bwd_one_pass_kernelI11Fp16IOFp16WLi128ELi32ELi512EEv26Group_norm_nhwc_bwd_params:
        /* <DEDUP_REMOVED lines=47> */
.L_x_1190:
        /* <DEDUP_REMOVED lines=144> */
.L_x_1157:
[----:B----4-:R-:W-:Y:S05]  /*0bf0*/  BSYNC B0 ;  /* 0x0000000000007941 */ /* 0x010fea0003800000 */
.L_x_1156:
        /* <DEDUP_REMOVED lines=25> */
.L_x_1158:
        /* <DEDUP_REMOVED lines=33> */
.L_x_1159:
        /* <DEDUP_REMOVED lines=31> */
.L_x_1160:
        /* <DEDUP_REMOVED lines=35> */
.L_x_1161:
        /* <DEDUP_REMOVED lines=96> */
.L_x_1163:
[----:B------:R-:W-:Y:S05]  /*19c0*/  BSYNC B0 ;  /* 0x0000000000007941 */ /* 0x000fea0003800000 */
.L_x_1162:
        /* <DEDUP_REMOVED lines=158> */
.L_x_1165:
[----:B------:R-:W-:Y:S05]  /*23b0*/  BSYNC B0 ;  /* 0x0000000000007941 */ /* 0x000fea0003800000 */
.L_x_1164:
        /* <DEDUP_REMOVED lines=19> */
.L_x_1167:
[----:B------:R-:W-:Y:S05]  /*24f0*/  BSYNC B0 ;  /* 0x0000000000007941 */ /* 0x000fea0003800000 */
.L_x_1166:
        /* <DEDUP_REMOVED lines=29> */
.L_x_1170:
[----:B------:R-:W2:Y:S01]  /*26d0*/  LDG.E.STRONG.GPU R16, [R14.64] ;  /* 0x000000060e107981 */ /* 0x000ea2000c1ef900 */
[----:B------:R-:W-:Y:S01]  /*26e0*/  YIELD ;  /* 0x0000000000007946 */ /* 0x000fe20003800000 */
[----:B--2---:R-:W-:Y:S01]  /*26f0*/  ISETP.NE.AND P0, PT, R16, R19, PT ;  /* 0x000000131000720c */ /* 0x004fe20003f05270 */
[----:B------:R-:W-:-:S12]  /*2700*/  CCTL.IVALL ;  /* 0x00000000ff00798f */ /* 0x000fd80002000000 */
[----:B------:R-:W-:Y:S05]  /*2710*/  @P0 BRA `(.L_x_1170) ;  /* 0xffffffb000000947 */ /* 0x000fea000383ffff */
.L_x_1169:
        /* <DEDUP_REMOVED lines=17> */
.L_x_1174:
        /* <DEDUP_REMOVED lines=115> */
.L_x_1173:
        /* <DEDUP_REMOVED lines=61> */
.L_x_1175:
[----:B------:R-:W-:-:S13]  /*3330*/  ISETP.NE.OR P0, PT, R20, RZ, P0 ;  /* 0x000000ff1400720c */ /* 0x000fda0000705670 */
[----:B------:R-:W-:Y:S05]  /*3340*/  @!P0 BRA `(.L_x_1171) ;  /* 0x000001f000008947 */ /* 0x000fea0003800000 */
.L_x_1172:
        /* <DEDUP_REMOVED lines=31> */
.L_x_1171:
        /* <DEDUP_REMOVED lines=12> */
.L_x_1177:
[----:B------:R-:W-:Y:S05]  /*3600*/  BSYNC B0 ;  /* 0x0000000000007941 */ /* 0x000fea0003800000 */
.L_x_1176:
        /* <DEDUP_REMOVED lines=16> */
.L_x_1168:
        /* <DEDUP_REMOVED lines=56> */
.L_x_1178:
        /* <DEDUP_REMOVED lines=18> */
.L_x_1180:
[----:B------:R-:W-:Y:S05]  /*3bb0*/  BSYNC B0 ;  /* 0x0000000000007941 */ /* 0x000fea0003800000 */
.L_x_1179:
        /* <DEDUP_REMOVED lines=23> */
.L_x_1181:
        /* <DEDUP_REMOVED lines=18> */
.L_x_1183:
[----:B------:R-:W-:Y:S05]  /*3e50*/  BSYNC B0 ;  /* 0x0000000000007941 */ /* 0x000fea0003800000 */
.L_x_1182:
        /* <DEDUP_REMOVED lines=23> */
.L_x_1184:
        /* <DEDUP_REMOVED lines=18> */
.L_x_1186:
[----:B------:R-:W-:Y:S05]  /*40f0*/  BSYNC B0 ;  /* 0x0000000000007941 */ /* 0x000fea0003800000 */
.L_x_1185:
        /* <DEDUP_REMOVED lines=23> */
.L_x_1187:
        /* <DEDUP_REMOVED lines=17> */
.L_x_1189:
[----:B------:R-:W-:Y:S05]  /*4380*/  BSYNC B0 ;  /* 0x0000000000007941 */ /* 0x000fea0003800000 */
.L_x_1188:
[----:B------:R-:W-:Y:S02]  /*4390*/  IADD3 R47, R47, c[0x0][0x10], RZ ;  /* 0x000004002f2f7a10 */ /* 0x000fe40007ffe0ff */
[----:B------:R-:W-:Y:S02]  /*43a0*/  IADD3 R48, R48, 0x1, RZ ;  /* 0x0000000130307810 */ /* 0x000fe40007ffe0ff */
[----:B------:R-:W-:-:S13]  /*43b0*/  ISETP.GE.AND P0, PT, R47, UR4, PT ;  /* 0x000000042f007c0c */ /* 0x000fda000bf06270 */
[----:B------:R-:W-:Y:S01]  /*43c0*/  @P0 CALL.REL.NOINC `(.L_x_1155) ;  /* 0x0000001000000944 */ /* 0x000fe20003c00000 */
[----:B------:R-:W-:Y:S05]  /*43d0*/  BRA `(.L_x_1190) ;  /* 0xffffbf1000007947 */ /* 0x000fea000383ffff */
.L_x_1155:
        /* <DEDUP_REMOVED lines=22> */
.L_x_1192:
[----:B------:R-:W-:Y:S05]  /*4540*/  BSYNC B0 ;  /* 0x0000000000007941 */ /* 0x000fea0003800000 */
.L_x_1191:
[----:B------:R-:W-:Y:S05]  /*4550*/  @P0 EXIT ;  /* 0x000000000000094d */ /* 0x000fea0003800000 */
[----:B------:R-:W-:Y:S05]  /*4560*/  @P2 BRA `(.L_x_1193) ;  /* 0x0000008000002947 */ /* 0x000fea0003800000 */
[----:B------:R-:W-:-:S05]  /*4570*/  IMAD R0, R4, c[0x0][0x10], RZ ;  /* 0x0000040004007a24 */ /* 0x000fca00078e02ff */
[----:B------:R-:W-:-:S13]  /*4580*/  ISETP.NE.AND P0, PT, R0, -0x1, PT ;  /* 0xffffffff0000780c */ /* 0x000fda0003f05270 */
[----:B------:R-:W-:Y:S05]  /*4590*/  @!P0 BRA `(.L_x_1193) ;  /* 0x0000005000008947 */ /* 0x000fea0003800000 */
.L_x_1194:
[----:B-1----:R-:W2:Y:S01]  /*45a0*/  LDG.E.STRONG.GPU R5, [R2.64] ;  /* 0x0000000602057981 */ /* 0x002ea2000c1ef900 */
[----:B------:R-:W-:Y:S01]  /*45b0*/  YIELD ;  /* 0x0000000000007946 */ /* 0x000fe20003800000 */
[----:B--2---:R-:W-:Y:S01]  /*45c0*/  ISETP.NE.AND P0, PT, R5, R0, PT ;  /* 0x000000000500720c */ /* 0x004fe20003f05270 */
[----:B------:R-:W-:-:S12]  /*45d0*/  CCTL.IVALL ;  /* 0x00000000ff00798f */ /* 0x000fd80002000000 */
[----:B------:R-:W-:Y:S05]  /*45e0*/  @P0 BRA `(.L_x_1194) ;  /* 0xffffffb000000947 */ /* 0x000fea000383ffff */
.L_x_1193:
        /* <DEDUP_REMOVED lines=25> */
.L_x_1195:
        /* <DEDUP_REMOVED lines=26> */
.L_x_1196:
        /* <DEDUP_REMOVED lines=14> */
.L_x_3353:


//--------------------- .text._Z35group_norm_nhwc_bwd_one_pass_kernelI11Fp16IOFp16WLi256ELi32ELi512EEv26Group_norm_nhwc_bwd_params --------------------------
	.section	.text._Z35group_norm_nhwc_bwd_one_pass_kernelI11Fp16IOFp16WLi256ELi32ELi512EEv26Group_norm_nhwc_bwd_params,"ax",@progbits
	.sectioninfo	@"SHI_REGISTERS=64"
	.align	128
        .global         _Z35group_norm_nhwc_bwd_one_pass_kernelI11Fp16IOFp16WLi256ELi32ELi512EEv26Group_norm_nhwc_bwd_params
        .type           _Z35group_norm_nhwc_bwd_one_pass_kernelI11Fp16IOFp16WLi256ELi32ELi512EEv26Group_norm_nhwc_bwd_params,@function
        .size           _Z35group_norm_nhwc_bwd_one_pass_kernelI11Fp16IOFp16WLi256ELi32ELi512EEv26Group_norm_nhwc_bwd_params,(.L_x_3354 - _Z35group_norm_nhwc_bwd_one_pass_kernelI11Fp16IOFp16WLi256ELi32ELi512EEv26Group_norm_nhwc_bwd_params)
        .other          _Z35group_norm_nhwc_bwd_one_pass_kernelI11Fp16IOFp16WLi256ELi32ELi512EEv26Group_norm_nhwc_bwd_params,@"STO_CUDA_ENTRY STV_DEFAULT"
_Z35group_norm_nhwc_bwd_one_pass_kernelI11Fp16IOFp16WLi256ELi32ELi512EEv26Group_norm_nhwc_bwd_params:
.text._Z35group_norm_nhwc_bwd_one_pass_kernelI11Fp16IOFp16WLi256ELi32ELi512EEv26Group_norm_nhwc_bwd_params:
        /* <DEDUP_REMOVED lines=45> */
.L_x_1248:
        /* <DEDUP_REMOVED lines=224> */
.L_x_1199:
[----:B--23--:R-:W-:Y:S05]  /*10d0*/  BSYNC B0 ;  /* 0x0000000000007941 */ /* 0x00cfea0003800000 */
.L_x_1198:
        /* <DEDUP_REMOVED lines=36> */
.L_x_1200:
        /* <DEDUP_REMOVED lines=26> */
.L_x_1201:
        /* <DEDUP_REMOVED lines=41> */
.L_x_1202:
        /* <DEDUP_REMOVED lines=37> */
.L_x_1203:
        /* <DEDUP_REMOVED lines=37> */
.L_x_1204:
        /* <DEDUP_REMOVED lines=37> */
.L_x_1205:
        /* <DEDUP_REMOVED lines=36> */
.L_x_1206:
        /* <DEDUP_REMOVED lines=35> */
.L_x_1207:
        /* <DEDUP_REMOVED lines=88> */
.L_x_1209:
[----:B0-----:R-:W-:Y:S05]  /*2830*/  BSYNC B0 ;  /* 0x0000000000007941 */ /* 0x001fea0003800000 */
.L_x_1208:
        /* <DEDUP_REMOVED lines=161> */
.L_x_1211:
[----:B------:R-:W-:Y:S05]  /*3250*/  BSYNC B0 ;  /* 0x0000000000007941 */ /* 0x000fea0003800000 */
.L_x_1210:
        /* <DEDUP_REMOVED lines=19> */
.L_x_1213:
[----:B------:R-:W-:Y:S05]  /*3390*/  BSYNC B0 ;  /* 0x0000000000007941 */ /* 0x000fea0003800000 */
.L_x_1212:
        /* <DEDUP_REMOVED lines=32> */
.L_x_1216:
[----:B------:R-:W2:Y:S01]  /*35a0*/  LDG.E.STRONG.GPU R7, [R16.64] ;  /* 0x0000000610077981 */ /* 0x000ea2000c1ef900 */
[----:B------:R-:W-:Y:S01]  /*35b0*/  YIELD ;  /* 0x0000000000007946 */ /* 0x000fe20003800000 */
[----:B--2---:R-:W-:Y:S01]  /*35c0*/  ISETP.NE.AND P6, PT, R7, R20, PT ;  /* 0x000000140700720c */ /* 0x004fe20003fc5270 */
[----:B------:R-:W-:-:S12]  /*35d0*/  CCTL.IVALL ;  /* 0x00000000ff00798f */ /* 0x000fd80002000000 */
[----:B------:R-:W-:Y:S05]  /*35e0*/  @P6 BRA `(.L_x_1216) ;  /* 0xffffffb000006947 */ /* 0x000fea000383ffff */
.L_x_1215:
        /* <DEDUP_REMOVED lines=23> */
.L_x_1220:
        /* <DEDUP_REMOVED lines=115> */
.L_x_1219:
        /* <DEDUP_REMOVED lines=63> */
.L_x_1221:
[----:B------:R-:W-:-:S04]  /*4280*/  LOP3.LUT P6, RZ, R2, 0x1, RZ, 0xc0, !PT ;  /* 0x0000000102ff7812 */ /* 0x000fc800078cc0ff */
[----:B------:R-:W-:-:S13]  /*4290*/  ISETP.NE.OR P6, PT, R16, RZ, P6 ;  /* 0x000000ff1000720c */ /* 0x000fda00037c5670 */
[----:B------:R-:W-:Y:S05]  /*42a0*/  @!P6 BRA `(.L_x_1217) ;  /* 0x000001f00000e947 */ /* 0x000fea0003800000 */
.L_x_1218:
        /* <DEDUP_REMOVED lines=31> */
.L_x_1217:
        /* <DEDUP_REMOVED lines=11> */
.L_x_1223:
[----:B------:R-:W-:Y:S05]  /*4550*/  BSYNC B0 ;  /* 0x0000000000007941 */ /* 0x000fea0003800000 */
.L_x_1222:
        /* <DEDUP_REMOVED lines=17> */
.L_x_1214:
        /* <DEDUP_REMOVED lines=35> */
.L_x_1224:
        /* <DEDUP_REMOVED lines=20> */
.L_x_1226:
[----:B------:R-:W-:Y:S05]  /*49e0*/  BSYNC B0 ;  /* 0x0000000000007941 */ /* 0x000fea0003800000 */
.L_x_1225:
        /* <DEDUP_REMOVED lines=28> */
.L_x_1227:
        /* <DEDUP_REMOVED lines=20> */
.L_x_1229:
[----:B------:R-:W-:Y:S05]  /*4cf0*/  BSYNC B0 ;  /* 0x0000000000007941 */ /* 0x000fea0003800000 */
.L_x_1228:
        /* <DEDUP_REMOVED lines=48> */
.L_x_1230:
        /* <DEDUP_REMOVED lines=20> */
.L_x_1232:
[----:B------:R-:W-:Y:S05]  /*5140*/  BSYNC B0 ;  /* 0x0000000000007941 */ /* 0x000fea0003800000 */
.L_x_1231:
        /* <DEDUP_REMOVED lines=23> */
.L_x_1233:
        /* <DEDUP_REMOVED lines=20> */
.L_x_1235:
[----:B------:R-:W-:Y:S05]  /*5400*/  BSYNC B0 ;  /* 0x0000000000007941 */ /* 0x000fea0003800000 */
.L_x_1234:
        /* <DEDUP_REMOVED lines=23> */
.L_x_1236:
        /* <DEDUP_REMOVED lines=20> */
.L_x_1238:
[----:B------:R-:W-:Y:S05]  /*56c0*/  BSYNC B0 ;  /* 0x0000000000007941 */ /* 0x000fea0003800000 */
.L_x_1237:
        /* <DEDUP_REMOVED lines=23> */
.L_x_1239:
        /* <DEDUP_REMOVED lines=20> */
.L_x_1241:
[----:B------:R-:W-:Y:S05]  /*5980*/  BSYNC B0 ;  /* 0x0000000000007941 */ /* 0x000fea0003800000 */
.L_x_1240:
        /* <DEDUP_REMOVED lines=23> */
.L_x_1242:
        /* <DEDUP_REMOVED lines=19> */
.L_x_1244:
[----:B------:R-:W-:Y:S05]  /*5c30*/  BSYNC B0 ;  /* 0x0000000000007941 */ /* 0x000fea0003800000 */
.L_x_1243:
        /* <DEDUP_REMOVED lines=23> */
.L_x_1245:
        /* <DEDUP_REMOVED lines=17> */
.L_x_1247:
[----:B------:R-:W-:Y:S05]  /*5ec0*/  BSYNC B0 ;  /* 0x0000000000007941 */ /* 0x000fea0003800000 */
.L_x_1246:
[----:B------:R-:W-:Y:S02]  /*5ed0*/  IADD3 R35, R35, c[0x0][0x10], RZ ;  /* 0x0000040023237a10 */ /* 0x000fe40007ffe0ff */
[----:B------:R-:W-:Y:S02]  /*5ee0*/  IADD3 R55, R55, 0x1, RZ ;  /* 0x0000000137377810 */ /* 0x000fe40007ffe0ff */
[----:B------:R-:W-:-:S13]  /*5ef0*/  ISETP.GE.AND P0, PT, R35, UR4, PT ;  /* 0x0000000423007c0c */ /* 0x000fda000bf06270 */
[----:B------:R-:W-:Y:S01]  /*5f00*/  @P0 CALL.REL.NOINC `(.L_x_1197) ;  /* 0x0000001000000944 */ /* 0x000fe20003c00000 */
[----:B------:R-:W-:Y:S05]  /*5f10*/  BRA `(.L_x_1248) ;  /* 0xffffa3b000007947 */ /* 0x000fea000383ffff */
.L_x_1197:
        /* <DEDUP_REMOVED lines=22> */
.L_x_1250:
[----:B------:R-:W-:Y:S05]  /*6080*/  BSYNC B0 ;  /* 0x0000000000007941 */ /* 0x000fea0003800000 */
.L_x_1249:
[----:B------:R-:W-:Y:S05]  /*6090*/  @P0 EXIT ;  /* 0x000000000000094d */ /* 0x000fea0003800000 */
[----:B------:R-:W-:Y:S05]  /*60a0*/  @P2 BRA `(.L_x_1251) ;  /* 0x0000008000002947 */ /* 0x000fea0003800000 */
[----:B------:R-:W-:-:S05]  /*60b0*/  IMAD R0, R4, c[0x0][0x10], RZ ;  /* 0x0000040004007a24 */ /* 0x000fca00078e02ff */
[----:B------:R-:W-:-:S13]  /*60c0*/  ISETP.NE.AND P0, PT, R0, -0x1, PT ;  /* 0xffffffff0000780c */ /* 0x000fda0003f05270 */
[----:B------:R-:W-:Y:S05]  /*60d0*/  @!P0 BRA `(.L_x_1251) ;  /* 0x0000005000008947 */ /* 0x000fea0003800000 */
.L_x_1252:
[----:B0-----:R-:W2:Y:S01]  /*60e0*/  LDG.E.STRONG.GPU R5, [R2.64] ;  /* 0x0000000602057981 */ /* 0x001ea2000c1ef900 */
[----:B------:R-:W-:Y:S01]  /*60f0*/  YIELD ;  /* 0x0000000000007946 */ /* 0x000fe20003800000 */
[----:B--2---:R-:W-:Y:S01]  /*6100*/  ISETP.NE.AND P0, PT, R5, R0, PT ;  /* 0x000000000500720c */ /* 0x004fe20003f05270 */
[----:B------:R-:W-:-:S12]  /*6110*/  CCTL.IVALL ;  /* 0x00000000ff00798f */ /* 0x000fd80002000000 */
[----:B------:R-:W-:Y:S05]  /*6120*/  @P0 BRA `(.L_x_1252) ;  /* 0xffffffb000000947 */ /* 0x000fea000383ffff */
.L_x_1251:
        /* <DEDUP_REMOVED lines=25> */
.L_x_1253:
        /* <DEDUP_REMOVED lines=26> */
.L_x_1254:
        /* <DEDUP_REMOVED lines=10> */
.L_x_3354:


//--------------------- .text._Z35group_norm_nhwc_bwd_one_pass_kernelI11Fp16IOFp16WLi512ELi32ELi512EEv26Group_norm_nhwc_bwd_params --------------------------
	.section	.text._Z35group_norm_nhwc_bwd_one_pass_kernelI11Fp16IOFp16WLi512ELi32ELi512EEv26Group_norm_nhwc_bwd_params,"ax",@progbits
	.sectioninfo	@"SHI_REGISTERS=128"
	.align	128
        .global         _Z35group_norm_nhwc_bwd_one_pass_kernelI11Fp16IOFp16WLi512ELi32ELi512EEv26Group_norm_nhwc_bwd_params
        .type           _Z35group_norm_nhwc_bwd_one_pass_kernelI11Fp16IOFp16WLi512ELi32ELi512EEv26Group_norm_nhwc_bwd_params,@function
        .size           _Z35group_norm_nhwc_bwd_one_pass_kernelI11Fp16IOFp16WLi512ELi32ELi512EEv26Group_norm_nhwc_bwd_params,(.L_x_3355 - _Z35group_norm_nhwc_bwd_one_pass_kernelI11Fp16IOFp16WLi512ELi32ELi512EEv26Group_norm_nhwc_bwd_params)
        .other          _Z35group_norm_nhwc_bwd_one_pass_kernelI11Fp16IOFp16WLi512ELi32ELi512EEv26Group_norm_nhwc_bwd_params,@"STO_CUDA_ENTRY STV_DEFAULT"
_Z35group_norm_nhwc_bwd_one_pass_kernelI11Fp16IOFp16WLi512ELi32ELi512EEv26Group_norm_nhwc_bwd_params:
.text._Z35group_norm_nhwc_bwd_one_pass_kernelI11Fp16IOFp16WLi512ELi32ELi512EEv26Group_norm_nhwc_bwd_params:
        /* <DEDUP_REMOVED lines=108> */
.L_x_1338:
        /* <DEDUP_REMOVED lines=357> */
.L_x_1257:
[----:B--23--:R-:W-:Y:S05]  /*1d10*/  BSYNC B0 ;  /* 0x0000000000007941 */ /* 0x00cfea0003800000 */
.L_x_1256:
        /* <DEDUP_REMOVED lines=36> */
.L_x_1258:
        /* <DEDUP_REMOVED lines=26> */
.L_x_1259:
        /* <DEDUP_REMOVED lines=41> */
.L_x_1260:
        /* <DEDUP_REMOVED lines=37> */
.L_x_1261:
        /* <DEDUP_REMOVED lines=39> */
.L_x_1262:
        /* <DEDUP_REMOVED lines=32> */
.L_x_1263:
        /* <DEDUP_REMOVED lines=38> */
.L_x_1264:
        /* <DEDUP_REMOVED lines=32> */
.L_x_1265:
        /* <DEDUP_REMOVED lines=38> */
.L_x_1266:
        /* <DEDUP_REMOVED lines=32> */
.L_x_1267:
        /* <DEDUP_REMOVED lines=38> */
.L_x_1268:
        /* <DEDUP_REMOVED lines=32> */
.L_x_1269:
        /* <DEDUP_REMOVED lines=38> */
.L_x_1270:
        /* <DEDUP_REMOVED lines=36> */
.L_x_1271:
        /* <DEDUP_REMOVED lines=35> */
.L_x_1272:
        /* <DEDUP_REMOVED lines=33> */
.L_x_1273:
        /* <DEDUP_REMOVED lines=106> */
.L_x_1275:
[----:B0-----:R-:W-:Y:S05]  /*46f0*/  BSYNC B0 ;  /* 0x0000000000007941 */ /* 0x001fea0003800000 */
.L_x_1274:
        /* <DEDUP_REMOVED lines=161> */
.L_x_1277:
[----:B------:R-:W-:Y:S05]  /*5110*/  BSYNC B0 ;  /* 0x0000000000007941 */ /* 0x000fea0003800000 */
.L_x_1276:
        /* <DEDUP_REMOVED lines=16> */
.L_x_1279:
[----:B------:R-:W-:Y:S05]  /*5220*/  BSYNC B0 ;  /* 0x0000000000007941 */ /* 0x000fea0003800000 */
.L_x_1278:
        /* <DEDUP_REMOVED lines=32> */
.L_x_1282:
[----:B------:R-:W2:Y:S01]  /*5430*/  LDG.E.STRONG.GPU R19, [R28.64] ;  /* 0x000000061c137981 */ /* 0x000ea2000c1ef900 */
[----:B------:R-:W-:Y:S01]  /*5440*/  YIELD ;  /* 0x0000000000007946 */ /* 0x000fe20003800000 */
[----:B--2---:R-:W-:Y:S01]  /*5450*/  ISETP.NE.AND P6, PT, R19, R32, PT ;  /* 0x000000201300720c */ /* 0x004fe20003fc5270 */
[----:B------:R-:W-:-:S12]  /*5460*/  CCTL.IVALL ;  /* 0x00000000ff00798f */ /* 0x000fd80002000000 */
[----:B------:R-:W-:Y:S05]  /*5470*/  @P6 BRA `(.L_x_1282) ;  /* 0xffffffb000006947 */ /* 0x000fea000383ffff */
.L_x_1281:
        /* <DEDUP_REMOVED lines=23> */
.L_x_1286:
        /* <DEDUP_REMOVED lines=115> */
.L_x_1285:
        /* <DEDUP_REMOVED lines=63> */
.L_x_1287:
[----:B------:R-:W-:-:S04]  /*6110*/  LOP3.LUT P6, RZ, R5, 0x1, RZ, 0xc0, !PT ;  /* 0x0000000105ff7812 */ /* 0x000fc800078cc0ff */
[----:B------:R-:W-:-:S13]  /*6120*/  ISETP.NE.OR P6, PT, R28, RZ, P6 ;  /* 0x000000ff1c00720c */ /* 0x000fda00037c5670 */
[----:B------:R-:W-:Y:S05]  /*6130*/  @!P6 BRA `(.L_x_1283) ;  /* 0x000001f00000e947 */ /* 0x000fea0003800000 */
.L_x_1284:
        /* <DEDUP_REMOVED lines=31> */
.L_x_1283:
        /* <DEDUP_REMOVED lines=10> */
.L_x_1289:
[----:B------:R-:W-:Y:S05]  /*63d0*/  BSYNC B0 ;  /* 0x0000000000007941 */ /* 0x000fea0003800000 */
.L_x_1288:
        /* <DEDUP_REMOVED lines=17> */
.L_x_1280:
        /* <DEDUP_REMOVED lines=35> */
.L_x_1290:
        /* <DEDUP_REMOVED lines=19> */
.L_x_1292:
[----:B------:R-:W-:Y:S05]  /*6850*/  BSYNC B0 ;  /* 0x0000000000007941 */ /* 0x000fea0003800000 */
.L_x_1291:
        /* <DEDUP_REMOVED lines=28> */
.L_x_1293:
        /* <DEDUP_REMOVED lines=19> */
.L_x_1295:
[----:B------:R-:W-:Y:S05]  /*6b50*/  BSYNC B0 ;  /* 0x0000000000007941 */ /* 0x000fea0003800000 */
.L_x_1294:
        /* <DEDUP_REMOVED lines=28> */
.L_x_1296:
        /* <DEDUP_REMOVED lines=19> */
.L_x_1298:
[----:B------:R-:W-:Y:S05]  /*6e50*/  BSYNC B0 ;  /* 0x0000000000007941 */ /* 0x000fea0003800000 */
.L_x_1297:
        /* <DEDUP_REMOVED lines=28> */
.L_x_1299:
        /* <DEDUP_REMOVED lines=19> */
.L_x_1301:
[----:B------:R-:W-:Y:S05]  /*7150*/  BSYNC B0 ;  /* 0x0000000000007941 */ /* 0x000fea0003800000 */
.L_x_1300:
        /* <DEDUP_REMOVED lines=28> */
.L_x_1302:
        /* <DEDUP_REMOVED lines=19> */
.L_x_1304:
[----:B------:R-:W-:Y:S05]  /*7450*/  BSYNC B0 ;  /* 0x0000000000007941 */ /* 0x000fea0003800000 */
.L_x_1303:
        /* <DEDUP_REMOVED lines=28> */
.L_x_1305:
        /* <DEDUP_REMOVED lines=19> */
.L_x_1307:
[----:B------:R-:W-:Y:S05]  /*7750*/  BSYNC B0 ;  /* 0x0000000000007941 */ /* 0x000fea0003800000 */
.L_x_1306:
        /* <DEDUP_REMOVED lines=28> */
.L_x_1308:
        /* <DEDUP_REMOVED lines=19> */
.L_x_1310:
[----:B------:R-:W-:Y:S05]  /*7a50*/  BSYNC B0 ;  /* 0x0000000000007941 */ /* 0x000fea0003800000 */
.L_x_1309:
        /* <DEDUP_REMOVED lines=28> */
.L_x_1311:
        /* <DEDUP_REMOVED lines=18> */
.L_x_1313:
[----:B------:R-:W-:Y:S05]  /*7d40*/  BSYNC B0 ;  /* 0x0000000000007941 */ /* 0x000fea0003800000 */
.L_x_1312:
        /* <DEDUP_REMOVED lines=27> */
.L_x_1314:
        /* <DEDUP_REMOVED lines=18> */
.L_x_1316:
[----:B------:R-:W-:Y:S05]  /*8020*/  BSYNC B0 ;  /* 0x0000000000007941 */ /* 0x000fea0003800000 */
.L_x_1315:
        /* <DEDUP_REMOVED lines=27> */
.L_x_1317:
        /* <DEDUP_REMOVED lines=18> */
.L_x_1319:
[----:B------:R-:W-:Y:S05]  /*8300*/  BSYNC B0 ;  /* 0x0000000000007941 */ /* 0x000fea0003800000 */
.L_x_1318:
        /* <DEDUP_REMOVED lines=27> */
.L_x_1320:
        /* <DEDUP_REMOVED lines=18> */
.L_x_1322:
[----:B------:R-:W-:Y:S05]  /*85e0*/  BSYNC B0 ;  /* 0x0000000000007941 */ /* 0x000fea0003800000 */
.L_x_1321:
        /* <DEDUP_REMOVED lines=29> */
.L_x_1323:
        /* <DEDUP_REMOVED lines=18> */
.L_x_1325:
[----:B------:R-:W-:Y:S05]  /*88e0*/  BSYNC B0 ;  /* 0x0000000000007941 */ /* 0x000fea0003800000 */
.L_x_1324:
        /* <DEDUP_REMOVED lines=27> */
.L_x_1326:
        /* <DEDUP_REMOVED lines=23> */
.L_x_1328:
[----:B------:R-:W-:Y:S05]  /*8c10*/  BSYNC B0 ;  /* 0x0000000000007941 */ /* 0x000fea0003800000 */
.L_x_1327:
        /* <DEDUP_REMOVED lines=27> */
.L_x_1329:
        /* <DEDUP_REMOVED lines=23> */
.L_x_1331:
[----:B------:R-:W-:Y:S05]  /*8f40*/  BSYNC B0 ;  /* 0x0000000000007941 */ /* 0x000fea0003800000 */
.L_x_1330:
        /* <DEDUP_REMOVED lines=27> */
.L_x_1332:
        /* <DEDUP_REMOVED lines=25> */
.L_x_1334:
[----:B------:R-:W-:Y:S05]  /*9290*/  BSYNC B0 ;  /* 0x0000000000007941 */ /* 0x000fea0003800000 */
.L_x_1333:
        /* <DEDUP_REMOVED lines=25> */
.L_x_1335:
        /* <DEDUP_REMOVED lines=20> */
.L_x_1337:
[----:B------:R-:W-:Y:S05]  /*9570*/  BSYNC B0 ;  /* 0x0000000000007941 */ /* 0x000fea0003800000 */
.L_x_1336:
[----:B------:R-:W-:Y:S02]  /*9580*/  IADD3 R4, R4, c[0x0][0x10], RZ ;  /* 0x0000040004047a10 */ /* 0x000fe40007ffe0ff */
[----:B------:R-:W-:Y:S02]  /*9590*/  IADD3 R85, R85, 0x1, RZ ;  /* 0x0000000155557810 */ /* 0x000fe40007ffe0ff */
[----:B------:R-:W-:-:S13]  /*95a0*/  ISETP.GE.AND P0, PT, R4, UR4, PT ;  /* 0x0000000404007c0c */ /* 0x000fda000bf06270 */
[----:B------:R-:W-:Y:S01]  /*95b0*/  @P0 CALL.REL.NOINC `(.L_x_1255) ;  /* 0x0000001000000944 */ /* 0x000fe20003c00000 */
[----:B------:R-:W-:Y:S05]  /*95c0*/  BRA `(.L_x_1338) ;  /* 0xffff70f000007947 */ /* 0x000fea000383ffff */
.L_x_1255:
        /* <DEDUP_REMOVED lines=22> */
.L_x_1340:
[----:B------:R-:W-:Y:S05]  /*9730*/  BSYNC B0 ;  /* 0x0000000000007941 */ /* 0x000fea0003800000 */
.L_x_1339:
[----:B------:R-:W-:Y:S05]  /*9740*/  @P0 EXIT ;  /* 0x000000000000094d */ /* 0x000fea0003800000 */
[----:B------:R-:W-:Y:S05]  /*9750*/  @P2 BRA `(.L_x_1341) ;  /* 0x0000008000002947 */ /* 0x000fea0003800000 */
[----:B------:R-:W-:-:S05]  /*9760*/  IMAD R0, R6, c[0x0][0x10], RZ ;  /* 0x0000040006007a24 */ /* 0x000fca00078e02ff */
[----:B------:R-:W-:-:S13]  /*9770*/  ISETP.NE.AND P0, PT, R0, -0x1, PT ;  /* 0xffffffff0000780c */ /* 0x000fda0003f05270 */
[----:B------:R-:W-:Y:S05]  /*9780*/  @!P0 BRA `(.L_x_1341) ;  /* 0x0000005000008947 */ /* 0x000fea0003800000 */
.L_x_1342:
[----:B0-----:R-:W2:Y:S01]  /*9790*/  LDG.E.STRONG.GPU R7, [R4.64] ;  /* 0x0000000604077981 */ /* 0x001ea2000c1ef900 */
[----:B------:R-:W-:Y:S01]  /*97a0*/  YIELD ;  /* 0x0000000000007946 */ /* 0x000fe20003800000 */
[----:B--2---:R-:W-:Y:S01]  /*97b0*/  ISETP.NE.AND P0, PT, R7, R0, PT ;  /* 0x000000000700720c */ /* 0x004fe20003f05270 */
[----:B------:R-:W-:-:S12]  /*97c0*/  CCTL.IVALL ;  /* 0x00000000ff00798f */ /* 0x000fd80002000000 */
[----:B------:R-:W-:Y:S05]  /*97d0*/  @P0 BRA `(.L_x_1342) ;  /* 0xffffffb000000947 */ /* 0x000fea000383ffff */
.L_x_1341:
        /* <DEDUP_REMOVED lines=25> */
.L_x_1343:
        /* <DEDUP_REMOVED lines=26> */
.L_x_1344:
        /* <DEDUP_REMOVED lines=15> */
.L_x_3355:


//--------------------- .text._Z35group_norm_nhwc_bwd_one_pass_kernelI11Fp32IOFp32WLi64ELi32ELi512EEv26Group_norm_nhwc_bwd_params --------------------------
	.section	.text._Z35group_norm_nhwc_bwd_one_pass_kernelI11Fp32IOFp32WLi64ELi32ELi512EEv26Group_norm_nhwc_bwd_params,"ax",@progbits
	.sectioninfo	@"SHI_REGISTERS=64"
	.align	128
        .global         _Z35group_norm_nhwc_bwd_one_pass_kernelI11Fp32IOFp32WLi64ELi32ELi512EEv26Group_norm_nhwc_bwd_params
        .type           _Z35group_norm_nhwc_bwd_one_pass_kernelI11Fp32IOFp32WLi64ELi32ELi512EEv26Group_norm_nhwc_bwd_params,@function
        .size           _Z35group_norm_nhwc_bwd_one_pass_kernelI11Fp32IOFp32WLi64ELi32ELi512EEv26Group_norm_nhwc_bwd_params,(.L_x_3356 - _Z35group_norm_nhwc_bwd_one_pass_kernelI11Fp32IOFp32WLi64ELi32ELi512EEv26Group_norm_nhwc_bwd_params)
        .other          _Z35group_norm_nhwc_bwd_one_pass_kernelI11Fp32IOFp32WLi64ELi32ELi512EEv26Group_norm_nhwc_bwd_params,@"STO_CUDA_ENTRY STV_DEFAULT"
_Z35group_norm_nhwc_bwd_one_pass_kernelI11Fp32IOFp32WLi64ELi32ELi512EEv26Group_norm_nhwc_bwd_params:
.text._Z35group_norm_nhwc_bwd_one_pass_kernelI11Fp32IOFp32WLi64ELi32ELi512EEv26Group_norm_nhwc_bwd_params:
        /* <DEDUP_REMOVED lines=46> */
.L_x_1372:
[----:B0-----:R-:W-:Y:S02]  /*02e0*/  IABS R5, c[0x0][0x1f0] ;  /* 0x00007c0000057a13 */ /* 0x001fe40000000000 */
[----:B------:R-:W-:Y:S02]  /*02f0*/  IABS R6, R49 ;  /* 0x0000003100067213 */ /* 0x000fe40000000000 */
[----:B------:R-:W0:Y:S08]  /*0300*/  I2F.RP R0, R5 ;  /* 0x0000000500007306 */ /* 0x000e300000209400 */
        /* <DEDUP_REMOVED lines=8> */
[----:B------:R-:W-:-:S04]  /*0390*/  IMAD.HI.U32 R4, R3, R6, RZ ;  /* 0x0000000603047227 */ /* 0x000fc800078e00ff */
[----:B------:R-:W-:Y:S01]  /*03a0*/  IMAD.WIDE R2, R49, R2, c[0x0][0x198] ;  /* 0x0000660031027625 */ /* 0x000fe200078e0202 */
[----:B------:R-:W-:-:S05]  /*03b0*/  IADD3 R0, -R4, RZ, RZ ;  /* 0x000000ff04007210 */ /* 0x000fca0007ffe1ff */
[----:B------:R-:W2:Y:S01]  /*03c0*/  LDG.E.64 R2, [R2.64] ;  /* 0x0000000c02027981 */ /* 0x000ea2000c1e1b00 */
[----:B------:R-:W-:Y:S01]  /*03d0*/  IMAD R0, R5, R0, R6 ;  /* 0x0000000005007224 */ /* 0x000fe200078e0206 */
[----:B------:R-:W-:-:S04]  /*03e0*/  LOP3.LUT R6, R49, c[0x0][0x1f0], RZ, 0x3c, !PT ;  /* 0x00007c0031067a12 */ /* 0x000fc800078e3cff */
[----:B------:R-:W-:Y:S02]  /*03f0*/  ISETP.GT.U32.AND P2, PT, R5, R0, PT ;  /* 0x000000000500720c */ /* 0x000fe40003f44070 */
[----:B------:R-:W-:Y:S02]  /*0400*/  ISETP.GE.AND P3, PT, R49, RZ, PT ;  /* 0x000000ff3100720c */ /* 0x000fe40003f66270 */
[----:B------:R-:W-:-:S09]  /*0410*/  ISETP.GE.AND P4, PT, R6, RZ, PT ;  /* 0x000000ff0600720c */ /* 0x000fd20003f86270 */
[----:B------:R-:W-:-:S04]  /*0420*/  @!P2 IADD3 R0, R0, -R5, RZ ;  /* 0x800000050000a210 */ /* 0x000fc80007ffe0ff */
[-C--:B------:R-:W-:Y:S02]  /*0430*/  ISETP.GE.U32.AND P0, PT, R0, R5.reuse, PT ;  /* 0x000000050000720c */ /* 0x080fe40003f06070 */
[----:B------:R-:W-:Y:S02]  /*0440*/  @!P2 IADD3 R4, R4, 0x1, RZ ;  /* 0x000000010404a810 */ /* 0x000fe40007ffe0ff */
[----:B------:R-:W-:Y:S02]  /*0450*/  ISETP.GT.U32.AND P2, PT, R5, R0, PT ;  /* 0x000000000500720c */ /* 0x000fe40003f44070 */
[----:B------:R-:W-:Y:S02]  /*0460*/  SHF.R.U32.HI R7, RZ, 0x4, R53 ;  /* 0x00000004ff077819 */ /* 0x000fe40000011635 */
[----:B------:R-:W-:-:S03]  /*0470*/  IADD3 R5, R0, -R5, RZ ;  /* 0x8000000500057210 */ /* 0x000fc60007ffe0ff */
[----:B------:R-:W-:Y:S01]  /*0480*/  IMAD R6, R48, c[0x0][0x1fc], R7 ;  /* 0x00007f0030067a24 */ /* 0x000fe200078e0207 */
[----:B------:R-:W-:Y:S02]  /*0490*/  SEL R0, R5, R0, !P2 ;  /* 0x0000000005007207 */ /* 0x000fe40005000000 */
[----:B------:R-:W-:Y:S02]  /*04a0*/  @P0 IADD3 R4, R4, 0x1, RZ ;  /* 0x0000000104040810 */ /* 0x000fe40007ffe0ff */
[----:B------:R-:W-:Y:S02]  /*04b0*/  ISETP.NE.AND P0, PT, RZ, c[0x0][0x1f0], PT ;  /* 0x00007c00ff007a0c */ /* 0x000fe40003f05270 */
[----:B------:R-:W-:Y:S02]  /*04c0*/  LOP3.LUT R5, RZ, c[0x0][0x1f0], RZ, 0x33, !PT ;  /* 0x00007c00ff057a12 */ /* 0x000fe400078e33ff */
[----:B------:R-:W-:Y:S02]  /*04d0*/  @!P3 IADD3 R0, -R0, RZ, RZ ;  /* 0x000000ff0000b210 */ /* 0x000fe40007ffe1ff */
[----:B------:R-:W-:-:S02]  /*04e0*/  @!P4 IADD3 R4, -R4, RZ, RZ ;  /* 0x000000ff0404c210 */ /* 0x000fc40007ffe1ff */
[----:B------:R-:W-:Y:S02]  /*04f0*/  IADD3 R6, R6, 0x20, RZ ;  /* 0x0000002006067810 */ /* 0x000fe40007ffe0ff */
[C---:B------:R-:W-:Y:S02]  /*0500*/  SEL R14, R5.reuse, R0, !P0 ;  /* 0x00000000050e7207 */ /* 0x040fe40004000000 */
[----:B------:R-:W-:Y:S02]  /*0510*/  SEL R5, R5, R4, !P0 ;  /* 0x0000000405057207 */ /* 0x000fe40004000000 */
[----:B------:R-:W-:Y:S02]  /*0520*/  ISETP.GE.U32.AND P0, PT, R6, c[0x0][0x1e0], PT ;  /* 0x0000780006007a0c */ /* 0x000fe40003f06070 */
[----:B------:R-:W-:Y:S02]  /*0530*/  SHF.R.S32.HI R6, RZ, 0x1f, R6 ;  /* 0x0000001fff067819 */ /* 0x000fe40000011406 */
[----:B------:R-:W-:-:S02]  /*0540*/  LEA R16, R14, R41, 0x5 ;  /* 0x000000290e107211 */ /* 0x000fc400078e28ff */
[----:B------:R-:W-:Y:S02]  /*0550*/  SHF.R.S32.HI R0, RZ, 0x1f, R5 ;  /* 0x0000001fff007819 */ /* 0x000fe40000011405 */
[----:B------:R-:W-:Y:S02]  /*0560*/  ISETP.GE.AND.EX P0, PT, R6, c[0x0][0x1e4], PT, P0 ;  /* 0x0000790006007a0c */ /* 0x000fe40003f06300 */
[----:B------:R-:W-:Y:S01]  /*0570*/  SHF.R.S32.HI R17, RZ, 0x1f, R16 ;  /* 0x0000001fff117819 */ /* 0x000fe20000011410 */
[----:B------:R-:W-:Y:S01]  /*0580*/  IMAD R0, R0, c[0x0][0x1e8], RZ ;  /* 0x00007a0000007a24 */ /* 0x000fe200078e02ff */
[----:B------:R-:W-:-:S03]  /*0590*/  ISETP.LT.U32.AND P0, PT, R53, 0x200, !P0 ;  /* 0x000002003500780c */ /* 0x000fc60004701070 */
[C---:B------:R-:W-:Y:S02]  /*05a0*/  IMAD R57, R5.reuse, c[0x0][0x1ec], R0 ;  /* 0x00007b0005397a24 */ /* 0x040fe400078e0200 */
[----:B------:R-:W-:-:S04]  /*05b0*/  IMAD.WIDE.U32 R54, R5, c[0x0][0x1e8], R16 ;  /* 0x00007a0005367a25 */ /* 0x000fc800078e0010 */
[----:B------:R-:W-:Y:S01]  /*05c0*/  @P1 IMAD R0, R44, c[0x0][0x1d8], RZ ;  /* 0x000076002c001a24 */ /* 0x000fe200078e02ff */
[----:B------:R-:W-:Y:S02]  /*05d0*/  IADD3 R57, R55, R57, RZ ;  /* 0x0000003937397210 */ /* 0x000fe40007ffe0ff */
[-C--:B------:R-:W-:Y:S01]  /*05e0*/  @P1 MOV R56, R54.reuse ;  /* 0x0000003600381202 */ /* 0x080fe20000000f00 */
[C---:B------:R-:W-:Y:S01]  /*05f0*/  @P1 IMAD R11, R45.reuse, c[0x0][0x1dc], R0 ;  /* 0x000077002d0b1a24 */ /* 0x040fe200078e0200 */
[----:B------:R-:W-:Y:S02]  /*0600*/  @P0 MOV R6, R54 ;  /* 0x0000003600060202 */ /* 0x000fe40000000f00 */
[----:B------:R-:W-:Y:S01]  /*0610*/  @P0 MOV R7, R57 ;  /* 0x0000003900070202 */ /* 0x000fe20000000f00 */
[----:B------:R-:W-:Y:S02]  /*0620*/  @P0 IMAD R0, R42, c[0x0][0x1d8], RZ ;  /* 0x000076002a000a24 */ /* 0x000fe400078e02ff */
[----:B------:R-:W-:-:S04]  /*0630*/  @P1 IMAD.WIDE.U32 R4, R45, c[0x0][0x1d8], R56 ;  /* 0x000076002d041a25 */ /* 0x000fc800078e0038 */
[----:B------:R-:W-:-:S04]  /*0640*/  @P0 IMAD.WIDE.U32 R6, R43, c[0x0][0x1d8], R6 ;  /* 0x000076002b060a25 */ /* 0x000fc800078e0006 */
[----:B------:R-:W-:Y:S01]  /*0650*/  @P0 IMAD R9, R43, c[0x0][0x1dc], R0 ;  /* 0x000077002b090a24 */ /* 0x000fe200078e0200 */
[----:B------:R-:W-:Y:S02]  /*0660*/  @P1 IADD3 R11, R5, R11, RZ ;  /* 0x0000000b050b1210 */ /* 0x000fe40007ffe0ff */
[----:B------:R-:W-:Y:S02]  /*0670*/  @P0 SHF.L.U32 R22, R6, 0x2, RZ ;  /* 0x0000000206160819 */ /* 0x000fe400000006ff */
[----:B------:R-:W-:Y:S02]  /*0680*/  @P0 IADD3 R5, R7, R9, RZ ;  /* 0x0000000907050210 */ /* 0x000fe40007ffe0ff */
[----:B------:R-:W-:Y:S02]  /*0690*/  @P0 IADD3 R20, P3, R22, c[0x0][0x180], RZ ;  /* 0x0000600016140a10 */ /* 0x000fe40007f7e0ff */
[----:B------:R-:W-:Y:S02]  /*06a0*/  @P0 SHF.L.U64.HI R0, R6, 0x2, R5 ;  /* 0x0000000206000819 */ /* 0x000fe40000010205 */
[----:B------:R-:W-:Y:S01]  /*06b0*/  @P0 IADD3 R22, P4, R22, c[0x0][0x178], RZ ;  /* 0x00005e0016160a10 */ /* 0x000fe20007f9e0ff */
[----:B------:R-:W-:Y:S01]  /*06c0*/  CS2R R18, SRZ ;  /* 0x0000000000127805 */ /* 0x000fe2000001ff00 */
[----:B------:R-:W-:Y:S01]  /*06d0*/  CS2R R6, SRZ ;  /* 0x0000000000067805 */ /* 0x000fe2000001ff00 */
[----:B------:R-:W-:-:S02]  /*06e0*/  @P0 IADD3.X R21, R0, c[0x0][0x184], RZ, P3, !PT ;  /* 0x0000610000150a10 */ /* 0x000fc40001ffe4ff */
[----:B------:R-:W-:-:S03]  /*06f0*/  @P0 IADD3.X R23, R0, c[0x0][0x17c], RZ, P4, !PT ;  /* 0x00005f0000170a10 */ /* 0x000fc600027fe4ff */
[----:B------:R0:W5:Y:S04]  /*0700*/  @P0 LDG.E.64 R18, [R20.64] ;  /* 0x0000000c14120981 */ /* 0x000168000c1e1b00 */
[----:B------:R0:W5:Y:S01]  /*0710*/  @P0 LDG.E.64 R6, [R22.64] ;  /* 0x0000000c16060981 */ /* 0x000162000c1e1b00 */
[C---:B------:R-:W-:Y:S02]  /*0720*/  @P1 SHF.L.U32 R10, R4.reuse, 0x2, RZ ;  /* 0x00000002040a1819 */ /* 0x040fe400000006ff */
[----:B------:R-:W-:Y:S02]  /*0730*/  @P1 SHF.L.U64.HI R11, R4, 0x2, R11 ;  /* 0x00000002040b1819 */ /* 0x000fe4000001020b */
[----:B------:R-:W-:-:S04]  /*0740*/  @P1 IADD3 R8, P2, R10, c[0x0][0x180], RZ ;  /* 0x000060000a081a10 */ /* 0x000fc80007f5e0ff */
[C---:B------:R-:W-:Y:S02]  /*0750*/  @P1 IADD3.X R9, R11.reuse, c[0x0][0x184], RZ, P2, !PT ;  /* 0x000061000b091a10 */ /* 0x040fe400017fe4ff */
[----:B------:R-:W-:Y:S01]  /*0760*/  @P1 IADD3 R10, P2, R10, c[0x0][0x178], RZ ;  /* 0x00005e000a0a1a10 */ /* 0x000fe20007f5e0ff */
[----:B------:R-:W-:Y:S01]  /*0770*/  CS2R R12, SRZ ;  /* 0x00000000000c7805 */ /* 0x000fe2000001ff00 */
[----:B------:R-:W-:Y:S02]  /*0780*/  CS2R R4, SRZ ;  /* 0x0000000000047805 */ /* 0x000fe4000001ff00 */
[----:B------:R-:W-:Y:S01]  /*0790*/  @P1 IADD3.X R11, R11, c[0x0][0x17c], RZ, P2, !PT ;  /* 0x00005f000b0b1a10 */ /* 0x000fe200017fe4ff */
[----:B------:R-:W-:Y:S01]  /*07a0*/  UMOV UR14, 0x3f800000 ;  /* 0x3f800000000e7882 */ /* 0x000fe20000000000 */
[----:B------:R-:W-:Y:S01]  /*07b0*/  BSSY B0, `(.L_x_1346) ;  /* 0x0000018000007945 */ /* 0x000fe20003800000 */
[----:B------:R1:W5:Y:S04]  /*07c0*/  @P1 LDG.E.64 R12, [R8.64] ;  /* 0x0000000c080c1981 */ /* 0x000368000c1e1b00 */
[----:B------:R3:W5:Y:S01]  /*07d0*/  @P1 LDG.E.64 R4, [R10.64] ;  /* 0x0000000c0a041981 */ /* 0x000762000c1e1b00 */
[----:B-1----:R-:W-:Y:S01]  /*07e0*/  CS2R R8, SRZ ;  /* 0x0000000000087805 */ /* 0x002fe2000001ff00 */
[----:B---3--:R-:W-:Y:S01]  /*07f0*/  CS2R R10, SRZ ;  /* 0x00000000000a7805 */ /* 0x008fe2000001ff00 */
[----:B--2---:R-:W-:-:S05]  /*0800*/  FFMA.FTZ R3, -R2, R2, R3 ;  /* 0x0000000202037223 */ /* 0x004fca0000010103 */
        /* <DEDUP_REMOVED lines=14> */
[----:B------:R-:W-:-:S03]  /*08f0*/  @P0 IADD3 R16, P3, R0, c[0x0][0x190], RZ ;  /* 0x0000640000100a10 */ /* 0x000fc60007f7e0ff */
[----:B------:R-:W5:Y:S01]  /*0900*/  LDG.E.64 R8, [R8.64] ;  /* 0x0000000c08087981 */ /* 0x000f62000c1e1b00 */
[----:B------:R-:W-:-:S05]  /*0910*/  @P0 IADD3.X R17, R17, c[0x0][0x194], RZ, P3, !PT ;  /* 0x0000650011110a10 */ /* 0x000fca0001ffe4ff */
[----:B------:R0:W5:Y:S04]  /*0920*/  @P0 LDG.E.64 R10, [R16.64] ;  /* 0x0000000c100a0981 */ /* 0x000168000c1e1b00 */
.L_x_1347:
[----:B0-----:R-:W-:Y:S05]  /*0930*/  BSYNC B0 ;  /* 0x0000000000007941 */ /* 0x001fea0003800000 */
.L_x_1346:
[----:B------:R-:W-:Y:S01]  /*0940*/  ISETP.NE.AND P2, PT, RZ, UR16, PT ;  /* 0x00000010ff007c0c */ /* 0x000fe2000bf45270 */
[C---:B-----5:R-:W-:Y:S01]  /*0950*/  FADD.FTZ R15, -R2.reuse, R12 ;  /* 0x0000000c020f7221 */ /* 0x060fe20000010100 */
[----:B------:R-:W-:Y:S01]  /*0960*/  MOV R12, R4 ;  /* 0x00000004000c7202 */ /* 0x000fe20000000f00 */
[C---:B------:R-:W-:Y:S01]  /*0970*/  FADD.FTZ R0, -R2.reuse, R13 ;  /* 0x0000000d02007221 */ /* 0x040fe20000010100 */
[----:B------:R-:W-:Y:S01]  /*0980*/  MOV R16, R5 ;  /* 0x0000000500107202 */ /* 0x000fe20000000f00 */
[C---:B------:R-:W-:Y:S01]  /*0990*/  FADD.FTZ R22, -R2.reuse, R18 ;  /* 0x0000001202167221 */ /* 0x040fe20000010100 */
[----:B------:R-:W-:Y:S01]  /*09a0*/  MOV R13, R6 ;  /* 0x00000006000d7202 */ /* 0x000fe20000000f00 */
[----:B------:R-:W-:Y:S02]  /*09b0*/  FADD.FTZ R23, -R2, R19 ;  /* 0x0000001302177221 */ /* 0x000fe40000010100 */
[----:B------:R-:W-:Y:S02]  /*09c0*/  FMUL.FTZ R15, R15, UR14 ;  /* 0x0000000e0f0f7c20 */ /* 0x000fe40008410000 */
[----:B------:R-:W-:-:S02]  /*09d0*/  FMUL.FTZ R0, R0, UR14 ;  /* 0x0000000e00007c20 */ /* 0x000fc40008410000 */
        /* <DEDUP_REMOVED lines=11> */
[----:B0-----:R-:W-:-:S04]  /*0a90*/  FADD.FTZ R20, -R18, 1 ;  /* 0x3f80000012147421 */ /* 0x001fc80000010100 */
[----:B------:R-:W-:Y:S02]  /*0aa0*/  FFMA.FTZ R20, R3, R20, 1 ;  /* 0x3f80000003147423 */ /* 0x000fe40000010014 */
[----:B------:R-:W-:Y:S02]  /*0ab0*/  FMUL.FTZ R3, R5, R18 ;  /* 0x0000001205037220 */ /* 0x000fe40000410000 */
[----:B-1----:R-:W-:Y:S02]  /*0ac0*/  FADD.FTZ R21, -R17, 1 ;  /* 0x3f80000011157421 */ /* 0x002fe40000010100 */
[----:B------:R-:W-:Y:S02]  /*0ad0*/  FMUL.FTZ R19, R4, R17 ;  /* 0x0000001104137220 */ /* 0x000fe40000410000 */
[----:B------:R-:W-:Y:S02]  /*0ae0*/  FFMA.FTZ R2, R2, R21, 1 ;  /* 0x3f80000002027423 */ /* 0x000fe40000010015 */
[----:B------:R-:W-:-:S02]  /*0af0*/  FMUL.FTZ R16, R3, R20 ;  /* 0x0000001403107220 */ /* 0x000fc40000410000 */
[----:B------:R-:W-:-:S04]  /*0b00*/  FMUL.FTZ R12, R19, R2 ;  /* 0x00000002130c7220 */ /* 0x000fc80000410000 */
.L_x_1348:
[----:B------:R-:W-:Y:S01]  /*0b10*/  FMUL.FTZ R20, R12, R8 ;  /* 0x000000080c147220 */ /* 0x000fe20000410000 */
[----:B------:R-:W-:Y:S01]  /*0b20*/  MOV R18, R7 ;  /* 0x0000000700127202 */ /* 0x000fe20000000f00 */
[----:B------:R-:W-:Y:S02]  /*0b30*/  FMUL.FTZ R2, R22, UR14 ;  /* 0x0000000e16027c20 */ /* 0x000fe40008410000 */
[----:B------:R-:W-:Y:S02]  /*0b40*/  FFMA.FTZ R17, R15, R20, RZ ;  /* 0x000000140f117223 */ /* 0x000fe400000100ff */
[----:B------:R-:W-:Y:S02]  /*0b50*/  FMUL.FTZ R19, R16, R9 ;  /* 0x0000000910137220 */ /* 0x000fe40000410000 */
[----:B------:R-:W-:Y:S02]  /*0b60*/  FADD.FTZ R20, RZ, R20 ;  /* 0x00000014ff147221 */ /* 0x000fe40000010000 */
        /* <DEDUP_REMOVED lines=19> */
[----:B------:R-:W-:Y:S02]  /*0ca0*/  FMUL.FTZ R13, R23, R28 ;  /* 0x0000001c170d7220 */ /* 0x000fe40000410000 */
.L_x_1349:
[----:B------:R-:W-:Y:S01]  /*0cb0*/  FFMA.FTZ R21, R0, R19, R17 ;  /* 0x0000001300157223 */ /* 0x000fe20000010011 */
[C---:B------:R-:W-:Y:S01]  /*0cc0*/  ISETP.GT.AND P0, PT, R46.reuse, 0x1e, PT ;  /* 0x0000001e2e00780c */ /* 0x040fe20003f04270 */
[----:B------:R-:W-:Y:S01]  /*0cd0*/  FMUL.FTZ R17, R13, R8 ;  /* 0x000000080d117220 */ /* 0x000fe20000410000 */
[----:B------:R-:W-:Y:S01]  /*0ce0*/  ISETP.NE.AND P4, PT, R46, RZ, PT ;  /* 0x000000ff2e00720c */ /* 0x000fe20003f85270 */
[----:B------:R-:W-:Y:S01]  /*0cf0*/  FADD.FTZ R22, R19, R20 ;  /* 0x0000001413167221 */ /* 0x000fe20000010000 */
[C---:B------:R-:W-:Y:S01]  /*0d00*/  ISETP.NE.AND P3, PT, R53.reuse, RZ, PT ;  /* 0x000000ff3500720c */ /* 0x040fe20003f65270 */
[----:B------:R-:W-:Y:S01]  /*0d10*/  FMUL.FTZ R19, R18, R9 ;  /* 0x0000000912137220 */ /* 0x000fe20000410000 */
[----:B------:R-:W-:Y:S01]  /*0d20*/  BSSY B0, `(.L_x_1350) ;  /* 0x0000053000007945 */ /* 0x000fe20003800000 */
[----:B------:R-:W-:Y:S01]  /*0d30*/  FFMA.FTZ R20, R2, R17, R21 ;  /* 0x0000001102147223 */ /* 0x000fe20000010015 */
[C---:B------:R-:W-:Y:S01]  /*0d40*/  ISETP.GT.U32.AND P5, PT, R53.reuse, 0xf, PT ;  /* 0x0000000f3500780c */ /* 0x040fe20003fa4070 */
[----:B------:R-:W-:Y:S01]  /*0d50*/  FADD.FTZ R22, R22, R17 ;  /* 0x0000001116167221 */ /* 0x000fe20000010000 */
[----:B------:R-:W-:Y:S01]  /*0d60*/  SHF.L.U32 R52, R53, 0x4, RZ ;  /* 0x0000000435347819 */ /* 0x000fe200000006ff */
[----:B------:R-:W-:-:S02]  /*0d70*/  FFMA.FTZ R20, R3, R19, R20 ;  /* 0x0000001303147223 */ /* 0x000fc40000010014 */
[----:B------:R-:W-:Y:S02]  /*0d80*/  FADD.FTZ R19, R19, R22 ;  /* 0x0000001613137221 */ /* 0x000fe40000010000 */
[----:B------:R-:W-:Y:S01]  /*0d90*/  FFMA.FTZ R28, R15, R12, RZ ;  /* 0x0000000c0f1c7223 */ /* 0x000fe200000100ff */
[----:B------:R-:W0:Y:S01]  /*0da0*/  SHFL.DOWN PT, R17, R20, 0x1, 0x1f ;  /* 0x08201f0014117f89 */ /* 0x000e2200000e0000 */
[----:B------:R-:W-:Y:S02]  /*0db0*/  FADD.FTZ R30, RZ, R12 ;  /* 0x0000000cff1e7221 */ /* 0x000fe40000010000 */
[----:B------:R-:W-:Y:S01]  /*0dc0*/  FFMA.FTZ R29, R0, R16, RZ ;  /* 0x00000010001d7223 */ /* 0x000fe200000100ff */
[----:B------:R-:W1:Y:S01]  /*0dd0*/  SHFL.DOWN PT, R22, R19, 0x1, 0x1f ;  /* 0x08201f0013167f89 */ /* 0x000e6200000e0000 */
[----:B------:R-:W-:Y:S02]  /*0de0*/  FADD.FTZ R31, RZ, R16 ;  /* 0x00000010ff1f7221 */ /* 0x000fe40000010000 */
[----:B------:R-:W-:-:S02]  /*0df0*/  FFMA.FTZ R28, R2, R13, R28 ;  /* 0x0000000d021c7223 */ /* 0x000fc4000001001c */
[----:B------:R-:W-:Y:S02]  /*0e00*/  FADD.FTZ R30, R30, R13 ;  /* 0x0000000d1e1e7221 */ /* 0x000fe40000010000 */
[----:B------:R-:W-:Y:S02]  /*0e10*/  FFMA.FTZ R29, R3, R18, R29 ;  /* 0x00000012031d7223 */ /* 0x000fe4000001001d */
        /* <DEDUP_REMOVED lines=33> */
[----:B------:R-:W5:Y:S01]  /*1030*/  LDS.128 R32, [0x50] ;  /* 0x00005000ff207984 */ /* 0x000f620000000c00 */
[----:B-1----:R-:W-:-:S02]  /*1040*/  FADD.FTZ R39, R12, R36 ;  /* 0x000000240c277221 */ /* 0x002fc40000010000 */
[----:B0-----:R-:W-:Y:S02]  /*1050*/  FADD.FTZ R12, R13, R37 ;  /* 0x000000250d0c7221 */ /* 0x001fe40000010000 */
[----:B--2---:R-:W-:Y:S02]  /*1060*/  FADD.FTZ R13, R39, R16 ;  /* 0x00000010270d7221 */ /* 0x004fe40000010000 */
[----:B------:R-:W0:Y:S01]  /*1070*/  LDS.128 R36, [0x60] ;  /* 0x00006000ff247984 */ /* 0x000e220000000c00 */
[----:B------:R-:W-:Y:S02]  /*1080*/  FADD.FTZ R12, R12, R17 ;  /* 0x000000110c0c7221 */ /* 0x000fe40000010000 */
[----:B------:R-:W-:Y:S02]  /*1090*/  FADD.FTZ R13, R13, R18 ;  /* 0x000000120d0d7221 */ /* 0x000fe40000010000 */
[----:B------:R-:W-:Y:S02]  /*10a0*/  FADD.FTZ R12, R12, R19 ;  /* 0x000000130c0c7221 */ /* 0x000fe40000010000 */
[----:B------:R-:W1:Y:S01]  /*10b0*/  LDS.128 R16, [0x70] ;  /* 0x00007000ff107984 */ /* 0x000e620000000c00 */
[----:B---3--:R-:W-:-:S02]  /*10c0*/  FADD.FTZ R13, R13, R24 ;  /* 0x000000180d0d7221 */ /* 0x008fc40000010000 */
[----:B------:R-:W-:Y:S02]  /*10d0*/  FADD.FTZ R12, R12, R25 ;  /* 0x000000190c0c7221 */ /* 0x000fe40000010000 */
[----:B------:R-:W-:Y:S02]  /*10e0*/  FADD.FTZ R13, R13, R26 ;  /* 0x0000001a0d0d7221 */ /* 0x000fe40000010000 */
[----:B------:R-:W-:Y:S02]  /*10f0*/  FADD.FTZ R12, R12, R27 ;  /* 0x0000001b0c0c7221 */ /* 0x000fe40000010000 */
[----:B------:R-:W2:Y:S01]  /*1100*/  LDS.128 R24, [0x80] ;  /* 0x00008000ff187984 */ /* 0x000ea20000000c00 */
        /* <DEDUP_REMOVED lines=20> */
.L_x_1351:
[----:B------:R-:W-:Y:S05]  /*1250*/  BSYNC B0 ;  /* 0x0000000000007941 */ /* 0x000fea0003800000 */
.L_x_1350:
[----:B------:R-:W-:Y:S06]  /*1260*/  BAR.SYNC.DEFER_BLOCKING 0x0 ;  /* 0x0000000000007b1d */ /* 0x000fec0000010000 */
[----:B------:R-:W-:Y:S01]  /*1270*/  BSSY B0, `(.L_x_1352) ;  /* 0x000009d000007945 */ /* 0x000fe20003800000 */
[----:B------:R-:W-:Y:S05]  /*1280*/  @P5 BRA `(.L_x_1353) ;  /* 0x000009b000005947 */ /* 0x000fea0003800000 */
[----:B------:R-:W1:Y:S04]  /*1290*/  LDS.128 R32, [R52+0x1a0] ;  /* 0x0001a00034207984 */ /* 0x000e680000000c00 */
[----:B------:R-:W2:Y:S04]  /*12a0*/  LDS.128 R24, [R52+0x2a0] ;  /* 0x0002a00034187984 */ /* 0x000ea80000000c00 */
[----:B------:R-:W3:Y:S04]  /*12b0*/  LDS.128 R16, [R52+0x3a0] ;  /* 0x0003a00034107984 */ /* 0x000ee80000000c00 */
[----:B------:R-:W4:Y:S04]  /*12c0*/  LDS.128 R36, [R52+0x4a0] ;  /* 0x0004a00034247984 */ /* 0x000f280000000c00 */
[----:B------:R-:W5:Y:S01]  /*12d0*/  LDS.128 R20, [R52+0x5a0] ;  /* 0x0005a00034147984 */ /* 0x000f620000000c00 */
        /* <DEDUP_REMOVED lines=12> */
[----:B------:R-:W-:Y:S02]  /*13a0*/  FADD.FTZ R59, R29, R18 ;  /* 0x000000121d3b7221 */ /* 0x000fe40000010000 */
[----:B------:R-:W-:Y:S02]  /*13b0*/  FADD.FTZ R58, R30, R19 ;  /* 0x000000131e3a7221 */ /* 0x000fe40000010000 */
[----:B------:R-:W3:Y:S01]  /*13c0*/  LDS.128 R28, [R52+0x8a0] ;  /* 0x0008a000341c7984 */ /* 0x000ee20000000c00 */
[----:B----4-:R-:W-:-:S02]  /*13d0*/  FADD.FTZ R61, R61, R36 ;  /* 0x000000243d3d7221 */ /* 0x010fc40000010000 */
[----:B------:R-:W-:Y:S02]  /*13e0*/  FADD.FTZ R36, R16, R37 ;  /* 0x0000002510247221 */ /* 0x000fe40000010000 */
[----:B------:R-:W4:Y:S01]  /*13f0*/  LDS.128 R16, [R52+0x9a0] ;  /* 0x0009a00034107984 */ /* 0x000f220000000c00 */
[----:B-----5:R-:W-:Y:S02]  /*1400*/  FADD.FTZ R61, R61, R20 ;  /* 0x000000143d3d7221 */ /* 0x020fe40000010000 */
[----:B------:R-:W-:Y:S02]  /*1410*/  FADD.FTZ R59, R59, R38 ;  /* 0x000000263b3b7221 */ /* 0x000fe40000010000 */
[----:B------:R-:W-:Y:S02]  /*1420*/  FADD.FTZ R58, R58, R39 ;  /* 0x000000273a3a7221 */ /* 0x000fe40000010000 */
[----:B------:R-:W-:Y:S02]  /*1430*/  FADD.FTZ R20, R36, R21 ;  /* 0x0000001524147221 */ /* 0x000fe40000010000 */
[----:B------:R-:W5:Y:S01]  /*1440*/  LDS.128 R36, [R52+0xaa0] ;  /* 0x000aa00034247984 */ /* 0x000f620000000c00 */
[----:B------:R-:W-:-:S02]  /*1450*/  FADD.FTZ R59, R59, R22 ;  /* 0x000000163b3b7221 */ /* 0x000fc40000010000 */
[----:B------:R-:W-:Y:S02]  /*1460*/  FADD.FTZ R58, R58, R23 ;  /* 0x000000173a3a7221 */ /* 0x000fe40000010000 */
[----:B-1----:R-:W-:Y:S02]  /*1470*/  FADD.FTZ R61, R61, R32 ;  /* 0x000000203d3d7221 */ /* 0x002fe40000010000 */
[----:B------:R-:W-:Y:S02]  /*1480*/  FADD.FTZ R32, R20, R33 ;  /* 0x0000002114207221 */ /* 0x000fe40000010000 */
[----:B------:R-:W-:Y:S01]  /*1490*/  FADD.FTZ R59, R59, R34 ;  /* 0x000000223b3b7221 */ /* 0x000fe20000010000 */
[----:B------:R-:W1:Y:S01]  /*14a0*/  LDS.128 R20, [R52+0xba0] ;  /* 0x000ba00034147984 */ /* 0x000e620000000c00 */
        /* <DEDUP_REMOVED lines=8> */
[----:B------:R-:W-:-:S02]  /*1530*/  FADD.FTZ R59, R59, R30 ;  /* 0x0000001e3b3b7221 */ /* 0x000fc40000010000 */
[----:B------:R-:W-:Y:S02]  /*1540*/  FADD.FTZ R58, R58, R31 ;  /* 0x0000001f3a3a7221 */ /* 0x000fe40000010000 */
[----:B------:R-:W3:Y:S01]  /*1550*/  LDS.128 R28, [R52+0xda0] ;  /* 0x000da000341c7984 */ /* 0x000ee20000000c00 */
[----:B----4-:R-:W-:Y:S02]  /*1560*/  FADD.FTZ R61, R61, R16 ;  /* 0x000000103d3d7221 */ /* 0x010fe40000010000 */
[----:B------:R-:W-:Y:S02]  /*1570*/  FADD.FTZ R16, R32, R17 ;  /* 0x0000001120107221 */ /* 0x000fe40000010000 */
[----:B------:R-:W4:Y:S01]  /*1580*/  LDS.128 R32, [R52+0xea0] ;  /* 0x000ea00034207984 */ /* 0x000f220000000c00 */
[----:B-----5:R-:W-:Y:S02]  /*1590*/  FADD.FTZ R61, R61, R36 ;  /* 0x000000243d3d7221 */ /* 0x020fe40000010000 */
[----:B------:R-:W-:-:S02]  /*15a0*/  FADD.FTZ R59, R59, R18 ;  /* 0x000000123b3b7221 */ /* 0x000fc40000010000 */
[----:B------:R-:W-:Y:S02]  /*15b0*/  FADD.FTZ R58, R58, R19 ;  /* 0x000000133a3a7221 */ /* 0x000fe40000010000 */
[----:B------:R-:W-:Y:S02]  /*15c0*/  FADD.FTZ R36, R16, R37 ;  /* 0x0000002510247221 */ /* 0x000fe40000010000 */
[----:B------:R-:W5:Y:S01]  /*15d0*/  LDS.128 R16, [R52+0xfa0] ;  /* 0x000fa00034107984 */ /* 0x000f620000000c00 */
[----:B------:R-:W-:Y:S02]  /*15e0*/  FADD.FTZ R59, R59, R38 ;  /* 0x000000263b3b7221 */ /* 0x000fe40000010000 */
[----:B------:R-:W-:Y:S02]  /*15f0*/  FADD.FTZ R58, R58, R39 ;  /* 0x000000273a3a7221 */ /* 0x000fe40000010000 */
[----:B-1----:R-:W-:Y:S02]  /*1600*/  FADD.FTZ R61, R61, R20 ;  /* 0x000000143d3d7221 */ /* 0x002fe40000010000 */
[----:B------:R-:W-:-:S02]  /*1610*/  FADD.FTZ R20, R36, R21 ;  /* 0x0000001524147221 */ /* 0x000fc40000010000 */
[----:B------:R-:W1:Y:S01]  /*1620*/  LDS.128 R36, [R52+0x10a0] ;  /* 0x0010a00034247984 */ /* 0x000e620000000c00 */
[----:B------:R-:W-:Y:S02]  /*1630*/  FADD.FTZ R59, R59, R22 ;  /* 0x000000163b3b7221 */ /* 0x000fe40000010000 */
[----:B------:R-:W-:Y:S02]  /*1640*/  FADD.FTZ R58, R58, R23 ;  /* 0x000000173a3a7221 */ /* 0x000fe40000010000 */
[----:B--2---:R-:W-:Y:S02]  /*1650*/  FADD.FTZ R61, R61, R24 ;  /* 0x000000183d3d7221 */ /* 0x004fe40000010000 */
[----:B------:R-:W-:Y:S02]  /*1660*/  FADD.FTZ R20, R20, R25 ;  /* 0x0000001914147221 */ /* 0x000fe40000010000 */
[----:B------:R-:W-:Y:S02]  /*1670*/  FADD.FTZ R59, R59, R26 ;  /* 0x0000001a3b3b7221 */ /* 0x000fe40000010000 */
[----:B------:R-:W-:-:S02]  /*1680*/  FADD.FTZ R58, R58, R27 ;  /* 0x0000001b3a3a7221 */ /* 0x000fc40000010000 */
[----:B------:R-:W-:Y:S01]  /*1690*/  LDS.128 R24, [R52+0x12a0] ;  /* 0x0012a00034187984 */ /* 0x000fe20000000c00 */
[----:B---3--:R-:W-:Y:S02]  /*16a0*/  FADD.FTZ R61, R61, R28 ;  /* 0x0000001c3d3d7221 */ /* 0x008fe40000010000 */
[----:B------:R-:W-:Y:S02]  /*16b0*/  FADD.FTZ R28, R20, R29 ;  /* 0x0000001d141c7221 */ /* 0x000fe40000010000 */
[----:B------:R-:W2:Y:S01]  /*16c0*/  LDS.128 R20, [R52+0x11a0] ;  /* 0x0011a00034147984 */ /* 0x000ea20000000c00 */
[----:B------:R-:W-:Y:S02]  /*16d0*/  FADD.FTZ R59, R59, R30 ;  /* 0x0000001e3b3b7221 */ /* 0x000fe40000010000 */
[----:B------:R-:W-:Y:S02]  /*16e0*/  FADD.FTZ R58, R58, R31 ;  /* 0x0000001f3a3a7221 */ /* 0x000fe40000010000 */
[----:B----4-:R-:W-:-:S02]  /*16f0*/  FADD.FTZ R61, R61, R32 ;  /* 0x000000203d3d7221 */ /* 0x010fc40000010000 */
[----:B------:R-:W-:Y:S02]  /*1700*/  FADD.FTZ R28, R28, R33 ;  /* 0x000000211c1c7221 */ /* 0x000fe40000010000 */
[----:B------:R-:W-:Y:S02]  /*1710*/  FADD.FTZ R59, R59, R34 ;  /* 0x000000223b3b7221 */ /* 0x000fe40000010000 */
[----:B------:R-:W-:Y:S02]  /*1720*/  FADD.FTZ R58, R58, R35 ;  /* 0x000000233a3a7221 */ /* 0x000fe40000010000 */
[----:B------:R-:W3:Y:S01]  /*1730*/  LDS.128 R32, [R52+0x13a0] ;  /* 0x0013a00034207984 */ /* 0x000ee20000000c00 */
[----:B-----5:R-:W-:Y:S02]  /*1740*/  FADD.FTZ R61, R61, R16 ;  /* 0x000000103d3d7221 */ /* 0x020fe40000010000 */
[----:B------:R-:W-:Y:S02]  /*1750*/  FADD.FTZ R16, R28, R17 ;  /* 0x000000111c107221 */ /* 0x000fe40000010000 */
[----:B------:R-:W4:Y:S01]  /*1760*/  LDS.128 R28, [R52+0x14a0] ;  /* 0x0014a000341c7984 */ /* 0x000f220000000c00 */
        /* <DEDUP_REMOVED lines=12> */
[----:B------:R-:W-:Y:S02]  /*1830*/  FADD.FTZ R61, R61, R24 ;  /* 0x000000183d3d7221 */ /* 0x000fe40000010000 */
[----:B------:R-:W-:Y:S02]  /*1840*/  FADD.FTZ R36, R36, R25 ;  /* 0x0000001924247221 */ /* 0x000fe40000010000 */
[----:B------:R-:W-:-:S02]  /*1850*/  FADD.FTZ R59, R59, R26 ;  /* 0x0000001a3b3b7221 */ /* 0x000fc40000010000 */
[----:B------:R-:W-:Y:S02]  /*1860*/  FADD.FTZ R58, R58, R27 ;  /* 0x0000001b3a3a7221 */ /* 0x000fe40000010000 */
[----:B------:R-:W5:Y:S01]  /*1870*/  LDS.128 R24, [R52+0x17a0] ;  /* 0x0017a00034187984 */ /* 0x000f620000000c00 */
        /* <DEDUP_REMOVED lines=8> */
[----:B-1----:R-:W-:Y:S02]  /*1900*/  FADD.FTZ R61, R61, R16 ;  /* 0x000000103d3d7221 */ /* 0x002fe40000010000 */
[----:B------:R-:W-:Y:S02]  /*1910*/  FADD.FTZ R58, R58, R31 ;  /* 0x0000001f3a3a7221 */ /* 0x000fe40000010000 */
[----:B------:R-:W-:Y:S02]  /*1920*/  FADD.FTZ R16, R28, R17 ;  /* 0x000000111c107221 */ /* 0x000fe40000010000 */
[----:B------:R-:W-:Y:S02]  /*1930*/  FADD.FTZ R59, R59, R30 ;  /* 0x0000001e3b3b7221 */ /* 0x000fe40000010000 */
[----:B------:R-:W-:Y:S01]  /*1940*/  FADD.FTZ R58, R58, R19 ;  /* 0x000000133a3a7221 */ /* 0x000fe20000010000 */
[----:B------:R-:W1:Y:S01]  /*1950*/  LDS.128 R28, [R52+0x1aa0] ;  /* 0x001aa000341c7984 */ /* 0x000e620000000c00 */
[----:B------:R-:W-:-:S02]  /*1960*/  FADD.FTZ R59, R59, R18 ;  /* 0x000000123b3b7221 */ /* 0x000fc40000010000 */
[----:B--2---:R-:W-:Y:S02]  /*1970*/  FADD.FTZ R16, R16, R21 ;  /* 0x0000001510107221 */ /* 0x004fe40000010000 */
[----:B------:R-:W-:Y:S02]  /*1980*/  FADD.FTZ R61, R61, R20 ;  /* 0x000000143d3d7221 */ /* 0x000fe40000010000 */
[----:B------:R-:W-:Y:S02]  /*1990*/  FADD.FTZ R58, R58, R23 ;  /* 0x000000173a3a7221 */ /* 0x000fe40000010000 */
[----:B------:R-:W-:Y:S02]  /*19a0*/  FADD.FTZ R59, R59, R22 ;  /* 0x000000163b3b7221 */ /* 0x000fe40000010000 */
[----:B------:R-:W2:Y:S01]  /*19b0*/  LDS.128 R20, [R52+0x1ba0] ;  /* 0x001ba00034147984 */ /* 0x000ea20000000c00 */
[----:B-----5:R-:W-:Y:S02]  /*19c0*/  FADD.FTZ R16, R16, R25 ;  /* 0x0000001910107221 */ /* 0x020fe40000010000 */
[----:B------:R-:W-:-:S02]  /*19d0*/  FADD.FTZ R61, R61, R24 ;  /* 0x000000183d3d7221 */ /* 0x000fc40000010000 */
[----:B------:R-:W-:Y:S02]  /*19e0*/  FADD.FTZ R58, R58, R27 ;  /* 0x0000001b3a3a7221 */ /* 0x000fe40000010000 */
[----:B------:R-:W-:Y:S02]  /*19f0*/  FADD.FTZ R59, R59, R26 ;  /* 0x0000001a3b3b7221 */ /* 0x000fe40000010000 */
[----:B---3--:R-:W-:Y:S02]  /*1a00*/  FADD.FTZ R24, R16, R33 ;  /* 0x0000002110187221 */ /* 0x008fe40000010000 */
[----:B------:R-:W3:Y:S01]  /*1a10*/  LDS.128 R16, [R52+0x1ca0] ;  /* 0x001ca00034107984 */ /* 0x000ee20000000c00 */
[----:B------:R-:W-:Y:S02]  /*1a20*/  FADD.FTZ R60, R58, R35 ;  /* 0x000000233a3c7221 */ /* 0x000fe40000010000 */
[----:B----4-:R-:W-:Y:S02]  /*1a30*/  FADD.FTZ R58, R24, R37 ;  /* 0x00000025183a7221 */ /* 0x010fe40000010000 */
[----:B------:R-:W4:Y:S01]  /*1a40*/  LDS.128 R24, [R52+0x1da0] ;  /* 0x001da00034187984 */ /* 0x000f220000000c00 */
[----:B------:R-:W-:-:S02]  /*1a50*/  FADD.FTZ R61, R61, R32 ;  /* 0x000000203d3d7221 */ /* 0x000fc40000010000 */
[----:B------:R-:W-:Y:S02]  /*1a60*/  FADD.FTZ R59, R59, R34 ;  /* 0x000000223b3b7221 */ /* 0x000fe40000010000 */
[----:B------:R-:W5:Y:S01]  /*1a70*/  LDS.128 R32, [R52+0x1ea0] ;  /* 0x001ea00034207984 */ /* 0x000f620000000c00 */
[----:B------:R-:W-:Y:S02]  /*1a80*/  FADD.FTZ R61, R61, R36 ;  /* 0x000000243d3d7221 */ /* 0x000fe40000010000 */
[----:B------:R-:W-:Y:S02]  /*1a90*/  FADD.FTZ R59, R59, R38 ;  /* 0x000000263b3b7221 */ /* 0x000fe40000010000 */
[----:B------:R-:W-:Y:S02]  /*1aa0*/  FADD.FTZ R60, R60, R39 ;  /* 0x000000273c3c7221 */ /* 0x000fe40000010000 */
[----:B------:R-:W0:Y:S01]  /*1ab0*/  LDS.128 R36, [R52+0x1fa0] ;  /* 0x001fa00034247984 */ /* 0x000e220000000c00 */
[----:B-1----:R-:W-:-:S02]  /*1ac0*/  FADD.FTZ R61, R61, R28 ;  /* 0x0000001c3d3d7221 */ /* 0x002fc40000010000 */
        /* <DEDUP_REMOVED lines=11> */
[----:B----4-:R-:W-:-:S02]  /*1b80*/  FADD.FTZ R61, R61, R24 ;  /* 0x000000183d3d7221 */ /* 0x010fc40000010000 */
[----:B------:R-:W-:Y:S02]  /*1b90*/  FADD.FTZ R58, R58, R25 ;  /* 0x000000193a3a7221 */ /* 0x000fe40000010000 */
[----:B------:R-:W-:Y:S02]  /*1ba0*/  FADD.FTZ R59, R59, R26 ;  /* 0x0000001a3b3b7221 */ /* 0x000fe40000010000 */
[----:B------:R-:W-:Y:S02]  /*1bb0*/  FADD.FTZ R60, R60, R27 ;  /* 0x0000001b3c3c7221 */ /* 0x000fe40000010000 */
[----:B-----5:R-:W-:Y:S02]  /*1bc0*/  FADD.FTZ R61, R61, R32 ;  /* 0x000000203d3d7221 */ /* 0x020fe40000010000 */
[----:B------:R-:W-:Y:S02]  /*1bd0*/  FADD.FTZ R58, R58, R33 ;  /* 0x000000213a3a7221 */ /* 0x000fe40000010000 */
[----:B------:R-:W-:-:S02]  /*1be0*/  FADD.FTZ R59, R59, R34 ;  /* 0x000000223b3b7221 */ /* 0x000fc40000010000 */
[----:B------:R-:W-:Y:S02]  /*1bf0*/  FADD.FTZ R60, R60, R35 ;  /* 0x000000233c3c7221 */ /* 0x000fe40000010000 */
[----:B0-----:R-:W-:Y:S02]  /*1c00*/  FADD.FTZ R28, R61, R36 ;  /* 0x000000243d1c7221 */ /* 0x001fe40000010000 */
[----:B------:R-:W-:Y:S02]  /*1c10*/  FADD.FTZ R29, R58, R37 ;  /* 0x000000253a1d7221 */ /* 0x000fe40000010000 */
[----:B------:R-:W-:Y:S02]  /*1c20*/  FADD.FTZ R30, R59, R38 ;  /* 0x000000263b1e7221 */ /* 0x000fe40000010000 */
[----:B------:R-:W-:Y:S02]  /*1c30*/  FADD.FTZ R31, R60, R39 ;  /* 0x000000273c1f7221 */ /* 0x000fe40000010000 */
.L_x_1353:
[----:B------:R-:W-:Y:S05]  /*1c40*/  BSYNC B0 ;  /* 0x0000000000007941 */ /* 0x000fea0003800000 */
.L_x_1352:
[----:B------:R-:W-:Y:S01]  /*1c50*/  MOV R24, c[0x0][0xc] ;  /* 0x0000030000187a02 */ /* 0x000fe20000000f00 */
[----:B------:R-:W-:Y:S01]  /*1c60*/  BSSY B0, `(.L_x_1354) ;  /* 0x0000014000007945 */ /* 0x000fe20003800000 */
[----:B------:R-:W-:Y:S01]  /*1c70*/  HFMA2.MMA R25, -RZ, RZ, 0, 2.384185791015625e-07 ;  /* 0x00000004ff197435 */ /* 0x000fe200000001ff */
[----:B------:R-:W-:-:S02]  /*1c80*/  LEA R16, R14, R53, 0x4 ;  /* 0x000000350e107211 */ /* 0x000fc400078e20ff */
[----:B------:R-:W-:Y:S01]  /*1c90*/  ISETP.GE.U32.AND P0, PT, R24, 0x2, PT ;  /* 0x000000021800780c */ /* 0x000fe20003f06070 */
[----:B------:R-:W-:Y:S07]  /*1ca0*/  @P5 BRA `(.L_x_1355) ;  /* 0x000000f000005947 */ /* 0x000fee0003800000 */
[----:B------:R-:W-:Y:S01]  /*1cb0*/  IMAD.WIDE R16, R16, R25, c[0x0][0x1b8] ;  /* 0x00006e0010107625 */ /* 0x000fe200078e0219 */
[----:B------:R-:W-:Y:S02]  /*1cc0*/  MOV R19, UR11 ;  /* 0x0000000b00137c02 */ /* 0x000fe40008000f00 */
[----:B------:R-:W-:Y:S02]  /*1cd0*/  MOV R21, c[0x0][0x1d8] ;  /* 0x0000760000157a02 */ /* 0x000fe40000000f00 */
[----:B------:R-:W-:Y:S01]  /*1ce0*/  MOV R23, UR10 ;  /* 0x0000000a00177c02 */ /* 0x000fe20008000f00 */
[----:B------:R1:W-:Y:S01]  /*1cf0*/  RED.E.ADD.F32.FTZ.RN.STRONG.GPU [R16.64], R28 ;  /* 0x0000001c1000798e */ /* 0x0003e2000c10e78c */
[----:B------:R-:W-:Y:S02]  /*1d00*/  LEA R18, P4, R19, R16, 0x2 ;  /* 0x0000001013127211 */ /* 0x000fe400078810ff */
[----:B------:R-:W-:-:S02]  /*1d10*/  MOV R14, c[0x0][0x1dc] ;  /* 0x00007700000e7a02 */ /* 0x000fc40000000f00 */
[-C--:B------:R-:W-:Y:S02]  /*1d20*/  LEA R20, P5, R21, R16.reuse, 0x2 ;  /* 0x0000001015147211 */ /* 0x080fe400078a10ff */
[----:B------:R-:W-:Y:S02]  /*1d30*/  LEA R22, P6, R23, R16, 0x2 ;  /* 0x0000001017167211 */ /* 0x000fe400078c10ff */
[----:B------:R-:W-:Y:S02]  /*1d40*/  IADD3.X R19, R17, UR9, RZ, P4, !PT ;  /* 0x0000000911137c10 */ /* 0x000fe4000a7fe4ff */
[----:B------:R-:W-:Y:S02]  /*1d50*/  LEA.HI.X R21, R21, R17, R14, 0x2, P5 ;  /* 0x0000001115157211 */ /* 0x000fe400028f140e */
[----:B------:R-:W-:Y:S01]  /*1d60*/  IADD3.X R23, R17, UR8, RZ, P6, !PT ;  /* 0x0000000811177c10 */ /* 0x000fe2000b7fe4ff */
[----:B------:R1:W-:Y:S04]  /*1d70*/  RED.E.ADD.F32.FTZ.RN.STRONG.GPU [R18.64], R29 ;  /* 0x0000001d1200798e */ /* 0x0003e8000c10e78c */
[----:B------:R1:W-:Y:S04]  /*1d80*/  RED.E.ADD.F32.FTZ.RN.STRONG.GPU [R20.64], R30 ;  /* 0x0000001e1400798e */ /* 0x0003e8000c10e78c */
[----:B------:R1:W-:Y:S02]  /*1d90*/  RED.E.ADD.F32.FTZ.RN.STRONG.GPU [R22.64], R31 ;  /* 0x0000001f1600798e */ /* 0x0003e4000c10e78c */
.L_x_1355:
[----:B------:R-:W-:Y:S05]  /*1da0*/  BSYNC B0 ;  /* 0x0000000000007941 */ /* 0x000fea0003800000 */
.L_x_1354:
        /* <DEDUP_REMOVED lines=14> */
[----:B------:R-:W-:Y:S01]  /*1e90*/  VOTEU.ANY UR4, UPT, PT ;  /* 0x0000000000047886 */ /* 0x000fe200038e0100 */
[----:B------:R-:W-:Y:S01]  /*1ea0*/  LOP3.LUT P0, RZ, R50, 0x2, RZ, 0xc0, !PT ;  /* 0x0000000232ff7812 */ /* 0x000fe2000780c0ff */
[----:B------:R-:W-:Y:S01]  /*1eb0*/  UFLO.U32 UR15, UR4 ;  /* 0x00000004000f72bd */ /* 0x000fe200080e0000 */
[----:B------:R-:W-:Y:S01]  /*1ec0*/  MOV R14, 0x1 ;  /* 0x00000001000e7802 */ /* 0x000fe20000000f00 */
[----:B------:R-:W-:Y:S01]  /*1ed0*/  UPOPC UR4, UR4 ;  /* 0x00000004000472bf */ /* 0x000fe20008000000 */
[----:B------:R-:W-:Y:S01]  /*1ee0*/  SEL R23, RZ, c[0x0][0xc], P0 ;  /* 0x00000300ff177a07 */ /* 0x000fe20000000000 */
[----:B------:R-:W-:-:S00]  /*1ef0*/  ERRBAR ;  /* 0x00000000000079ab */ /* 0x000fc00000000000 */
[----:B------:R-:W-:Y:S02]  /*1f00*/  SEL R14, R14, 0xffffffff, !P0 ;  /* 0xffffffff0e0e7807 */ /* 0x000fe40004000000 */
[----:B-1----:R-:W-:-:S02]  /*1f10*/  ISETP.EQ.U32.AND P4, PT, R46, UR15, PT ;  /* 0x0000000f2e007c0c */ /* 0x002fc4000bf82070 */
[----:B------:R-:W-:Y:S01]  /*1f20*/  ISETP.NE.AND P0, PT, R23, -0x1, PT ;  /* 0xffffffff1700780c */ /* 0x000fe20003f05270 */
[----:B--2---:R-:W-:-:S10]  /*1f30*/  IMAD R21, R14, UR4, RZ ;  /* 0x000000040e157c24 */ /* 0x004fd4000f8e02ff */
[----:B------:R1:W-:Y:S02]  /*1f40*/  @P4 RED.E.ADD.S32.STRONG.GPU [R18.64], R21 ;  /* 0x000000151200498e */ /* 0x0003e4000c10e38c */
[----:B------:R-:W-:Y:S05]  /*1f50*/  @!P0 BRA `(.L_x_1357) ;  /* 0x0000005000008947 */ /* 0x000fea0003800000 */
.L_x_1358:
[----:B------:R-:W2:Y:S01]  /*1f60*/  LDG.E.STRONG.GPU R14, [R18.64] ;  /* 0x0000000c120e7981 */ /* 0x000ea2000c1ef900 */
[----:B------:R-:W-:Y:S01]  /*1f70*/  YIELD ;  /* 0x0000000000007946 */ /* 0x000fe20003800000 */
[----:B--2---:R-:W-:Y:S01]  /*1f80*/  ISETP.NE.AND P0, PT, R14, R23, PT ;  /* 0x000000170e00720c */ /* 0x004fe20003f05270 */
[----:B------:R-:W-:-:S12]  /*1f90*/  CCTL.IVALL ;  /* 0x00000000ff00798f */ /* 0x000fd80002000000 */
[----:B------:R-:W-:Y:S05]  /*1fa0*/  @P0 BRA `(.L_x_1358) ;  /* 0xffffffb000000947 */ /* 0x000fea000383ffff */
.L_x_1357:
[----:B------:R-:W-:Y:S01]  /*1fb0*/  ISETP.NE.AND P0, PT, RZ, c[0x0][0xc], PT ;  /* 0x00000300ff007a0c */ /* 0x000fe20003f05270 */
[----:B------:R-:W-:Y:S01]  /*1fc0*/  WARPSYNC 0xffffffff ;  /* 0xffffffff00007948 */ /* 0x000fe20003800000 */
[----:B------:R-:W-:Y:S11]  /*1fd0*/  BAR.SYNC.DEFER_BLOCKING 0x0 ;  /* 0x0000000000007b1d */ /* 0x000ff60000010000 */
[----:B------:R-:W-:Y:S05]  /*1fe0*/  @!P0 BRA `(.L_x_1356) ;  /* 0x00000fe000008947 */ /* 0x000fea0003800000 */
[----:B------:R-:W-:Y:S01]  /*1ff0*/  IADD3 R24, R24, -0x1, RZ ;  /* 0xffffffff18187810 */ /* 0x000fe20007ffe0ff */
[----:B------:R-:W-:-:S03]  /*2000*/  HFMA2.MMA R14, -RZ, RZ, 0, 0 ;  /* 0x00000000ff0e7435 */ /* 0x000fc600000001ff */
[----:B------:R-:W-:-:S13]  /*2010*/  ISETP.GE.U32.AND P0, PT, R24, 0x3, PT ;  /* 0x000000031800780c */ /* 0x000fda0003f06070 */
[----:B------:R-:W-:Y:S05]  /*2020*/  @!P0 BRA `(.L_x_1359) ;  /* 0x00000dc000008947 */ /* 0x000fea0003800000 */
[----:B------:R-:W-:Y:S01]  /*2030*/  ISETP.LT.AND P0, PT, RZ, UR5, PT ;  /* 0x00000005ff007c0c */ /* 0x000fe2000bf01270 */
[----:B------:R-:W-:Y:S01]  /*2040*/  UMOV UR4, UR5 ;  /* 0x0000000500047c82 */ /* 0x000fe20008000000 */
[----:B------:R-:W-:-:S11]  /*2050*/  MOV R14, RZ ;  /* 0x000000ff000e7202 */ /* 0x000fd60000000f00 */
[----:B------:R-:W-:Y:S05]  /*2060*/  @!P0 BRA `(.L_x_1360) ;  /* 0x00000b9000008947 */ /* 0x000fea0003800000 */
[----:B------:R-:W-:Y:S01]  /*2070*/  UISETP.GT.AND UP0, UPT, UR4, 0xc, UPT ;  /* 0x0000000c0400788c */ /* 0x000fe2000bf04270 */
[----:B------:R-:W-:-:S05]  /*2080*/  PLOP3.LUT P0, PT, PT, PT, PT, 0x80, 0x0 ;  /* 0x000000000000781c */ /* 0x000fca0003f0f070 */
[----:B------:R-:W-:-:S13]  /*2090*/  PLOP3.LUT P4, PT, PT, PT, UP0, 0x80, 0x0 ;  /* 0x000000000000781c */ /* 0x000fda0003f8f008 */
[----:B------:R-:W-:Y:S05]  /*20a0*/  @!P4 BRA `(.L_x_1361) ;  /* 0x000007500000c947 */ /* 0x000fea0003800000 */
[----:B------:R-:W-:Y:S02]  /*20b0*/  PLOP3.LUT P0, PT, PT, PT, PT, 0x8, 0x0 ;  /* 0x000000000000781c */ /* 0x000fe40003f0e170 */
.L_x_1362:
        /* <DEDUP_REMOVED lines=116> */
.L_x_1361:
        /* <DEDUP_REMOVED lines=22> */
[----:B------:R-:W-:Y:S01]  /*2960*/  IADD3 R14, R14, 0x4, RZ ;  /* 0x000000040e0e7810 */ /* 0x000fe20007ffe0ff */
[----:B0-2---:R-:W-:-:S03]  /*2970*/  @!P0 FADD.FTZ R12, R12, R18 ;  /* 0x000000120c0c8221 */ /* 0x005fc60000010000 */
        /* <DEDUP_REMOVED lines=10> */
[----:B-----5:R-:W-:Y:S01]  /*2a20*/  @!P4 FADD.FTZ R12, R12, R22 ;  /* 0x000000160c0cc221 */ /* 0x020fe20000010000 */
[----:B------:R-:W-:Y:S01]  /*2a30*/  IADD3 R25, R14, 0x3, RZ ;  /* 0x000000030e197810 */ /* 0x000fe20007ffe0ff */
[----:B------:R-:W-:-:S02]  /*2a40*/  @!P4 FADD.FTZ R13, R13, R23 ;  /* 0x000000170d0dc221 */ /* 0x000fc40000010000 */
[----:B------:R-:W-:Y:S01]  /*2a50*/  @!P0 IMAD R19, R14, c[0x0][0x10], R47 ;  /* 0x000004000e138a24 */ /* 0x000fe200078e022f */
[----:B------:R-:W-:-:S03]  /*2a60*/  ISETP.EQ.OR P4, PT, R25, R48, P3 ;  /* 0x000000301900720c */ /* 0x000fc60001f82670 */
        /* <DEDUP_REMOVED lines=23> */
.L_x_1363:
[----:B------:R-:W-:-:S13]  /*2be0*/  ISETP.NE.OR P0, PT, RZ, UR4, P0 ;  /* 0x00000004ff007c0c */ /* 0x000fda0008705670 */
[----:B------:R-:W-:Y:S05]  /*2bf0*/  @!P0 BRA `(.L_x_1359) ;  /* 0x000001f000008947 */ /* 0x000fea0003800000 */
.L_x_1360:
        /* <DEDUP_REMOVED lines=31> */
.L_x_1359:
        /* <DEDUP_REMOVED lines=10> */
.L_x_1365:
[----:B------:R-:W-:Y:S05]  /*2e90*/  BSYNC B0 ;  /* 0x0000000000007941 */ /* 0x000fea0003800000 */
.L_x_1364:
        /* <DEDUP_REMOVED lines=19> */
.L_x_1356:
[----:B------:R-:W-:Y:S01]  /*2fd0*/  @!P3 STS.64 [0x98], R12 ;  /* 0x0000980cff00b388 */ /* 0x000fe20000000a00 */
[----:B-1----:R-:W-:-:S03]  /*2fe0*/  SHF.R.U32.HI R19, RZ, 0x4, R53 ;  /* 0x00000004ff137819 */ /* 0x002fc60000011635 */
[----:B------:R-:W-:Y:S02]  /*2ff0*/  BAR.SYNC.DEFER_BLOCKING 0x0 ;  /* 0x0000000000007b1d */ /* 0x000fe40000010000 */
[----:B------:R-:W-:-:S05]  /*3000*/  IMAD R19, R48, c[0x0][0x1fc], R19 ;  /* 0x00007f0030137a24 */ /* 0x000fca00078e0213 */
[----:B------:R-:W-:-:S04]  /*3010*/  IADD3 R19, R19, 0x20, RZ ;  /* 0x0000002013137810 */ /* 0x000fc80007ffe0ff */
[----:B------:R-:W-:Y:S02]  /*3020*/  ISETP.GE.U32.AND P0, PT, R19, c[0x0][0x1e0], PT ;  /* 0x0000780013007a0c */ /* 0x000fe40003f06070 */
[----:B------:R-:W-:-:S04]  /*3030*/  SHF.R.S32.HI R19, RZ, 0x1f, R19 ;  /* 0x0000001fff137819 */ /* 0x000fc80000011413 */
[----:B------:R-:W-:-:S04]  /*3040*/  ISETP.GE.AND.EX P0, PT, R19, c[0x0][0x1e4], PT, P0 ;  /* 0x0000790013007a0c */ /* 0x000fc80003f06300 */
[----:B------:R-:W-:Y:S01]  /*3050*/  ISETP.LT.U32.AND P0, PT, R53, 0x200, !P0 ;  /* 0x000002003500780c */ /* 0x000fe20004701070 */
[----:B------:R-:W1:Y:S02]  /*3060*/  LDS.64 R16, [0x98] ;  /* 0x00009800ff107984 */ /* 0x000e640000000a00 */
[----:B-1----:R-:W-:Y:S02]  /*3070*/  FMUL.FTZ R14, R16, c[0x0][0x20c] ;  /* 0x00008300100e7a20 */ /* 0x002fe40000410000 */
[----:B------:R-:W-:Y:S01]  /*3080*/  FMUL.FTZ R17, R17, c[0x0][0x20c] ;  /* 0x0000830011117a20 */ /* 0x000fe20000410000 */
[----:B------:R-:W-:Y:S05]  /*3090*/  @!P2 BRA `(.L_x_1366) ;  /* 0x000001200000a947 */ /* 0x000fea0003800000 */
[----:B0-----:R-:W-:Y:S02]  /*30a0*/  FFMA.FTZ R12, R15, R8, R10 ;  /* 0x000000080f0c7223 */ /* 0x001fe4000001000a */
        /* <DEDUP_REMOVED lines=17> */
.L_x_1366:
[----:B------:R-:W-:Y:S01]  /*31c0*/  BSSY B0, `(.L_x_1367) ;  /* 0x0000011000007945 */ /* 0x000fe20003800000 */
[----:B------:R-:W-:Y:S05]  /*31d0*/  @!P1 BRA `(.L_x_1368) ;  /* 0x000000f000009947 */ /* 0x000fea0003800000 */
[----:B0-----:R-:W-:Y:S01]  /*31e0*/  MOV R12, R54 ;  /* 0x00000036000c7202 */ /* 0x001fe20000000f00 */
[----:B------:R-:W-:Y:S01]  /*31f0*/  IMAD R16, R44, c[0x0][0x1d8], RZ ;  /* 0x000076002c107a24 */ /* 0x000fe200078e02ff */
[----:B------:R-:W-:Y:S01]  /*3200*/  MOV R13, R57 ;  /* 0x00000039000d7202 */ /* 0x000fe20000000f00 */
[----:B------:R-:W-:Y:S02]  /*3210*/  FFMA.FTZ R15, R15, R14, R17 ;  /* 0x0000000e0f0f7223 */ /* 0x000fe40000010011 */
[C---:B------:R-:W-:Y:S02]  /*3220*/  IMAD R19, R45.reuse, c[0x0][0x1dc], R16 ;  /* 0x000077002d137a24 */ /* 0x040fe400078e0210 */
[----:B------:R-:W-:-:S04]  /*3230*/  IMAD.WIDE.U32 R12, R45, c[0x0][0x1d8], R12 ;  /* 0x000076002d0c7a25 */ /* 0x000fc800078e000c */
[----:B------:R-:W-:Y:S01]  /*3240*/  FFMA.FTZ R0, R0, R14, R17 ;  /* 0x0000000e00007223 */ /* 0x000fe20000010011 */
[----:B------:R-:W-:Y:S01]  /*3250*/  IADD3 R19, R13, R19, RZ ;  /* 0x000000130d137210 */ /* 0x000fe20007ffe0ff */
[----:B------:R-:W-:Y:S01]  /*3260*/  FFMA.FTZ R15, R8, R4, -R15 ;  /* 0x00000004080f7223 */ /* 0x000fe2000001080f */
[C---:B------:R-:W-:Y:S01]  /*3270*/  LEA R4, P3, R12.reuse, c[0x0][0x160], 0x2 ;  /* 0x000058000c047a11 */ /* 0x040fe200078610ff */
[----:B------:R-:W-:Y:S02]  /*3280*/  FFMA.FTZ R0, R9, R5, -R0 ;  /* 0x0000000509007223 */ /* 0x000fe40000010800 */
[----:B------:R-:W-:Y:S01]  /*3290*/  FMUL.FTZ R18, R15, UR14 ;  /* 0x0000000e0f127c20 */ /* 0x000fe20008410000 */
[----:B------:R-:W-:Y:S01]  /*32a0*/  LEA.HI.X R5, R12, c[0x0][0x164], R19, 0x2, P3 ;  /* 0x000059000c057a11 */ /* 0x000fe200018f1413 */
[----:B------:R-:W-:-:S05]  /*32b0*/  FMUL.FTZ R19, R0, UR14 ;  /* 0x0000000e00137c20 */ /* 0x000fca0008410000 */
[----:B------:R0:W-:Y:S03]  /*32c0*/  STG.E.64 [R4.64], R18 ;  /* 0x0000001204007986 */ /* 0x0001e6000c101b0c */
.L_x_1368:
[----:B------:R-:W-:Y:S05]  /*32d0*/  BSYNC B0 ;  /* 0x0000000000007941 */ /* 0x000fea0003800000 */
.L_x_1367:
        /* <DEDUP_REMOVED lines=19> */
.L_x_1369:
[----:B------:R-:W-:Y:S01]  /*3410*/  BSSY B0, `(.L_x_1370) ;  /* 0x0000010000007945 */ /* 0x000fe20003800000 */
[----:B------:R-:W-:Y:S05]  /*3420*/  @!P0 BRA `(.L_x_1371) ;  /* 0x000000e000008947 */ /* 0x000fea0003800000 */
[----:B------:R-:W-:Y:S01]  /*3430*/  MOV R55, R57 ;  /* 0x0000003900377202 */ /* 0x000fe20000000f00 */
[----:B------:R-:W-:Y:S02]  /*3440*/  IMAD R0, R42, c[0x0][0x1d8], RZ ;  /* 0x000076002a007a24 */ /* 0x000fe400078e02ff */
[----:B0-----:R-:W-:Y:S02]  /*3450*/  FFMA.FTZ R5, R2, R14, R17 ;  /* 0x0000000e02057223 */ /* 0x001fe40000010011 */
[----:B------:R-:W-:-:S04]  /*3460*/  IMAD.WIDE.U32 R54, R43, c[0x0][0x1d8], R54 ;  /* 0x000076002b367a25 */ /* 0x000fc800078e0036 */
[----:B------:R-:W-:Y:S01]  /*3470*/  IMAD R11, R43, c[0x0][0x1dc], R0 ;  /* 0x000077002b0b7a24 */ /* 0x000fe200078e0200 */
[----:B------:R-:W-:Y:S01]  /*3480*/  LEA R2, P0, R54, c[0x0][0x160], 0x2 ;  /* 0x0000580036027a11 */ /* 0x000fe200078010ff */
[----:B------:R-:W-:Y:S02]  /*3490*/  FFMA.FTZ R14, R3, R14, R17 ;  /* 0x0000000e030e7223 */ /* 0x000fe40000010011 */
[----:B------:R-:W-:Y:S01]  /*34a0*/  FFMA.FTZ R5, R8, R6, -R5 ;  /* 0x0000000608057223 */ /* 0x000fe20000010805 */
[----:B------:R-:W-:Y:S01]  /*34b0*/  IADD3 R11, R55, R11, RZ ;  /* 0x0000000b370b7210 */ /* 0x000fe20007ffe0ff */
[----:B------:R-:W-:Y:S02]  /*34c0*/  FFMA.FTZ R14, R9, R7, -R14 ;  /* 0x00000007090e7223 */ /* 0x000fe4000001080e */
[----:B------:R-:W-:Y:S01]  /*34d0*/  FMUL.FTZ R4, R5, UR14 ;  /* 0x0000000e05047c20 */ /* 0x000fe20008410000 */
[----:B------:R-:W-:Y:S01]  /*34e0*/  LEA.HI.X R3, R54, c[0x0][0x164], R11, 0x2, P0 ;  /* 0x0000590036037a11 */ /* 0x000fe200000f140b */
[----:B------:R-:W-:-:S05]  /*34f0*/  FMUL.FTZ R5, R14, UR14 ;  /* 0x0000000e0e057c20 */ /* 0x000fca0008410000 */
[----:B------:R0:W-:Y:S02]  /*3500*/  STG.E.64 [R2.64], R4 ;  /* 0x0000000402007986 */ /* 0x0001e4000c101b0c */
.L_x_1371:
[----:B------:R-:W-:Y:S05]  /*3510*/  BSYNC B0 ;  /* 0x0000000000007941 */ /* 0x000fea0003800000 */
.L_x_1370:
[----:B------:R-:W-:Y:S02]  /*3520*/  IADD3 R49, R49, c[0x0][0x10], RZ ;  /* 0x0000040031317a10 */ /* 0x000fe40007ffe0ff */
[----:B------:R-:W-:Y:S02]  /*3530*/  IADD3 R50, R50, 0x1, RZ ;  /* 0x0000000132327810 */ /* 0x000fe40007ffe0ff */
[----:B------:R-:W-:-:S13]  /*3540*/  ISETP.GE.AND P0, PT, R49, UR6, PT ;  /* 0x0000000631007c0c */ /* 0x000fda000bf06270 */
[----:B------:R-:W-:Y:S01]  /*3550*/  @P0 CALL.REL.NOINC `(.L_x_1345) ;  /* 0x0000001000000944 */ /* 0x000fe20003c00000 */
[----:B------:R-:W-:Y:S05]  /*3560*/  BRA `(.L_x_1372) ;  /* 0xffffcd7000007947 */ /* 0x000fea000383ffff */
.L_x_1345:
        /* <DEDUP_REMOVED lines=22> */
.L_x_1374:
[----:B------:R-:W-:Y:S05]  /*36d0*/  BSYNC B0 ;  /* 0x0000000000007941 */ /* 0x000fea0003800000 */
.L_x_1373:
[----:B------:R-:W-:Y:S05]  /*36e0*/  @P0 EXIT ;  /* 0x000000000000094d */ /* 0x000fea0003800000 */
[----:B------:R-:W-:Y:S05]  /*36f0*/  @P2 BRA `(.L_x_1375) ;  /* 0x0000008000002947 */ /* 0x000fea0003800000 */
[----:B------:R-:W-:-:S05]  /*3700*/  IMAD R0, R4, c[0x0][0x10], RZ ;  /* 0x0000040004007a24 */ /* 0x000fca00078e02ff */
[----:B------:R-:W-:-:S13]  /*3710*/  ISETP.NE.AND P0, PT, R0, -0x1, PT ;  /* 0xffffffff0000780c */ /* 0x000fda0003f05270 */
[----:B------:R-:W-:Y:S05]  /*3720*/  @!P0 BRA `(.L_x_1375) ;  /* 0x0000005000008947 */ /* 0x000fea0003800000 */
.L_x_1376:
[----:B0-----:R-:W2:Y:S01]  /*3730*/  LDG.E.STRONG.GPU R5, [R2.64] ;  /* 0x0000000c02057981 */ /* 0x001ea2000c1ef900 */
[----:B------:R-:W-:Y:S01]  /*3740*/  YIELD ;  /* 0x0000000000007946 */ /* 0x000fe20003800000 */
[----:B--2---:R-:W-:Y:S01]  /*3750*/  ISETP.NE.AND P0, PT, R5, R0, PT ;  /* 0x000000000500720c */ /* 0x004fe20003f05270 */
[----:B------:R-:W-:-:S12]  /*3760*/  CCTL.IVALL ;  /* 0x00000000ff00798f */ /* 0x000fd80002000000 */
[----:B------:R-:W-:Y:S05]  /*3770*/  @P0 BRA `(.L_x_1376) ;  /* 0xffffffb000000947 */ /* 0x000fea000383ffff */
.L_x_1375:
        /* <DEDUP_REMOVED lines=25> */
.L_x_1377:
        /* <DEDUP_REMOVED lines=23> */
.L_x_1378:
        /* <DEDUP_REMOVED lines=16> */
.L_x_3356:


//--------------------- .text._Z35group_norm_nhwc_bwd_one_pass_kernelI11Fp32IOFp32WLi128ELi32ELi512EEv26Group_norm_nhwc_bwd_params --------------------------
	.section	.text._Z35group_norm_nhwc_bwd_one_pass_kernelI11Fp32IOFp32WLi128ELi32ELi512EEv26Group_norm_nhwc_bwd_params,"ax",@progbits
	.sectioninfo	@"SHI_REGISTERS=64"
	.align	128
        .global         _Z35group_norm_nhwc_bwd_one_pass_kernelI11Fp32IOFp32WLi128ELi32ELi512EEv26Group_norm_nhwc_bwd_params
        .type           _Z35group_norm_nhwc_bwd_one_pass_kernelI11Fp32IOFp32WLi128ELi32ELi512EEv26Group_norm_nhwc_bwd_params,@function
        .size           _Z35group_norm_nhwc_bwd_one_pass_kernelI11Fp32IOFp32WLi128ELi32ELi512EEv26Group_norm_nhwc_bwd_params,(.L_x_3357 - _Z35group_norm_nhwc_bwd_one_pass_kernelI11Fp32IOFp32WLi128ELi32ELi512EEv26Group_norm_nhwc_bwd_params)
        .other          _Z35group_norm_nhwc_bwd_one_pass_kernelI11Fp32IOFp32WLi128ELi32ELi512EEv26Group_norm_nhwc_bwd_params,@"STO_CUDA_ENTRY STV_DEFAULT"
_Z35group_norm_nhwc_bwd_one_pass_kernelI11Fp32IOFp32WLi128ELi32ELi512EEv26Group_norm_nhwc_bwd_params:
.text._Z35group_norm_nhwc_bwd_one_pass_kernelI11Fp32IOFp32WLi128ELi32ELi512EEv26Group_norm_nhwc_bwd_params:
[----:B------:R-:W-:Y:S02]  /*0000*/  MOV R1, c[0x0][0x28] ;  /* 0x00000a0000017a02 */ /* 0x000fe40000000f00 */
[----:B------:R-:W0:Y:S01]  /*0010*/  S2UR UR5, SR_CTAID.Y ;  /* 0x00000000000579c3 */ /* 0x000e220000002600 */
[----:B------:R-:W-:Y:S01]  /*0020*/  ULDC UR6, c[0x0][0x1f0] ;  /* 0x00007c0000067ab9 */ /* 0x000fe20000000800 */
[----:B------:R-:W1:Y:S01]  /*0030*/  S2R R58, SR_CTAID.X ;  /* 0x00000000003a7919 */ /* 0x000e620000002500 */
[----:B------:R-:W-:Y:S02]  /*0040*/  ULDC UR4, c[0x0][0x1c0] ;  /* 0x0000700000047ab9 */ /* 0x000fe40000000800 */
[----:B------:R-:W-:Y:S01]  /*0050*/  UIMAD UR6, UR6, UR4, URZ ;  /* 0x00000004060672a4 */ /* 0x000fe2000f8e023f */
[----:B------:R-:W2:Y:S01]  /*0060*/  S2R R3, SR_TID.X ;  /* 0x0000000000037919 */ /* 0x000ea20000002100 */
[----:B------:R-:W-:Y:S01]  /*0070*/  ULDC.64 UR12, c[0x0][0x118] ;  /* 0x00004600000c7ab9 */ /* 0x000fe20000000a00 */
[----:B0-----:R-:W-:-:S04]  /*0080*/  MOV R0, UR5 ;  /* 0x0000000500007c02 */ /* 0x001fc80008000f00 */
[----:B------:R-:W-:-:S13]  /*0090*/  ISETP.GE.AND P0, PT, R0, UR6, PT ;  /* 0x0000000600007c0c */ /* 0x000fda000bf06270 */
[----:B------:R-:W-:Y:S05]  /*00a0*/  @P0 BRA `(.L_x_1379) ;  /* 0x0000407000000947 */ /* 0x000fea0003800000 */
[----:B-12---:R-:W-:Y:S01]  /*00b0*/  UMOV UR7, 0x3 ;  /* 0x0000000300077882 */ /* 0x006fe20000000000 */
[----:B------:R0:W1:Y:S01]  /*00c0*/  R2UR UR14, R0 ;  /* 0x00000000000e73c2 */ /* 0x00006200000e0000 */
[----:B------:R-:W-:Y:S01]  /*00d0*/  ULDC.64 UR8, c[0x0][0x1d8] ;  /* 0x0000760000087ab9 */ /* 0x000fe20000000a00 */
[--C-:B------:R-:W-:Y:S01]  /*00e0*/  SHF.R.U32.HI R5, RZ, 0x4, R3.reuse ;  /* 0x00000004ff057819 */ /* 0x100fe20000011603 */
[----:B------:R-:W-:Y:S01]  /*00f0*/  UIMAD.WIDE.U32 UR4, UR7, UR8, URZ ;  /* 0x00000008070472a5 */ /* 0x000fe2000f8e003f */
[----:B------:R-:W-:Y:S01]  /*0100*/  SHF.R.S32.HI R2, RZ, 0x1f, R3 ;  /* 0x0000001fff027819 */ /* 0x000fe20000011403 */
[----:B------:R-:W-:Y:S01]  /*0110*/  UIMAD UR7, UR7, UR9, URZ ;  /* 0x00000009070772a4 */ /* 0x000fe2000f8e023f */
[----:B------:R-:W-:Y:S01]  /*0120*/  ISETP.GE.U32.AND P2, PT, R3, 0x200, PT ;  /* 0x000002000300780c */ /* 0x000fe20003f46070 */
[----:B------:R-:W-:Y:S01]  /*0130*/  ULEA.HI UR10, UP0, UR9, UR8, URZ, 0x1 ;  /* 0x00000008090a7291 */ /* 0x000fe2000f81083f */
[----:B------:R-:W-:Y:S01]  /*0140*/  IMAD R52, R58, c[0x0][0x1fc], R5 ;  /* 0x00007f003a347a24 */ /* 0x000fe200078e0205 */
[----:B------:R-:W-:Y:S01]  /*0150*/  UIADD3 UR7, UR5, UR7, URZ ;  /* 0x0000000705077290 */ /* 0x000fe2000fffe03f */
[----:B------:R-:W-:Y:S01]  /*0160*/  LEA.HI R2, R2, R3, RZ, 0x5 ;  /* 0x0000000302027211 */ /* 0x000fe200078f28ff */
[----:B------:R-:W-:Y:S01]  /*0170*/  UIADD3.X UR8, URZ, UR9, URZ, UP0, !UPT ;  /* 0x000000093f087290 */ /* 0x000fe200087fe43f */
[----:B------:R-:W-:Y:S01]  /*0180*/  HFMA2.MMA R54, -RZ, RZ, 0, 0 ;  /* 0x00000000ff367435 */ /* 0x000fe200000001ff */
[----:B------:R-:W-:Y:S01]  /*0190*/  ULEA.HI UR9, UP0, UR7, UR4, URZ, 0x1 ;  /* 0x0000000407097291 */ /* 0x000fe2000f81083f */
[C---:B------:R-:W-:Y:S01]  /*01a0*/  IADD3 R53, R52.reuse, 0x20, RZ ;  /* 0x0000002034357810 */ /* 0x040fe20007ffe0ff */
[----:B------:R-:W-:Y:S01]  /*01b0*/  USHF.R.S64 UR10, UR10, 0x1, UR8 ;  /* 0x000000010a0a7899 */ /* 0x000fe20008001008 */
[C---:B------:R-:W-:Y:S01]  /*01c0*/  ISETP.LT.U32.AND P1, PT, R52.reuse, c[0x0][0x1e0], PT ;  /* 0x0000780034007a0c */ /* 0x040fe20003f21070 */
[----:B------:R-:W-:Y:S01]  /*01d0*/  UIADD3.X UR7, URZ, UR7, URZ, UP0, !UPT ;  /* 0x000000073f077290 */ /* 0x000fe200087fe43f */
[----:B------:R-:W-:Y:S01]  /*01e0*/  SHF.R.S32.HI R60, RZ, 0x1f, R52 ;  /* 0x0000001fff3c7819 */ /* 0x000fe20000011434 */
[----:B------:R-:W-:Y:S01]  /*01f0*/  USHF.R.S32.HI UR8, URZ, 0x1, UR8 ;  /* 0x000000013f087899 */ /* 0x000fe20008011408 */
[C---:B------:R-:W-:Y:S01]  /*0200*/  IADD3 R43, R52.reuse, 0x40, RZ ;  /* 0x00000040342b7810 */ /* 0x040fe20007ffe0ff */
[----:B------:R-:W-:Y:S01]  /*0210*/  USHF.R.S64 UR9, UR9, 0x1, UR7 ;  /* 0x0000000109097899 */ /* 0x000fe20008001007 */
[----:B------:R-:W-:Y:S01]  /*0220*/  ISETP.LT.U32.AND P0, PT, R53, c[0x0][0x1e0], PT ;  /* 0x0000780035007a0c */ /* 0x000fe20003f01070 */
[----:B------:R-:W-:Y:S01]  /*0230*/  USHF.R.S32.HI UR7, URZ, 0x1, UR7 ;  /* 0x000000013f077899 */ /* 0x000fe20008011407 */
[----:B------:R-:W-:Y:S01]  /*0240*/  SHF.R.S32.HI R59, RZ, 0x1f, R53 ;  /* 0x0000001fff3b7819 */ /* 0x000fe20000011435 */
[----:B------:R-:W-:Y:S01]  /*0250*/  USHF.L.U64.HI UR8, UR10, 0x2, UR8 ;  /* 0x000000020a087899 */ /* 0x000fe20008010208 */
[----:B------:R-:W-:Y:S01]  /*0260*/  IADD3 R42, R52, 0x60, RZ ;  /* 0x00000060342a7810 */ /* 0x000fe20007ffe0ff */
[----:B------:R-:W-:Y:S01]  /*0270*/  USHF.L.U64.HI UR7, UR9, 0x2, UR7 ;  /* 0x0000000209077899 */ /* 0x000fe20008010207 */
[----:B------:R-:W-:Y:S01]  /*0280*/  ISETP.LT.AND.EX P1, PT, R60, c[0x0][0x1e4], !P2, P1 ;  /* 0x000079003c007a0c */ /* 0x000fe20005721310 */
[----:B------:R-:W-:Y:S01]  /*0290*/  ULDC.U8 UR16, c[0x0][0x1f4] ;  /* 0x00007d0000107ab9 */ /* 0x000fe20000000000 */
[----:B------:R-:W-:-:S02]  /*02a0*/  ISETP.LT.AND.EX P2, PT, R59, c[0x0][0x1e4], !P2, P0 ;  /* 0x000079003b007a0c */ /* 0x000fc40005741300 */
[----:B------:R-:W-:Y:S02]  /*02b0*/  SHF.R.S32.HI R61, RZ, 0x5, R2 ;  /* 0x00000005ff3d7819 */ /* 0x000fe40000011402 */
[----:B------:R-:W-:Y:S02]  /*02c0*/  SHF.R.S32.HI R56, RZ, 0x1f, R43 ;  /* 0x0000001fff387819 */ /* 0x000fe4000001142b */
[----:B01----:R-:W-:Y:S02]  /*02d0*/  SHF.R.S32.HI R55, RZ, 0x1f, R42 ;  /* 0x0000001fff377819 */ /* 0x003fe4000001142a */
.L_x_1414:
[----:B0-----:R-:W-:Y:S01]  /*02e0*/  IABS R7, c[0x0][0x1f0] ;  /* 0x00007c0000077a13 */ /* 0x001fe20000000000 */
[----:B------:R-:W-:Y:S01]  /*02f0*/  ULDC UR4, c[0x0][0x1f0] ;  /* 0x00007c0000047ab9 */ /* 0x000fe20000000800 */
[----:B------:R-:W-:Y:S01]  /*0300*/  ISETP.LE.AND P0, PT, RZ, UR14, PT ;  /* 0x0000000eff007c0c */ /* 0x000fe2000bf03270 */
[----:B------:R-:W-:Y:S01]  /*0310*/  ULOP3.LUT UR4, UR14, UR4, URZ, 0x3c, !UPT ;  /* 0x000000040e047292 */ /* 0x000fe2000f8e3c3f */
[----:B------:R-:W0:Y:S01]  /*0320*/  I2F.RP R2, R7 ;  /* 0x0000000700027306 */ /* 0x000e220000209400 */
[----:B------:R-:W-:-:S04]  /*0330*/  UMOV UR11, 0x8 ;  /* 0x00000008000b7882 */ /* 0x000fc80000000000 */
[----:B------:R-:W-:Y:S01]  /*0340*/  ISETP.LE.AND P3, PT, RZ, UR4, PT ;  /* 0x00000004ff007c0c */ /* 0x000fe2000bf63270 */
[----:B------:R-:W-:Y:S02]  /*0350*/  ULDC.64 UR4, c[0x0][0x198] ;  /* 0x0000660000047ab9 */ /* 0x000fe40000000a00 */
[----:B------:R-:W-:-:S06]  /*0360*/  UIMAD.WIDE UR4, UR14, UR11, UR4 ;  /* 0x0000000b0e0472a5 */ /* 0x000fcc000f8e0204 */
[----:B------:R-:W-:Y:S01]  /*0370*/  MOV R20, UR4 ;  /* 0x0000000400147c02 */ /* 0x000fe20008000f00 */
[----:B0-----:R-:W0:Y:S01]  /*0380*/  MUFU.RCP R2, R2 ;  /* 0x0000000200027308 */ /* 0x001e220000001000 */
[----:B------:R-:W-:-:S06]  /*0390*/  MOV R21, UR5 ;  /* 0x0000000500157c02 */ /* 0x000fcc0008000f00 */
[----:B------:R-:W2:Y:S01]  /*03a0*/  LDG.E.64 R20, [R20.64] ;  /* 0x0000000c14147981 */ /* 0x000ea2000c1e1b00 */
[----:B0-----:R-:W-:-:S04]  /*03b0*/  IADD3 R4, R2, 0xffffffe, RZ ;  /* 0x0ffffffe02047810 */ /* 0x001fc80007ffe0ff */
[----:B------:R0:W1:Y:S02]  /*03c0*/  F2I.FTZ.U32.TRUNC.NTZ R5, R4 ;  /* 0x0000000400057305 */ /* 0x000064000021f000 */
[----:B0-----:R-:W-:Y:S02]  /*03d0*/  MOV R4, RZ ;  /* 0x000000ff00047202 */ /* 0x001fe40000000f00 */
[----:B-1----:R-:W-:-:S05]  /*03e0*/  IADD3 R6, RZ, -R5, RZ ;  /* 0x80000005ff067210 */ /* 0x002fca0007ffe0ff */
[----:B------:R-:W-:Y:S01]  /*03f0*/  IMAD R9, R6, R7, RZ ;  /* 0x0000000706097224 */ /* 0x000fe200078e02ff */
[----:B------:R-:W-:-:S03]  /*0400*/  IABS R6, UR14 ;  /* 0x0000000e00067c13 */ /* 0x000fc60008000000 */
[----:B------:R-:W-:-:S06]  /*0410*/  IMAD.HI.U32 R5, R5, R9, R4 ;  /* 0x0000000905057227 */ /* 0x000fcc00078e0004 */
[----:B------:R-:W-:-:S05]  /*0420*/  IMAD.HI.U32 R5, R5, R6, RZ ;  /* 0x0000000605057227 */ /* 0x000fca00078e00ff */
[----:B------:R-:W-:-:S05]  /*0430*/  IADD3 R2, -R5, RZ, RZ ;  /* 0x000000ff05027210 */ /* 0x000fca0007ffe1ff */
[----:B------:R-:W-:Y:S01]  /*0440*/  IMAD R2, R7, R2, R6 ;  /* 0x0000000207027224 */ /* 0x000fe200078e0206 */
[----:B------:R-:W-:-:S04]  /*0450*/  SHF.L.U32 R6, R3, 0x1, RZ ;  /* 0x0000000103067819 */ /* 0x000fc800000006ff */
[----:B------:R-:W-:Y:S02]  /*0460*/  ISETP.GT.U32.AND P5, PT, R7, R2, PT ;  /* 0x000000020700720c */ /* 0x000fe40003fa4070 */
[----:B------:R-:W-:-:S11]  /*0470*/  LOP3.LUT R6, R6, 0x1e, RZ, 0xc0, !PT ;  /* 0x0000001e06067812 */ /* 0x000fd600078ec0ff */
[-C--:B------:R-:W-:Y:S02]  /*0480*/  @!P5 IADD3 R2, R2, -R7.reuse, RZ ;  /* 0x800000070202d210 */ /* 0x080fe40007ffe0ff */
[----:B------:R-:W-:Y:S02]  /*0490*/  @!P5 IADD3 R5, R5, 0x1, RZ ;  /* 0x000000010505d810 */ /* 0x000fe40007ffe0ff */
[CC--:B------:R-:W-:Y:S02]  /*04a0*/  ISETP.GE.U32.AND P4, PT, R2.reuse, R7.reuse, PT ;  /* 0x000000070200720c */ /* 0x0c0fe40003f86070 */
[----:B------:R-:W-:Y:S02]  /*04b0*/  ISETP.GT.U32.AND P5, PT, R7, R2, PT ;  /* 0x000000020700720c */ /* 0x000fe40003fa4070 */
[----:B------:R-:W-:-:S04]  /*04c0*/  IADD3 R7, R2, -R7, RZ ;  /* 0x8000000702077210 */ /* 0x000fc80007ffe0ff */
[----:B------:R-:W-:-:S04]  /*04d0*/  SEL R2, R7, R2, !P5 ;  /* 0x0000000207027207 */ /* 0x000fc80006800000 */
[----:B------:R-:W-:Y:S02]  /*04e0*/  @!P0 IADD3 R2, -R2, RZ, RZ ;  /* 0x000000ff02028210 */ /* 0x000fe40007ffe1ff */
[----:B------:R-:W-:Y:S02]  /*04f0*/  @P4 IADD3 R5, R5, 0x1, RZ ;  /* 0x0000000105054810 */ /* 0x000fe40007ffe0ff */
[----:B------:R-:W-:Y:S02]  /*0500*/  ISETP.NE.AND P4, PT, RZ, c[0x0][0x1f0], PT ;  /* 0x00007c00ff007a0c */ /* 0x000fe40003f85270 */
[----:B------:R-:W-:Y:S02]  /*0510*/  MOV R4, R5 ;  /* 0x0000000500047202 */ /* 0x000fe40000000f00 */
[----:B------:R-:W-:Y:S02]  /*0520*/  LOP3.LUT R5, RZ, c[0x0][0x1f0], RZ, 0x33, !PT ;  /* 0x00007c00ff057a12 */ /* 0x000fe400078e33ff */
[----:B------:R-:W-:-:S02]  /*0530*/  @!P3 IADD3 R4, -R4, RZ, RZ ;  /* 0x000000ff0404b210 */ /* 0x000fc40007ffe1ff */
[----:B------:R-:W-:Y:S02]  /*0540*/  SEL R57, R5, R2, !P4 ;  /* 0x0000000205397207 */ /* 0x000fe40006000000 */
[----:B------:R-:W-:Y:S02]  /*0550*/  ISETP.GE.U32.AND P0, PT, R43, c[0x0][0x1e0], PT ;  /* 0x000078002b007a0c */ /* 0x000fe40003f06070 */
[----:B------:R-:W-:Y:S02]  /*0560*/  SEL R5, R5, R4, !P4 ;  /* 0x0000000405057207 */ /* 0x000fe40006000000 */
[----:B------:R-:W-:Y:S02]  /*0570*/  ISETP.GE.AND.EX P0, PT, R56, c[0x0][0x1e4], PT, P0 ;  /* 0x0000790038007a0c */ /* 0x000fe40003f06300 */
[----:B------:R-:W-:Y:S02]  /*0580*/  LEA R24, R57, R6, 0x5 ;  /* 0x0000000639187211 */ /* 0x000fe400078e28ff */
[----:B------:R-:W-:-:S02]  /*0590*/  SHF.R.S32.HI R2, RZ, 0x1f, R5 ;  /* 0x0000001fff027819 */ /* 0x000fc40000011405 */
[----:B------:R-:W-:Y:S02]  /*05a0*/  ISETP.LT.U32.AND P0, PT, R3, 0x200, !P0 ;  /* 0x000002000300780c */ /* 0x000fe40004701070 */
[----:B------:R-:W-:Y:S01]  /*05b0*/  SHF.R.S32.HI R25, RZ, 0x1f, R24 ;  /* 0x0000001fff197819 */ /* 0x000fe20000011418 */
[----:B------:R-:W-:Y:S01]  /*05c0*/  IMAD R2, R2, c[0x0][0x1e8], RZ ;  /* 0x00007a0002027a24 */ /* 0x000fe200078e02ff */
[----:B------:R-:W-:-:S03]  /*05d0*/  ISETP.GE.U32.AND P3, PT, R42, c[0x0][0x1e0], PT ;  /* 0x000078002a007a0c */ /* 0x000fc60003f66070 */
[C---:B------:R-:W-:Y:S02]  /*05e0*/  IMAD R7, R5.reuse, c[0x0][0x1ec], R2 ;  /* 0x00007b0005077a24 */ /* 0x040fe400078e0202 */
[----:B------:R-:W-:Y:S01]  /*05f0*/  IMAD.WIDE.U32 R40, R5, c[0x0][0x1e8], R24 ;  /* 0x00007a0005287a25 */ /* 0x000fe200078e0018 */
[----:B------:R-:W-:-:S03]  /*0600*/  ISETP.GE.AND.EX P3, PT, R55, c[0x0][0x1e4], PT, P3 ;  /* 0x0000790037007a0c */ /* 0x000fc60003f66330 */
[----:B------:R-:W-:Y:S01]  /*0610*/  @P1 IMAD R9, R60, c[0x0][0x1d8], RZ ;  /* 0x000076003c091a24 */ /* 0x000fe200078e02ff */
[----:B------:R-:W-:Y:S01]  /*0620*/  IADD3 R5, R41, R7, RZ ;  /* 0x0000000729057210 */ /* 0x000fe20007ffe0ff */
[----:B------:R-:W-:Y:S01]  /*0630*/  @P0 IMAD R4, R56, c[0x0][0x1d8], RZ ;  /* 0x0000760038040a24 */ /* 0x000fe200078e02ff */
[----:B------:R-:W-:Y:S01]  /*0640*/  ISETP.LT.U32.AND P3, PT, R3, 0x200, !P3 ;  /* 0x000002000300780c */ /* 0x000fe20005f61070 */
[----:B------:R-:W-:Y:S01]  /*0650*/  @P1 IMAD R13, R52, c[0x0][0x1dc], R9 ;  /* 0x00007700340d1a24 */ /* 0x000fe200078e0209 */
[-C--:B------:R-:W-:Y:S01]  /*0660*/  @P2 MOV R8, R40.reuse ;  /* 0x0000002800082202 */ /* 0x080fe20000000f00 */
[----:B------:R-:W-:Y:S01]  /*0670*/  @P2 IMAD R2, R59, c[0x0][0x1d8], RZ ;  /* 0x000076003b022a24 */ /* 0x000fe200078e02ff */
[----:B------:R-:W-:Y:S01]  /*0680*/  @P2 MOV R9, R5 ;  /* 0x0000000500092202 */ /* 0x000fe20000000f00 */
[----:B------:R-:W-:Y:S01]  /*0690*/  @P0 IMAD R15, R43, c[0x0][0x1dc], R4 ;  /* 0x000077002b0f0a24 */ /* 0x000fe200078e0204 */
[----:B------:R-:W-:Y:S01]  /*06a0*/  @P1 MOV R4, R40 ;  /* 0x0000002800041202 */ /* 0x000fe20000000f00 */
[----:B------:R-:W-:-:S02]  /*06b0*/  @P2 IMAD R17, R53, c[0x0][0x1dc], R2 ;  /* 0x0000770035112a24 */ /* 0x000fc400078e0202 */
[----:B------:R-:W-:Y:S01]  /*06c0*/  @P2 IMAD.WIDE.U32 R8, R53, c[0x0][0x1d8], R8 ;  /* 0x0000760035082a25 */ /* 0x000fe200078e0008 */
[----:B------:R-:W-:Y:S02]  /*06d0*/  @P0 MOV R6, R40 ;  /* 0x0000002800060202 */ /* 0x000fe40000000f00 */
[----:B------:R-:W-:Y:S01]  /*06e0*/  @P0 MOV R7, R5 ;  /* 0x0000000500070202 */ /* 0x000fe20000000f00 */
[----:B------:R-:W-:Y:S01]  /*06f0*/  @P1 IMAD.WIDE.U32 R10, R52, c[0x0][0x1d8], R4 ;  /* 0x00007600340a1a25 */ /* 0x000fe200078e0004 */
[----:B------:R-:W-:-:S03]  /*0700*/  @P2 IADD3 R17, R9, R17, RZ ;  /* 0x0000001109112210 */ /* 0x000fc60007ffe0ff */
[----:B------:R-:W-:Y:S01]  /*0710*/  @P3 IMAD R9, R55, c[0x0][0x1d8], RZ ;  /* 0x0000760037093a24 */ /* 0x000fe200078e02ff */
[----:B------:R-:W-:Y:S01]  /*0720*/  @P1 IADD3 R11, R11, R13, RZ ;  /* 0x0000000d0b0b1210 */ /* 0x000fe20007ffe0ff */
[----:B------:R-:W-:Y:S01]  /*0730*/  @P0 IMAD.WIDE.U32 R6, R43, c[0x0][0x1d8], R6 ;  /* 0x000076002b060a25 */ /* 0x000fe200078e0006 */
[----:B------:R-:W-:Y:S02]  /*0740*/  @P1 SHF.L.U32 R14, R10, 0x2, RZ ;  /* 0x000000020a0e1819 */ /* 0x000fe400000006ff */
[----:B------:R-:W-:Y:S01]  /*0750*/  @P2 SHF.L.U32 R32, R8, 0x2, RZ ;  /* 0x0000000208202819 */ /* 0x000fe200000006ff */
[----:B------:R-:W-:Y:S01]  /*0760*/  @P3 IMAD R31, R42, c[0x0][0x1dc], R9 ;  /* 0x000077002a1f3a24 */ /* 0x000fe200078e0209 */
[----:B------:R-:W-:Y:S02]  /*0770*/  @P2 SHF.L.U64.HI R17, R8, 0x2, R17 ;  /* 0x0000000208112819 */ /* 0x000fe40000010211 */
[----:B------:R-:W-:Y:S02]  /*0780*/  @P3 MOV R8, R40 ;  /* 0x0000002800083202 */ /* 0x000fe40000000f00 */
[----:B------:R-:W-:-:S02]  /*0790*/  @P3 MOV R9, R5 ;  /* 0x0000000500093202 */ /* 0x000fc40000000f00 */
[----:B------:R-:W-:Y:S02]  /*07a0*/  @P1 SHF.L.U64.HI R12, R10, 0x2, R11 ;  /* 0x000000020a0c1819 */ /* 0x000fe4000001020b */
[----:B------:R-:W-:Y:S02]  /*07b0*/  @P0 IADD3 R7, R7, R15, RZ ;  /* 0x0000000f07070210 */ /* 0x000fe40007ffe0ff */
[C---:B------:R-:W-:Y:S02]  /*07c0*/  @P1 IADD3 R10, P4, R14.reuse, c[0x0][0x180], RZ ;  /* 0x000060000e0a1a10 */ /* 0x040fe40007f9e0ff */
[----:B------:R-:W-:Y:S01]  /*07d0*/  @P1 IADD3 R14, P5, R14, c[0x0][0x178], RZ ;  /* 0x00005e000e0e1a10 */ /* 0x000fe20007fbe0ff */
[----:B------:R-:W-:Y:S01]  /*07e0*/  @P3 IMAD.WIDE.U32 R8, R42, c[0x0][0x1d8], R8 ;  /* 0x000076002a083a25 */ /* 0x000fe200078e0008 */
[C---:B------:R-:W-:Y:S02]  /*07f0*/  @P0 SHF.L.U32 R16, R6.reuse, 0x2, RZ ;  /* 0x0000000206100819 */ /* 0x040fe400000006ff */
[----:B------:R-:W-:-:S02]  /*0800*/  @P0 SHF.L.U64.HI R2, R6, 0x2, R7 ;  /* 0x0000000206020819 */ /* 0x000fc40000010207 */
[----:B------:R-:W-:Y:S01]  /*0810*/  CS2R R6, SRZ ;  /* 0x0000000000067805 */ /* 0x000fe2000001ff00 */
[C---:B------:R-:W-:Y:S02]  /*0820*/  @P1 IADD3.X R11, R12.reuse, c[0x0][0x184], RZ, P4, !PT ;  /* 0x000061000c0b1a10 */ /* 0x040fe400027fe4ff */
[----:B------:R-:W-:Y:S02]  /*0830*/  @P1 IADD3.X R15, R12, c[0x0][0x17c], RZ, P5, !PT ;  /* 0x00005f000c0f1a10 */ /* 0x000fe40002ffe4ff */
[C---:B------:R-:W-:Y:S02]  /*0840*/  @P2 IADD3 R12, P4, R32.reuse, c[0x0][0x180], RZ ;  /* 0x00006000200c2a10 */ /* 0x040fe40007f9e0ff */
[----:B------:R-:W-:Y:S01]  /*0850*/  @P2 IADD3 R32, P5, R32, c[0x0][0x178], RZ ;  /* 0x00005e0020202a10 */ /* 0x000fe20007fbe0ff */
[----:B------:R-:W-:Y:S01]  /*0860*/  CS2R R28, SRZ ;  /* 0x00000000001c7805 */ /* 0x000fe2000001ff00 */
[----:B------:R-:W-:Y:S01]  /*0870*/  @P3 IADD3 R31, R9, R31, RZ ;  /* 0x0000001f091f3210 */ /* 0x000fe20007ffe0ff */
[----:B------:R0:W5:Y:S01]  /*0880*/  @P1 LDG.E.64 R6, [R14.64] ;  /* 0x0000000c0e061981 */ /* 0x000162000c1e1b00 */
[----:B------:R-:W-:-:S02]  /*0890*/  @P3 SHF.L.U32 R30, R8, 0x2, RZ ;  /* 0x00000002081e3819 */ /* 0x000fc400000006ff */
[----:B------:R-:W-:Y:S02]  /*08a0*/  @P0 IADD3 R34, P6, R16, c[0x0][0x180], RZ ;  /* 0x0000600010220a10 */ /* 0x000fe40007fde0ff */
[C---:B------:R-:W-:Y:S02]  /*08b0*/  @P2 IADD3.X R13, R17.reuse, c[0x0][0x184], RZ, P4, !PT ;  /* 0x00006100110d2a10 */ /* 0x040fe400027fe4ff */
[----:B------:R-:W-:Y:S02]  /*08c0*/  @P2 IADD3.X R33, R17, c[0x0][0x17c], RZ, P5, !PT ;  /* 0x00005f0011212a10 */ /* 0x000fe40002ffe4ff */
[----:B------:R-:W-:Y:S01]  /*08d0*/  @P3 SHF.L.U64.HI R31, R8, 0x2, R31 ;  /* 0x00000002081f3819 */ /* 0x000fe2000001021f */
[----:B------:R1:W5:Y:S01]  /*08e0*/  @P2 LDG.E.64 R28, [R12.64] ;  /* 0x0000000c0c1c2981 */ /* 0x000362000c1e1b00 */
[----:B0-----:R-:W-:Y:S02]  /*08f0*/  @P0 IADD3 R14, P4, R16, c[0x0][0x178], RZ ;  /* 0x00005e00100e0a10 */ /* 0x001fe40007f9e0ff */
[----:B------:R-:W-:-:S02]  /*0900*/  @P0 IADD3.X R35, R2, c[0x0][0x184], RZ, P6, !PT ;  /* 0x0000610002230a10 */ /* 0x000fc400037fe4ff */
[C---:B------:R-:W-:Y:S02]  /*0910*/  @P3 IADD3 R16, P5, R30.reuse, c[0x0][0x180], RZ ;  /* 0x000060001e103a10 */ /* 0x040fe40007fbe0ff */
[----:B------:R-:W-:Y:S01]  /*0920*/  @P3 IADD3 R30, P6, R30, c[0x0][0x178], RZ ;  /* 0x00005e001e1e3a10 */ /* 0x000fe20007fde0ff */
[----:B------:R-:W-:Y:S01]  /*0930*/  CS2R R8, SRZ ;  /* 0x0000000000087805 */ /* 0x000fe2000001ff00 */
[C---:B------:R-:W-:Y:S01]  /*0940*/  @P3 IADD3.X R17, R31.reuse, c[0x0][0x184], RZ, P5, !PT ;  /* 0x000061001f113a10 */ /* 0x040fe20002ffe4ff */
[----:B-1----:R-:W-:Y:S01]  /*0950*/  CS2R R12, SRZ ;  /* 0x00000000000c7805 */ /* 0x002fe2000001ff00 */
[----:B------:R-:W-:-:S03]  /*0960*/  @P3 IADD3.X R31, R31, c[0x0][0x17c], RZ, P6, !PT ;  /* 0x00005f001f1f3a10 */ /* 0x000fc600037fe4ff */
[----:B------:R0:W5:Y:S04]  /*0970*/  @P2 LDG.E.64 R8, [R32.64] ;  /* 0x0000000c20082981 */ /* 0x000168000c1e1b00 */
[----:B------:R0:W5:Y:S01]  /*0980*/  @P3 LDG.E.64 R12, [R30.64] ;  /* 0x0000000c1e0c3981 */ /* 0x000162000c1e1b00 */
[----:B------:R-:W-:Y:S01]  /*0990*/  CS2R R26, SRZ ;  /* 0x00000000001a7805 */ /* 0x000fe2000001ff00 */
[----:B------:R-:W-:Y:S01]  /*09a0*/  CS2R R22, SRZ ;  /* 0x0000000000167805 */ /* 0x000fe2000001ff00 */
[----:B------:R-:W-:-:S04]  /*09b0*/  @P0 IADD3.X R15, R2, c[0x0][0x17c], RZ, P4, !PT ;  /* 0x00005f00020f0a10 */ /* 0x000fc800027fe4ff */
[----:B------:R1:W5:Y:S04]  /*09c0*/  @P1 LDG.E.64 R26, [R10.64] ;  /* 0x0000000c0a1a1981 */ /* 0x000368000c1e1b00 */
[----:B------:R0:W5:Y:S01]  /*09d0*/  @P0 LDG.E.64 R22, [R34.64] ;  /* 0x0000000c22160981 */ /* 0x000162000c1e1b00 */
[----:B-1----:R-:W-:-:S06]  /*09e0*/  CS2R R10, SRZ ;  /* 0x00000000000a7805 */ /* 0x002fcc000001ff00 */
[----:B------:R1:W5:Y:S01]  /*09f0*/  @P0 LDG.E.64 R10, [R14.64] ;  /* 0x0000000c0e0a0981 */ /* 0x000362000c1e1b00 */
[----:B--2---:R-:W-:-:S05]  /*0a00*/  FFMA.FTZ R21, -R20, R20, R21 ;  /* 0x0000001414157223 */ /* 0x004fca0000010115 */
[----:B------:R-:W-:-:S13]  /*0a10*/  FSETP.GTU.FTZ.AND P0, PT, R21, RZ, PT ;  /* 0x000000ff1500720b */ /* 0x000fda0003f1c000 */
[----:B------:R-:W-:Y:S01]  /*0a20*/  VOTEU.ANY UP0, P0 ;  /* 0x00000000003f7886 */ /* 0x000fe20000000100 */
[----:B------:R-:W-:-:S13]  /*0a30*/  PLOP3.LUT P0, PT, PT, PT, UP0, 0x80, 0x0 ;  /* 0x000000000000781c */ /* 0x000fda0003f0f008 */
[----:B------:R-:W-:-:S06]  /*0a40*/  @P0 FADD.FTZ R2, R21, c[0x0][0x1a0] ;  /* 0x0000680015020621 */ /* 0x000fcc0000010000 */
[----:B------:R-:W2:Y:S02]  /*0a50*/  @P0 MUFU.RSQ R2, R2 ;  /* 0x0000000200020308 */ /* 0x000ea40000001400 */
[----:B--2---:R-:W2:Y:S01]  /*0a60*/  @P0 R2UR UR4, R2 ;  /* 0x00000000020403c2 */ /* 0x004ea200000e0000 */
[----:B------:R-:W-:Y:S01]  /*0a70*/  ISETP.GT.U32.AND P0, PT, R3, 0x1ff, PT ;  /* 0x000001ff0300780c */ /* 0x000fe20003f04070 */
[----:B------:R-:W-:Y:S01]  /*0a80*/  CS2R R18, SRZ ;  /* 0x0000000000127805 */ /* 0x000fe2000001ff00 */
[----:B------:R-:W-:Y:S01]  /*0a90*/  UMOV UR11, 0x3f800000 ;  /* 0x3f800000000b7882 */ /* 0x000fe20000000000 */
[----:B------:R-:W-:Y:S01]  /*0aa0*/  BSSY B0, `(.L_x_1380) ;  /* 0x000000f000007945 */ /* 0x000fe20003800000 */
[----:B-1----:R-:W-:-:S03]  /*0ab0*/  CS2R R14, SRZ ;  /* 0x00000000000e7805 */ /* 0x002fc6000001ff00 */
[----:B------:R1:W5:Y:S02]  /*0ac0*/  @P3 LDG.E.64 R18, [R16.64] ;  /* 0x0000000c10123981 */ /* 0x000364000c1e1b00 */
[----:B-1----:R-:W-:Y:S01]  /*0ad0*/  CS2R R16, SRZ ;  /* 0x0000000000107805 */ /* 0x002fe2000001ff00 */
[----:B--2---:R-:W-:-:S03]  /*0ae0*/  @UP0 UMOV UR11, UR4 ;  /* 0x00000004000b0c82 */ /* 0x004fc60008000000 */
        /* <DEDUP_REMOVED lines=10> */
.L_x_1381:
[----:B0-----:R-:W-:Y:S05]  /*0b90*/  BSYNC B0 ;  /* 0x0000000000007941 */ /* 0x001fea0003800000 */
.L_x_1380:
        /* <DEDUP_REMOVED lines=29> */
.L_x_1382:
[----:B------:R-:W-:Y:S01]  /*0d70*/  FMUL.FTZ R30, R2, R14 ;  /* 0x0000000e021e7220 */ /* 0x000fe20000410000 */
[----:B------:R-:W-:Y:S01]  /*0d80*/  MOV R25, R9 ;  /* 0x0000000900197202 */ /* 0x000fe20000000f00 */
[----:B------:R-:W-:Y:S02]  /*0d90*/  FMUL.FTZ R47, R28, UR11 ;  /* 0x0000000b1c2f7c20 */ /* 0x000fe40008410000 */
[----:B------:R-:W-:Y:S02]  /*0da0*/  FMUL.FTZ R27, R21, R15 ;  /* 0x0000000f151b7220 */ /* 0x000fe40000410000 */
[----:B------:R-:W-:Y:S02]  /*0db0*/  FFMA.FTZ R26, R49, R30, RZ ;  /* 0x0000001e311a7223 */ /* 0x000fe400000100ff */
        /* <DEDUP_REMOVED lines=21> */
.L_x_1383:
[----:B------:R-:W-:Y:S02]  /*0f10*/  FFMA.FTZ R29, R48, R27, R26 ;  /* 0x0000001b301d7223 */ /* 0x000fe4000001001a */
[----:B------:R-:W-:Y:S02]  /*0f20*/  FMUL.FTZ R26, R24, R14 ;  /* 0x0000000e181a7220 */ /* 0x000fe40000410000 */
[----:B------:R-:W-:Y:S02]  /*0f30*/  FADD.FTZ R31, R27, R28 ;  /* 0x0000001c1b1f7221 */ /* 0x000fe40000010000 */
[C---:B------:R-:W-:Y:S01]  /*0f40*/  FADD.FTZ R45, -R20.reuse, R22 ;  /* 0x00000016142d7221 */ /* 0x040fe20000010100 */
[----:B------:R-:W-:Y:S01]  /*0f50*/  MOV R22, R11 ;  /* 0x0000000b00167202 */ /* 0x000fe20000000f00 */
[----:B------:R-:W-:Y:S01]  /*0f60*/  FADD.FTZ R44, -R20, R23 ;  /* 0x00000017142c7221 */ /* 0x000fe20000010100 */
[----:B------:R-:W-:Y:S01]  /*0f70*/  MOV R23, R10 ;  /* 0x0000000a00177202 */ /* 0x000fe20000000f00 */
[----:B------:R-:W-:-:S02]  /*0f80*/  FFMA.FTZ R27, R47, R26, R29 ;  /* 0x0000001a2f1b7223 */ /* 0x000fc4000001001d */
[----:B------:R-:W-:Y:S02]  /*0f90*/  FADD.FTZ R26, R31, R26 ;  /* 0x0000001a1f1a7221 */ /* 0x000fe40000010000 */
[----:B------:R-:W-:Y:S02]  /*0fa0*/  FMUL.FTZ R45, R45, UR11 ;  /* 0x0000000b2d2d7c20 */ /* 0x000fe40008410000 */
[----:B------:R-:W-:Y:S02]  /*0fb0*/  FMUL.FTZ R29, R25, R15 ;  /* 0x0000000f191d7220 */ /* 0x000fe40000410000 */
        /* <DEDUP_REMOVED lines=20> */
.L_x_1384:
[----:B------:R-:W-:Y:S02]  /*1100*/  FFMA.FTZ R27, R46, R29, R27 ;  /* 0x0000001d2e1b7223 */ /* 0x000fe4000001001b */
[----:B------:R-:W-:Y:S02]  /*1110*/  FMUL.FTZ R28, R23, R14 ;  /* 0x0000000e171c7220 */ /* 0x000fe40000410000 */
[----:B------:R-:W-:Y:S01]  /*1120*/  FADD.FTZ R29, R29, R26 ;  /* 0x0000001a1d1d7221 */ /* 0x000fe20000010000 */
[----:B------:R-:W-:Y:S01]  /*1130*/  MOV R26, R12 ;  /* 0x0000000c001a7202 */ /* 0x000fe20000000f00 */
[C---:B------:R-:W-:Y:S02]  /*1140*/  FADD.FTZ R51, -R20.reuse, R18 ;  /* 0x0000001214337221 */ /* 0x040fe40000010100 */
[----:B------:R-:W-:-:S02]  /*1150*/  FADD.FTZ R50, -R20, R19 ;  /* 0x0000001314327221 */ /* 0x000fc40000010100 */
[----:B------:R-:W-:Y:S02]  /*1160*/  FFMA.FTZ R19, R45, R28, R27 ;  /* 0x0000001c2d137223 */ /* 0x000fe4000001001b */
[----:B------:R-:W-:Y:S01]  /*1170*/  FADD.FTZ R18, R29, R28 ;  /* 0x0000001c1d127221 */ /* 0x000fe20000010000 */
[----:B------:R-:W-:Y:S01]  /*1180*/  MOV R28, R13 ;  /* 0x0000000d001c7202 */ /* 0x000fe20000000f00 */
[----:B------:R-:W-:Y:S02]  /*1190*/  FMUL.FTZ R51, R51, UR11 ;  /* 0x0000000b33337c20 */ /* 0x000fe40008410000 */
[----:B------:R-:W-:Y:S02]  /*11a0*/  FMUL.FTZ R27, R22, R15 ;  /* 0x0000000f161b7220 */ /* 0x000fe40000410000 */
        /* <DEDUP_REMOVED lines=20> */
.L_x_1385:
[----:B------:R-:W-:Y:S01]  /*12f0*/  FFMA.FTZ R19, R44, R27, R19 ;  /* 0x0000001b2c137223 */ /* 0x000fe20000010013 */
[----:B------:R-:W0:Y:S01]  /*1300*/  S2R R31, SR_LANEID ;  /* 0x00000000001f7919 */ /* 0x000e220000000000 */
[----:B------:R-:W-:Y:S01]  /*1310*/  FMUL.FTZ R20, R26, R14 ;  /* 0x0000000e1a147220 */ /* 0x000fe20000410000 */
[----:B------:R-:W-:Y:S01]  /*1320*/  ISETP.NE.AND P3, PT, R3, RZ, PT ;  /* 0x000000ff0300720c */ /* 0x000fe20003f65270 */
[----:B------:R-:W-:Y:S01]  /*1330*/  FADD.FTZ R29, R27, R18 ;  /* 0x000000121b1d7221 */ /* 0x000fe20000010000 */
[----:B------:R-:W-:Y:S01]  /*1340*/  ULDC UR5, c[0x0][0xc] ;  /* 0x0000030000057ab9 */ /* 0x000fe20000000800 */
[----:B------:R-:W-:Y:S01]  /*1350*/  FMUL.FTZ R27, R28, R15 ;  /* 0x0000000f1c1b7220 */ /* 0x000fe20000410000 */
[----:B------:R-:W-:Y:S01]  /*1360*/  BSSY B0, `(.L_x_1386) ;  /* 0x000005b000007945 */ /* 0x000fe20003800000 */
[----:B------:R-:W-:Y:S01]  /*1370*/  FFMA.FTZ R19, R51, R20, R19 ;  /* 0x0000001433137223 */ /* 0x000fe20000010013 */
[----:B------:R-:W-:Y:S01]  /*1380*/  ISETP.GT.U32.AND P5, PT, R3, 0xf, PT ;  /* 0x0000000f0300780c */ /* 0x000fe20003fa4070 */
[----:B------:R-:W-:-:S02]  /*1390*/  FADD.FTZ R20, R29, R20 ;  /* 0x000000141d147221 */ /* 0x000fc40000010000 */
[----:B------:R-:W-:Y:S02]  /*13a0*/  FFMA.FTZ R18, R50, R27, R19 ;  /* 0x0000001b32127223 */ /* 0x000fe40000010013 */
[----:B------:R-:W-:Y:S02]  /*13b0*/  FADD.FTZ R19, R27, R20 ;  /* 0x000000141b137221 */ /* 0x000fe40000010000 */
[----:B------:R-:W-:Y:S01]  /*13c0*/  FADD.FTZ R29, RZ, R2 ;  /* 0x00000002ff1d7221 */ /* 0x000fe20000010000 */
[----:B------:R-:W1:Y:S01]  /*13d0*/  SHFL.DOWN PT, R27, R18, 0x1, 0x1f ;  /* 0x08201f00121b7f89 */ /* 0x000e6200000e0000 */
[----:B------:R-:W-:Y:S02]  /*13e0*/  FFMA.FTZ R30, R49, R2, RZ ;  /* 0x00000002311e7223 */ /* 0x000fe400000100ff */
[----:B------:R-:W-:Y:S01]  /*13f0*/  FADD.FTZ R2, RZ, R21 ;  /* 0x00000015ff027221 */ /* 0x000fe20000010000 */
[----:B------:R-:W2:Y:S01]  /*1400*/  SHFL.DOWN PT, R20, R19, 0x1, 0x1f ;  /* 0x08201f0013147f89 */ /* 0x000ea200000e0000 */
[----:B------:R-:W-:-:S02]  /*1410*/  FFMA.FTZ R21, R48, R21, RZ ;  /* 0x0000001530157223 */ /* 0x000fc400000100ff */
[----:B------:R-:W-:Y:S01]  /*1420*/  FADD.FTZ R32, R29, R24 ;  /* 0x000000181d207221 */ /* 0x000fe20000010000 */
[----:B0-----:R-:W-:Y:S01]  /*1430*/  ISETP.GT.AND P0, PT, R31, 0x1e, PT ;  /* 0x0000001e1f00780c */ /* 0x001fe20003f04270 */
[----:B------:R-:W-:Y:S02]  /*1440*/  FFMA.FTZ R30, R47, R24, R30 ;  /* 0x000000182f1e7223 */ /* 0x000fe4000001001e */
[----:B------:R-:W-:Y:S01]  /*1450*/  FADD.FTZ R29, R2, R25 ;  /* 0x00000019021d7221 */ /* 0x000fe20000010000 */
[----:B------:R-:W-:Y:S01]  /*1460*/  SHF.L.U32 R2, R3, 0x4, RZ ;  /* 0x0000000403027819 */ /* 0x000fe200000006ff */
[----:B------:R-:W-:Y:S02]  /*1470*/  FFMA.FTZ R21, R46, R25, R21 ;  /* 0x000000192e157223 */ /* 0x000fe40000010015 */
[----:B------:R-:W-:Y:S02]  /*1480*/  FADD.FTZ R25, R32, R23 ;  /* 0x0000001720197221 */ /* 0x000fe40000010000 */
[----:B------:R-:W-:-:S02]  /*1490*/  FFMA.FTZ R30, R45, R23, R30 ;  /* 0x000000172d1e7223 */ /* 0x000fc4000001001e */
[----:B------:R-:W-:Y:S02]  /*14a0*/  FADD.FTZ R29, R29, R22 ;  /* 0x000000161d1d7221 */ /* 0x000fe40000010000 */
[----:B------:R-:W-:Y:S02]  /*14b0*/  FFMA.FTZ R21, R44, R22, R21 ;  /* 0x000000162c157223 */ /* 0x000fe40000010015 */
[----:B------:R-:W-:Y:S02]  /*14c0*/  FADD.FTZ R22, R25, R26 ;  /* 0x0000001a19167221 */ /* 0x000fe40000010000 */
[----:B-1----:R-:W-:Y:S02]  /*14d0*/  @!P0 FADD.FTZ R18, R18, R27 ;  /* 0x0000001b12128221 */ /* 0x002fe40000010000 */
[----:B------:R-:W-:Y:S02]  /*14e0*/  FFMA.FTZ R21, R50, R28, R21 ;  /* 0x0000001c32157223 */ /* 0x000fe40000010015 */
[----:B--2---:R-:W-:Y:S01]  /*14f0*/  @!P0 FADD.FTZ R19, R19, R20 ;  /* 0x0000001413138221 */ /* 0x004fe20000010000 */
[----:B------:R-:W0:Y:S01]  /*1500*/  SHFL.DOWN PT, R27, R18, 0x2, 0x1f ;  /* 0x08401f00121b7f89 */ /* 0x000e2200000e0000 */
[----:B------:R-:W-:Y:S01]  /*1510*/  ISETP.GT.AND P0, PT, R31, 0x1d, PT ;  /* 0x0000001d1f00780c */ /* 0x000fe20003f04270 */
[----:B------:R-:W-:-:S02]  /*1520*/  FADD.FTZ R23, R29, R28 ;  /* 0x0000001c1d177221 */ /* 0x000fc40000010000 */
        /* <DEDUP_REMOVED lines=19> */
[----:B------:R-:W-:-:S05]  /*1660*/  FFMA.FTZ R20, R51, R26, R30 ;  /* 0x0000001a33147223 */ /* 0x000fca000001001e */
[----:B------:R0:W-:Y:S07]  /*1670*/  STS.128 [R3.X16+0xa0], R20 ;  /* 0x0000a01403007388 */ /* 0x0001ee000000cc00 */
[----:B------:R0:W-:Y:S04]  /*1680*/  @!P0 STS.64 [R61.X8+0x10], R18 ;  /* 0x000010123d008388 */ /* 0x0001e80000008a00 */
[----:B------:R-:W-:Y:S06]  /*1690*/  BAR.SYNC.DEFER_BLOCKING 0x0 ;  /* 0x0000000000007b1d */ /* 0x000fec0000010000 */
[----:B------:R-:W-:Y:S05]  /*16a0*/  @P3 BRA `(.L_x_1387) ;  /* 0x0000026000003947 */ /* 0x000fea0003800000 */
[----:B------:R-:W1:Y:S04]  /*16b0*/  LDS.64 R32, [0x18] ;  /* 0x00001800ff207984 */ /* 0x000e680000000a00 */
[----:B------:R-:W2:Y:S04]  /*16c0*/  LDS.128 R24, [0x20] ;  /* 0x00002000ff187984 */ /* 0x000ea80000000c00 */
[----:B------:R-:W3:Y:S04]  /*16d0*/  LDS.128 R28, [0x30] ;  /* 0x00003000ff1c7984 */ /* 0x000ee80000000c00 */
[----:B------:R-:W-:Y:S01]  /*16e0*/  LDS.128 R36, [0x50] ;  /* 0x00005000ff247984 */ /* 0x000fe20000000c00 */
        /* <DEDUP_REMOVED lines=13> */
[----:B0-----:R-:W-:Y:S02]  /*17c0*/  FADD.FTZ R19, R19, R32 ;  /* 0x0000002013137221 */ /* 0x001fe40000010000 */
[----:B------:R-:W-:Y:S02]  /*17d0*/  FADD.FTZ R18, R18, R33 ;  /* 0x0000002112127221 */ /* 0x000fe40000010000 */
[----:B------:R-:W-:-:S02]  /*17e0*/  FADD.FTZ R19, R19, R34 ;  /* 0x0000002213137221 */ /* 0x000fc40000010000 */
[----:B------:R-:W-:Y:S02]  /*17f0*/  FADD.FTZ R18, R18, R35 ;  /* 0x0000002312127221 */ /* 0x000fe40000010000 */
[----:B------:R-:W0:Y:S01]  /*1800*/  LDS.128 R32, [0x80] ;  /* 0x00008000ff207984 */ /* 0x000e220000000c00 */
[----:B------:R-:W-:Y:S02]  /*1810*/  FADD.FTZ R19, R19, R36 ;  /* 0x0000002413137221 */ /* 0x000fe40000010000 */
[----:B------:R-:W-:Y:S02]  /*1820*/  FADD.FTZ R18, R18, R37 ;  /* 0x0000002512127221 */ /* 0x000fe40000010000 */
[----:B------:R-:W-:Y:S02]  /*1830*/  FADD.FTZ R19, R19, R38 ;  /* 0x0000002613137221 */ /* 0x000fe40000010000 */
[----:B------:R-:W-:Y:S02]  /*1840*/  FADD.FTZ R18, R18, R39 ;  /* 0x0000002712127221 */ /* 0x000fe40000010000 */
        /* <DEDUP_REMOVED lines=8> */
[----:B0-----:R-:W-:Y:S02]  /*18d0*/  FADD.FTZ R19, R19, R32 ;  /* 0x0000002013137221 */ /* 0x001fe40000010000 */
[----:B------:R-:W-:Y:S02]  /*18e0*/  FADD.FTZ R24, R18, R33 ;  /* 0x0000002112187221 */ /* 0x000fe40000010000 */
[----:B------:R-:W-:Y:S02]  /*18f0*/  FADD.FTZ R18, R19, R34 ;  /* 0x0000002213127221 */ /* 0x000fe40000010000 */
[----:B------:R-:W-:Y:S02]  /*1900*/  FADD.FTZ R19, R24, R35 ;  /* 0x0000002318137221 */ /* 0x000fe40000010000 */
.L_x_1387:
[----:B------:R-:W-:Y:S05]  /*1910*/  BSYNC B0 ;  /* 0x0000000000007941 */ /* 0x000fea0003800000 */
.L_x_1386:
[----:B------:R-:W-:Y:S06]  /*1920*/  BAR.SYNC.DEFER_BLOCKING 0x0 ;  /* 0x0000000000007b1d */ /* 0x000fec0000010000 */
[----:B------:R-:W-:Y:S01]  /*1930*/  BSSY B0, `(.L_x_1388) ;  /* 0x000009d000007945 */ /* 0x000fe20003800000 */
[----:B------:R-:W-:Y:S05]  /*1940*/  @P5 BRA `(.L_x_1389) ;  /* 0x000009b000005947 */ /* 0x000fea0003800000 */
[----:B------:R-:W1:Y:S04]  /*1950*/  LDS.128 R24, [R2+0x1a0] ;  /* 0x0001a00002187984 */ /* 0x000e680000000c00 */
[----:B------:R-:W2:Y:S04]  /*1960*/  LDS.128 R28, [R2+0x2a0] ;  /* 0x0002a000021c7984 */ /* 0x000ea80000000c00 */
[----:B------:R-:W3:Y:S04]  /*1970*/  LDS.128 R32, [R2+0x3a0] ;  /* 0x0003a00002207984 */ /* 0x000ee80000000c00 */
[----:B------:R-:W4:Y:S01]  /*1980*/  LDS.128 R36, [R2+0x4a0] ;  /* 0x0004a00002247984 */ /* 0x000f220000000c00 */
[----:B-1----:R-:W-:-:S02]  /*1990*/  FADD.FTZ R24, R20, R24 ;  /* 0x0000001814187221 */ /* 0x002fc40000010000 */
[----:B0-----:R-:W-:Y:S02]  /*19a0*/  FADD.FTZ R20, R21, R25 ;  /* 0x0000001915147221 */ /* 0x001fe40000010000 */
        /* <DEDUP_REMOVED lines=9> */
[----:B------:R-:W0:Y:S01]  /*1a40*/  LDS.128 R20, [R2+0x5a0] ;  /* 0x0005a00002147984 */ /* 0x000e220000000c00 */
[----:B------:R-:W-:Y:S02]  /*1a50*/  FADD.FTZ R32, R24, R35 ;  /* 0x0000002318207221 */ /* 0x000fe40000010000 */
[----:B----4-:R-:W-:-:S02]  /*1a60*/  FADD.FTZ R33, R25, R36 ;  /* 0x0000002419217221 */ /* 0x010fc40000010000 */
[----:B------:R-:W-:Y:S02]  /*1a70*/  FADD.FTZ R34, R26, R37 ;  /* 0x000000251a227221 */ /* 0x000fe40000010000 */
[----:B------:R-:W1:Y:S01]  /*1a80*/  LDS.128 R24, [R2+0x6a0] ;  /* 0x0006a00002187984 */ /* 0x000e620000000c00 */
[----:B------:R-:W-:Y:S02]  /*1a90*/  FADD.FTZ R35, R29, R38 ;  /* 0x000000261d237221 */ /* 0x000fe40000010000 */
[----:B------:R-:W-:Y:S01]  /*1aa0*/  FADD.FTZ R32, R32, R39 ;  /* 0x0000002720207221 */ /* 0x000fe20000010000 */
[----:B------:R-:W2:Y:S01]  /*1ab0*/  LDS.128 R28, [R2+0x7a0] ;  /* 0x0007a000021c7984 */ /* 0x000ea20000000c00 */
        /* <DEDUP_REMOVED lines=8> */
[----:B------:R-:W-:Y:S02]  /*1b40*/  FADD.FTZ R36, R32, R27 ;  /* 0x0000001b20247221 */ /* 0x000fe40000010000 */
[----:B------:R-:W1:Y:S01]  /*1b50*/  LDS.128 R24, [R2+0x9a0] ;  /* 0x0009a00002187984 */ /* 0x000e620000000c00 */
[----:B--2---:R-:W-:-:S02]  /*1b60*/  FADD.FTZ R37, R37, R28 ;  /* 0x0000001c25257221 */ /* 0x004fc40000010000 */
[----:B------:R-:W-:Y:S02]  /*1b70*/  FADD.FTZ R28, R34, R29 ;  /* 0x0000001d221c7221 */ /* 0x000fe40000010000 */
[----:B------:R-:W-:Y:S02]  /*1b80*/  FADD.FTZ R29, R33, R30 ;  /* 0x0000001e211d7221 */ /* 0x000fe40000010000 */
[----:B------:R-:W2:Y:S01]  /*1b90*/  LDS.128 R32, [R2+0xaa0] ;  /* 0x000aa00002207984 */ /* 0x000ea20000000c00 */
        /* <DEDUP_REMOVED lines=103> */
[----:B------:R-:W2:Y:S01]  /*2210*/  LDS.128 R28, [R2+0x1fa0] ;  /* 0x001fa000021c7984 */ /* 0x000ea20000000c00 */
        /* <DEDUP_REMOVED lines=13> */
[----:B------:R-:W-:Y:S02]  /*22f0*/  FADD.FTZ R23, R36, R31 ;  /* 0x0000001f24177221 */ /* 0x000fe40000010000 */
.L_x_1389:
[----:B------:R-:W-:Y:S05]  /*2300*/  BSYNC B0 ;  /* 0x0000000000007941 */ /* 0x000fea0003800000 */
.L_x_1388:
[----:B------:R-:W-:Y:S01]  /*2310*/  BSSY B0, `(.L_x_1390) ;  /* 0x0000013000007945 */ /* 0x000fe20003800000 */
[----:B------:R-:W-:Y:S01]  /*2320*/  HFMA2.MMA R2, -RZ, RZ, 0, 2.384185791015625e-07 ;  /* 0x00000004ff027435 */ /* 0x000fe200000001ff */
[----:B------:R-:W-:Y:S01]  /*2330*/  LEA R25, R57, R3, 0x4 ;  /* 0x0000000339197211 */ /* 0x000fe200078e20ff */
[----:B------:R-:W-:Y:S08]  /*2340*/  @P5 BRA `(.L_x_1391) ;  /* 0x000000f000005947 */ /* 0x000ff00003800000 */
[----:B------:R-:W-:Y:S01]  /*2350*/  IMAD.WIDE R24, R25, R2, c[0x0][0x1b8] ;  /* 0x00006e0019187625 */ /* 0x000fe200078e0202 */
[----:B------:R-:W-:Y:S02]  /*2360*/  MOV R27, UR10 ;  /* 0x0000000a001b7c02 */ /* 0x000fe40008000f00 */
[----:B------:R-:W-:-:S02]  /*2370*/  MOV R29, c[0x0][0x1d8] ;  /* 0x00007600001d7a02 */ /* 0x000fc40000000f00 */
[----:B------:R-:W-:Y:S01]  /*2380*/  MOV R33, UR9 ;  /* 0x0000000900217c02 */ /* 0x000fe20008000f00 */
[----:B------:R1:W-:Y:S01]  /*2390*/  RED.E.ADD.F32.FTZ.RN.STRONG.GPU [R24.64], R20 ;  /* 0x000000141800798e */ /* 0x0003e2000c10e78c */
[-C--:B------:R-:W-:Y:S02]  /*23a0*/  LEA R26, P0, R27, R24.reuse, 0x2 ;  /* 0x000000181b1a7211 */ /* 0x080fe400078010ff */
[----:B------:R-:W-:Y:S02]  /*23b0*/  MOV R31, c[0x0][0x1dc] ;  /* 0x00007700001f7a02 */ /* 0x000fe40000000f00 */
[-C--:B------:R-:W-:Y:S02]  /*23c0*/  LEA R28, P5, R29, R24.reuse, 0x2 ;  /* 0x000000181d1c7211 */ /* 0x080fe400078a10ff */
[----:B------:R-:W-:Y:S02]  /*23d0*/  LEA R30, P6, R33, R24, 0x2 ;  /* 0x00000018211e7211 */ /* 0x000fe400078c10ff */
[----:B------:R-:W-:-:S02]  /*23e0*/  IADD3.X R27, R25, UR8, RZ, P0, !PT ;  /* 0x00000008191b7c10 */ /* 0x000fc400087fe4ff */
[----:B------:R-:W-:Y:S02]  /*23f0*/  LEA.HI.X R29, R29, R25, R31, 0x2, P5 ;  /* 0x000000191d1d7211 */ /* 0x000fe400028f141f */
[----:B------:R-:W-:Y:S01]  /*2400*/  IADD3.X R31, R25, UR7, RZ, P6, !PT ;  /* 0x00000007191f7c10 */ /* 0x000fe2000b7fe4ff */
[----:B------:R1:W-:Y:S04]  /*2410*/  RED.E.ADD.F32.FTZ.RN.STRONG.GPU [R26.64], R21 ;  /* 0x000000151a00798e */ /* 0x0003e8000c10e78c */
[----:B------:R1:W-:Y:S04]  /*2420*/  RED.E.ADD.F32.FTZ.RN.STRONG.GPU [R28.64], R22 ;  /* 0x000000161c00798e */ /* 0x0003e8000c10e78c */
[----:B------:R1:W-:Y:S02]  /*2430*/  RED.E.ADD.F32.FTZ.RN.STRONG.GPU [R30.64], R23 ;  /* 0x000000171e00798e */ /* 0x0003e4000c10e78c */
.L_x_1391:
[----:B------:R-:W-:Y:S05]  /*2440*/  BSYNC B0 ;  /* 0x0000000000007941 */ /* 0x000fea0003800000 */
.L_x_1390:
[----:B------:R-:W-:-:S06]  /*2450*/  UISETP.GE.U32.AND UP0, UPT, UR5, 0x2, UPT ;  /* 0x000000020500788c */ /* 0x000fcc000bf06070 */
[----:B------:R-:W-:-:S13]  /*2460*/  PLOP3.LUT P0, PT, PT, PT, UP0, 0x80, 0x0 ;  /* 0x000000000000781c */ /* 0x000fda0003f0f008 */
[----:B------:R-:W-:Y:S05]  /*2470*/  @!P0 BRA `(.L_x_1392) ;  /* 0x0000125000008947 */ /* 0x000fea0003800000 */
[----:B01----:R-:W-:-:S05]  /*2480*/  LOP3.LUT R20, R54, 0x1, RZ, 0xc0, !PT ;  /* 0x0000000136147812 */ /* 0x003fca00078ec0ff */
        /* <DEDUP_REMOVED lines=15> */
[----:B------:R-:W-:Y:S01]  /*2580*/  LOP3.LUT P0, RZ, R54, 0x2, RZ, 0xc0, !PT ;  /* 0x0000000236ff7812 */ /* 0x000fe2000780c0ff */
[----:B------:R-:W-:Y:S01]  /*2590*/  UFLO.U32 UR15, UR4 ;  /* 0x00000004000f72bd */ /* 0x000fe200080e0000 */
[----:B------:R-:W-:Y:S01]  /*25a0*/  MOV R2, 0x1 ;  /* 0x0000000100027802 */ /* 0x000fe20000000f00 */
[----:B------:R-:W-:Y:S01]  /*25b0*/  UPOPC UR4, UR4 ;  /* 0x00000004000472bf */ /* 0x000fe20008000000 */
[----:B------:R-:W-:Y:S01]  /*25c0*/  SEL R27, RZ, c[0x0][0xc], P0 ;  /* 0x00000300ff1b7a07 */ /* 0x000fe20000000000 */
[----:B------:R-:W-:-:S00]  /*25d0*/  ERRBAR ;  /* 0x00000000000079ab */ /* 0x000fc00000000000 */
[----:B------:R-:W-:Y:S02]  /*25e0*/  SEL R2, R2, 0xffffffff, !P0 ;  /* 0xffffffff02027807 */ /* 0x000fe40004000000 */
[----:B------:R-:W-:-:S02]  /*25f0*/  ISETP.EQ.U32.AND P5, PT, R26, UR15, PT ;  /* 0x0000000f1a007c0c */ /* 0x000fc4000bfa2070 */
[----:B------:R-:W-:Y:S01]  /*2600*/  ISETP.NE.AND P0, PT, R27, -0x1, PT ;  /* 0xffffffff1b00780c */ /* 0x000fe20003f05270 */
[----:B0-----:R-:W-:-:S10]  /*2610*/  IMAD R25, R2, UR4, RZ ;  /* 0x0000000402197c24 */ /* 0x001fd4000f8e02ff */
[----:B------:R0:W-:Y:S02]  /*2620*/  @P5 RED.E.ADD.S32.STRONG.GPU [R22.64], R25 ;  /* 0x000000191600598e */ /* 0x0001e4000c10e38c */
[----:B------:R-:W-:Y:S05]  /*2630*/  @!P0 BRA `(.L_x_1393) ;  /* 0x0000005000008947 */ /* 0x000fea0003800000 */
.L_x_1394:
[----:B------:R-:W2:Y:S01]  /*2640*/  LDG.E.STRONG.GPU R2, [R22.64] ;  /* 0x0000000c16027981 */ /* 0x000ea2000c1ef900 */
[----:B------:R-:W-:Y:S01]  /*2650*/  YIELD ;  /* 0x0000000000007946 */ /* 0x000fe20003800000 */
[----:B--2---:R-:W-:Y:S01]  /*2660*/  ISETP.NE.AND P0, PT, R2, R27, PT ;  /* 0x0000001b0200720c */ /* 0x004fe20003f05270 */
[----:B------:R-:W-:-:S12]  /*2670*/  CCTL.IVALL ;  /* 0x00000000ff00798f */ /* 0x000fd80002000000 */
[----:B------:R-:W-:Y:S05]  /*2680*/  @P0 BRA `(.L_x_1394) ;  /* 0xffffffb000000947 */ /* 0x000fea000383ffff */
.L_x_1393:
[----:B------:R-:W-:Y:S01]  /*2690*/  ISETP.NE.AND P0, PT, RZ, c[0x0][0xc], PT ;  /* 0x00000300ff007a0c */ /* 0x000fe20003f05270 */
[----:B------:R-:W-:Y:S01]  /*26a0*/  WARPSYNC 0xffffffff ;  /* 0xffffffff00007948 */ /* 0x000fe20003800000 */
[----:B------:R-:W-:Y:S11]  /*26b0*/  BAR.SYNC.DEFER_BLOCKING 0x0 ;  /* 0x0000000000007b1d */ /* 0x000ff60000010000 */
[----:B------:R-:W-:Y:S05]  /*26c0*/  @!P0 BRA `(.L_x_1392) ;  /* 0x0000100000008947 */ /* 0x000fea0003800000 */
[----:B------:R-:W-:Y:S01]  /*26d0*/  UIADD3 UR4, UR5, -0x1, URZ ;  /* 0xffffffff05047890 */ /* 0x000fe2000fffe03f */
[----:B------:R-:W-:-:S03]  /*26e0*/  HFMA2.MMA R2, -RZ, RZ, 0, 0 ;  /* 0x00000000ff027435 */ /* 0x000fc600000001ff */
[----:B------:R-:W-:-:S06]  /*26f0*/  UISETP.GE.U32.AND UP0, UPT, UR4, 0x3, UPT ;  /* 0x000000030400788c */ /* 0x000fcc000bf06070 */
[----:B------:R-:W-:-:S13]  /*2700*/  PLOP3.LUT P0, PT, PT, PT, UP0, 0x80, 0x0 ;  /* 0x000000000000781c */ /* 0x000fda0003f0f008 */
[----:B------:R-:W-:Y:S05]  /*2710*/  @!P0 BRA `(.L_x_1395) ;  /* 0x00000de000008947 */ /* 0x000fea0003800000 */
[----:B------:R-:W-:Y:S01]  /*2720*/  ULOP3.LUT UR4, UR5, 0x3, URZ, 0xc0, !UPT ;  /* 0x0000000305047892 */ /* 0x000fe2000f8ec03f */
[----:B------:R-:W-:Y:S02]  /*2730*/  MOV R2, RZ ;  /* 0x000000ff00027202 */ /* 0x000fe40000000f00 */
[----:B------:R-:W-:Y:S02]  /*2740*/  ULDC UR5, c[0x0][0xc] ;  /* 0x0000030000057ab9 */ /* 0x000fe40000000800 */
[----:B------:R-:W-:-:S06]  /*2750*/  UIADD3 UR4, -UR4, UR5, URZ ;  /* 0x0000000504047290 */ /* 0x000fcc000fffe13f */
[----:B------:R-:W-:-:S13]  /*2760*/  ISETP.LT.AND P0, PT, RZ, UR4, PT ;  /* 0x00000004ff007c0c */ /* 0x000fda000bf01270 */
[----:B------:R-:W-:Y:S05]  /*2770*/  @!P0 BRA `(.L_x_1396) ;  /* 0x00000b9000008947 */ /* 0x000fea0003800000 */
[----:B------:R-:W-:Y:S01]  /*2780*/  UISETP.GT.AND UP0, UPT, UR4, 0xc, UPT ;  /* 0x0000000c0400788c */ /* 0x000fe2000bf04270 */
[----:B------:R-:W-:-:S05]  /*2790*/  PLOP3.LUT P0, PT, PT, PT, PT, 0x80, 0x0 ;  /* 0x000000000000781c */ /* 0x000fca0003f0f070 */
[----:B------:R-:W-:-:S13]  /*27a0*/  PLOP3.LUT P5, PT, PT, PT, UP0, 0x80, 0x0 ;  /* 0x000000000000781c */ /* 0x000fda0003faf008 */
[----:B------:R-:W-:Y:S05]  /*27b0*/  @!P5 BRA `(.L_x_1397) ;  /* 0x000007500000d947 */ /* 0x000fea0003800000 */
[----:B------:R-:W-:Y:S02]  /*27c0*/  PLOP3.LUT P0, PT, PT, PT, PT, 0x8, 0x0 ;  /* 0x000000000000781c */ /* 0x000fe40003f0e170 */
.L_x_1398:
[C---:B------:R-:W-:Y:S02]  /*27d0*/  ISETP.EQ.OR P5, PT, R2.reuse, R58, P3 ;  /* 0x0000003a0200720c */ /* 0x040fe40001fa2670 */
[----:B0-----:R-:W-:-:S04]  /*27e0*/  IADD3 R25, R2, 0x1, RZ ;  /* 0x0000000102197810 */ /* 0x001fc80007ffe0ff */
        /* <DEDUP_REMOVED lines=105> */
[----:B------:R-:W-:Y:S01]  /*2e80*/  UIADD3 UR4, UR4, -0x10, URZ ;  /* 0xfffffff004047890 */ /* 0x000fe2000fffe03f */
[----:B------:R-:W-:-:S03]  /*2e90*/  IADD3 R2, R2, 0x10, RZ ;  /* 0x0000001002027810 */ /* 0x000fc60007ffe0ff */
[----:B------:R-:W-:Y:S01]  /*2ea0*/  UISETP.GT.AND UP0, UPT, UR4, 0xc, UPT ;  /* 0x0000000c0400788c */ /* 0x000fe2000bf04270 */
[----:B--2---:R-:W-:Y:S02]  /*2eb0*/  @!P5 FADD.FTZ R18, R18, R22 ;  /* 0x000000161212d221 */ /* 0x004fe40000010000 */
[----:B------:R-:W-:-:S03]  /*2ec0*/  @!P5 FADD.FTZ R19, R19, R23 ;  /* 0x000000171313d221 */ /* 0x000fc60000010000 */
[----:B------:R-:W-:Y:S01]  /*2ed0*/  PLOP3.LUT P5, PT, PT, PT, UP0, 0x80, 0x0 ;  /* 0x000000000000781c */ /* 0x000fe20003faf008 */
[----:B---3--:R-:W-:Y:S02]  /*2ee0*/  @!P6 FADD.FTZ R18, R18, R24 ;  /* 0x000000181212e221 */ /* 0x008fe40000010000 */
[----:B------:R-:W-:-:S10]  /*2ef0*/  @!P6 FADD.FTZ R19, R19, R25 ;  /* 0x000000191313e221 */ /* 0x000fd40000010000 */
[----:B------:R-:W-:Y:S05]  /*2f00*/  @P5 BRA `(.L_x_1398) ;  /* 0xfffff8c000005947 */ /* 0x000fea000383ffff */
.L_x_1397:
[----:B------:R-:W-:-:S06]  /*2f10*/  UISETP.GT.AND UP0, UPT, UR4, 0x4, UPT ;  /* 0x000000040400788c */ /* 0x000fcc000bf04270 */
[----:B------:R-:W-:-:S13]  /*2f20*/  PLOP3.LUT P5, PT, PT, PT, UP0, 0x80, 0x0 ;  /* 0x000000000000781c */ /* 0x000fda0003faf008 */
[----:B------:R-:W-:Y:S05]  /*2f30*/  @!P5 BRA `(.L_x_1399) ;  /* 0x000003b00000d947 */ /* 0x000fea0003800000 */
        /* <DEDUP_REMOVED lines=13> */
[----:B--2---:R-:W-:Y:S02]  /*3010*/  @!P6 FADD.FTZ R18, R18, R24 ;  /* 0x000000181212e221 */ /* 0x004fe40000010000 */
        /* <DEDUP_REMOVED lines=35> */
[----:B------:R-:W-:Y:S01]  /*3250*/  UIADD3 UR4, UR4, -0x4, URZ ;  /* 0xfffffffc04047890 */ /* 0x000fe2000fffe03f */
[----:B------:R-:W-:-:S03]  /*3260*/  IADD3 R2, R2, 0x4, RZ ;  /* 0x0000000402027810 */ /* 0x000fc60007ffe0ff */
[----:B------:R-:W-:Y:S01]  /*3270*/  UIADD3 UR4, UR4, -0x4, URZ ;  /* 0xfffffffc04047890 */ /* 0x000fe2000fffe03f */
[----:B--2---:R-:W-:Y:S02]  /*3280*/  @!P0 FADD.FTZ R18, R18, R24 ;  /* 0x0000001812128221 */ /* 0x004fe40000010000 */
[----:B------:R-:W-:Y:S02]  /*3290*/  @!P0 FADD.FTZ R19, R19, R25 ;  /* 0x0000001913138221 */ /* 0x000fe40000010000 */
[----:B---3--:R-:W-:Y:S02]  /*32a0*/  @!P6 FADD.FTZ R18, R18, R22 ;  /* 0x000000161212e221 */ /* 0x008fe40000010000 */
[----:B------:R-:W-:Y:S01]  /*32b0*/  @!P6 FADD.FTZ R19, R19, R23 ;  /* 0x000000171313e221 */ /* 0x000fe20000010000 */
[----:B------:R-:W-:Y:S01]  /*32c0*/  PLOP3.LUT P0, PT, PT, PT, PT, 0x8, 0x0 ;  /* 0x000000000000781c */ /* 0x000fe20003f0e170 */
[----:B----4-:R-:W-:Y:S02]  /*32d0*/  @!P5 FADD.FTZ R18, R18, R26 ;  /* 0x0000001a1212d221 */ /* 0x010fe40000010000 */
[----:B------:R-:W-:-:S02]  /*32e0*/  @!P5 FADD.FTZ R19, R19, R27 ;  /* 0x0000001b1313d221 */ /* 0x000fc40000010000 */
.L_x_1399:
[----:B------:R-:W-:-:S13]  /*32f0*/  ISETP.NE.OR P0, PT, RZ, UR4, P0 ;  /* 0x00000004ff007c0c */ /* 0x000fda0008705670 */
[----:B------:R-:W-:Y:S05]  /*3300*/  @!P0 BRA `(.L_x_1395) ;  /* 0x000001f000008947 */ /* 0x000fea0003800000 */
.L_x_1396:
[----:B------:R-:W-:-:S13]  /*3310*/  ISETP.EQ.OR P6, PT, R2, R58, P3 ;  /* 0x0000003a0200720c */ /* 0x000fda0001fc2670 */
[----:B0-----:R-:W-:-:S04]  /*3320*/  @!P6 IMAD R23, R2, c[0x0][0x10], R0 ;  /* 0x000004000217ea24 */ /* 0x001fc800078e0200 */
[----:B------:R-:W-:-:S06]  /*3330*/  @!P6 IMAD.WIDE.U32 R22, R23, 0x8, R20 ;  /* 0x000000081716e825 */ /* 0x000fcc00078e0014 */
[----:B------:R-:W2:Y:S01]  /*3340*/  @!P6 LDG.E.64 R22, [R22.64] ;  /* 0x0000000c1616e981 */ /* 0x000ea2000c1e1b00 */
[C---:B------:R-:W-:Y:S02]  /*3350*/  IADD3 R25, R2.reuse, 0x1, RZ ;  /* 0x0000000102197810 */ /* 0x040fe40007ffe0ff */
[C---:B------:R-:W-:Y:S02]  /*3360*/  IADD3 R27, R2.reuse, 0x2, RZ ;  /* 0x00000002021b7810 */ /* 0x040fe40007ffe0ff */
[-C--:B------:R-:W-:Y:S02]  /*3370*/  ISETP.EQ.OR P0, PT, R25, R58.reuse, P3 ;  /* 0x0000003a1900720c */ /* 0x080fe40001f02670 */
[----:B------:R-:W-:Y:S02]  /*3380*/  IADD3 R29, R2, 0x3, RZ ;  /* 0x00000003021d7810 */ /* 0x000fe40007ffe0ff */
[----:B------:R-:W-:-:S09]  /*3390*/  ISETP.EQ.OR P5, PT, R27, R58, P3 ;  /* 0x0000003a1b00720c */ /* 0x000fd20001fa2670 */
[----:B------:R-:W-:-:S04]  /*33a0*/  @!P0 IMAD R25, R25, c[0x0][0x10], R0 ;  /* 0x0000040019198a24 */ /* 0x000fc800078e0200 */
[----:B------:R-:W-:-:S04]  /*33b0*/  @!P5 IMAD R27, R27, c[0x0][0x10], R0 ;  /* 0x000004001b1bda24 */ /* 0x000fc800078e0200 */
[----:B------:R-:W-:-:S06]  /*33c0*/  @!P5 IMAD.WIDE.U32 R26, R27, 0x8, R20 ;  /* 0x000000081b1ad825 */ /* 0x000fcc00078e0014 */
[----:B------:R-:W3:Y:S01]  /*33d0*/  @!P5 LDG.E.64 R26, [R26.64] ;  /* 0x0000000c1a1ad981 */ /* 0x000ee2000c1e1b00 */
[----:B--2---:R-:W-:Y:S02]  /*33e0*/  @!P6 FADD.FTZ R18, R18, R22 ;  /* 0x000000161212e221 */ /* 0x004fe40000010000 */
[----:B------:R-:W-:Y:S01]  /*33f0*/  @!P6 FADD.FTZ R19, R19, R23 ;  /* 0x000000171313e221 */ /* 0x000fe20000010000 */
[----:B------:R-:W-:Y:S01]  /*3400*/  ISETP.EQ.OR P6, PT, R29, R58, P3 ;  /* 0x0000003a1d00720c */ /* 0x000fe20001fc2670 */
[----:B------:R-:W-:-:S06]  /*3410*/  @!P0 IMAD.WIDE.U32 R22, R25, 0x8, R20 ;  /* 0x0000000819168825 */ /* 0x000fcc00078e0014 */
[----:B------:R-:W2:Y:S06]  /*3420*/  @!P0 LDG.E.64 R22, [R22.64] ;  /* 0x0000000c16168981 */ /* 0x000eac000c1e1b00 */
[----:B------:R-:W-:-:S04]  /*3430*/  @!P6 IMAD R25, R29, c[0x0][0x10], R0 ;  /* 0x000004001d19ea24 */ /* 0x000fc800078e0200 */
[----:B------:R-:W-:-:S06]  /*3440*/  @!P6 IMAD.WIDE.U32 R24, R25, 0x8, R20 ;  /* 0x000000081918e825 */ /* 0x000fcc00078e0014 */
[----:B------:R-:W4:Y:S01]  /*3450*/  @!P6 LDG.E.64 R24, [R24.64] ;  /* 0x0000000c1818e981 */ /* 0x000f22000c1e1b00 */
[----:B------:R-:W-:Y:S01]  /*3460*/  UIADD3 UR4, UR4, -0x4, URZ ;  /* 0xfffffffc04047890 */ /* 0x000fe2000fffe03f */
[----:B------:R-:W-:Y:S01]  /*3470*/  IADD3 R2, R2, 0x4, RZ ;  /* 0x0000000402027810 */ /* 0x000fe20007ffe0ff */
[----:B--2---:R-:W-:Y:S02]  /*3480*/  @!P0 FADD.FTZ R18, R18, R22 ;  /* 0x0000001612128221 */ /* 0x004fe40000010000 */
[----:B------:R-:W-:Y:S02]  /*3490*/  @!P0 FADD.FTZ R19, R19, R23 ;  /* 0x0000001713138221 */ /* 0x000fe40000010000 */
[----:B------:R-:W-:Y:S01]  /*34a0*/  ISETP.NE.AND P0, PT, RZ, UR4, PT ;  /* 0x00000004ff007c0c */ /* 0x000fe2000bf05270 */
[----:B---3--:R-:W-:Y:S02]  /*34b0*/  @!P5 FADD.FTZ R18, R18, R26 ;  /* 0x0000001a1212d221 */ /* 0x008fe40000010000 */
[----:B------:R-:W-:-:S02]  /*34c0*/  @!P5 FADD.FTZ R19, R19, R27 ;  /* 0x0000001b1313d221 */ /* 0x000fc40000010000 */
[----:B----4-:R-:W-:Y:S02]  /*34d0*/  @!P6 FADD.FTZ R18, R18, R24 ;  /* 0x000000181212e221 */ /* 0x010fe40000010000 */
[----:B------:R-:W-:-:S06]  /*34e0*/  @!P6 FADD.FTZ R19, R19, R25 ;  /* 0x000000191313e221 */ /* 0x000fcc0000010000 */
[----:B------:R-:W-:Y:S05]  /*34f0*/  @P0 BRA `(.L_x_1396) ;  /* 0xfffffe1000000947 */ /* 0x000fea000383ffff */
.L_x_1395:
[----:B------:R-:W-:-:S04]  /*3500*/  MOV R24, c[0x0][0xc] ;  /* 0x0000030000187a02 */ /* 0x000fc80000000f00 */
[----:B------:R-:W-:-:S13]  /*3510*/  LOP3.LUT P0, R24, R24, 0x3, RZ, 0xc0, !PT ;  /* 0x0000000318187812 */ /* 0x000fda000780c0ff */
[----:B------:R-:W-:Y:S05]  /*3520*/  @!P0 BRA `(.L_x_1392) ;  /* 0x000001a000008947 */ /* 0x000fea0003800000 */
[----:B------:R-:W-:Y:S01]  /*3530*/  ISETP.EQ.OR P0, PT, R2, R58, P3 ;  /* 0x0000003a0200720c */ /* 0x000fe20001f02670 */
[----:B------:R-:W-:Y:S01]  /*3540*/  BSSY B0, `(.L_x_1400) ;  /* 0x0000008000007945 */ /* 0x000fe20003800000 */
[----:B------:R-:W-:-:S11]  /*3550*/  ISETP.NE.AND P5, PT, R24, 0x1, PT ;  /* 0x000000011800780c */ /* 0x000fd60003fa5270 */
[----:B------:R-:W-:Y:S05]  /*3560*/  @P0 BRA `(.L_x_1401) ;  /* 0x0000005000000947 */ /* 0x000fea0003800000 */
[----:B0-----:R-:W-:-:S04]  /*3570*/  IMAD R23, R2, c[0x0][0x10], R0 ;  /* 0x0000040002177a24 */ /* 0x001fc800078e0200 */
[----:B------:R-:W-:-:S06]  /*3580*/  IMAD.WIDE.U32 R22, R23, 0x8, R20 ;  /* 0x0000000817167825 */ /* 0x000fcc00078e0014 */
[----:B------:R-:W2:Y:S02]  /*3590*/  LDG.E.64 R22, [R22.64] ;  /* 0x0000000c16167981 */ /* 0x000ea4000c1e1b00 */
[----:B--2---:R-:W-:Y:S02]  /*35a0*/  FADD.FTZ R18, R18, R22 ;  /* 0x0000001612127221 */ /* 0x004fe40000010000 */
[----:B------:R-:W-:Y:S02]  /*35b0*/  FADD.FTZ R19, R19, R23 ;  /* 0x0000001713137221 */ /* 0x000fe40000010000 */
.L_x_1401:
[----:B------:R-:W-:Y:S05]  /*35c0*/  BSYNC B0 ;  /* 0x0000000000007941 */ /* 0x000fea0003800000 */
.L_x_1400:
[----:B------:R-:W-:Y:S05]  /*35d0*/  @!P5 BRA `(.L_x_1392) ;  /* 0x000000f00000d947 */ /* 0x000fea0003800000 */
[C---:B0-----:R-:W-:Y:S02]  /*35e0*/  IADD3 R25, R2.reuse, 0x2, RZ ;  /* 0x0000000202197810 */ /* 0x041fe40007ffe0ff */
        /* <DEDUP_REMOVED lines=10> */
[----:B--2---:R-:W-:Y:S02]  /*3690*/  @!P5 FADD.FTZ R18, R18, R22 ;  /* 0x000000161212d221 */ /* 0x004fe40000010000 */
[----:B------:R-:W-:Y:S02]  /*36a0*/  @!P5 FADD.FTZ R19, R19, R23 ;  /* 0x000000171313d221 */ /* 0x000fe40000010000 */
[----:B---3--:R-:W-:-:S02]  /*36b0*/  @!P0 FADD.FTZ R18, R18, R20 ;  /* 0x0000001412128221 */ /* 0x008fc40000010000 */
[----:B------:R-:W-:-:S05]  /*36c0*/  @!P0 FADD.FTZ R19, R19, R21 ;  /* 0x0000001513138221 */ /* 0x000fca0000010000 */
.L_x_1392:
[----:B------:R-:W-:Y:S04]  /*36d0*/  @!P3 STS.64 [0x98], R18 ;  /* 0x00009812ff00b388 */ /* 0x000fe80000000a00 */
[----:B------:R-:W-:Y:S01]  /*36e0*/  BAR.SYNC.DEFER_BLOCKING 0x0 ;  /* 0x0000000000007b1d */ /* 0x000fe20000010000 */
[----:B------:R-:W-:Y:S02]  /*36f0*/  ISETP.GE.U32.AND P0, PT, R43, c[0x0][0x1e0], PT ;  /* 0x000078002b007a0c */ /* 0x000fe40003f06070 */
[----:B------:R-:W-:Y:S02]  /*3700*/  ISETP.GE.U32.AND P3, PT, R42, c[0x0][0x1e0], PT ;  /* 0x000078002a007a0c */ /* 0x000fe40003f66070 */
[----:B------:R-:W-:Y:S02]  /*3710*/  ISETP.GE.AND.EX P0, PT, R56, c[0x0][0x1e4], PT, P0 ;  /* 0x0000790038007a0c */ /* 0x000fe40003f06300 */
[----:B------:R-:W-:-:S02]  /*3720*/  ISETP.GE.AND.EX P3, PT, R55, c[0x0][0x1e4], PT, P3 ;  /* 0x0000790037007a0c */ /* 0x000fc40003f66330 */
[C---:B------:R-:W-:Y:S02]  /*3730*/  ISETP.LT.U32.AND P0, PT, R3.reuse, 0x200, !P0 ;  /* 0x000002000300780c */ /* 0x040fe40004701070 */
[----:B------:R-:W-:Y:S01]  /*3740*/  ISETP.LT.U32.AND P3, PT, R3, 0x200, !P3 ;  /* 0x000002000300780c */ /* 0x000fe20005f61070 */
[----:B0-----:R-:W0:Y:S02]  /*3750*/  LDS.64 R18, [0x98] ;  /* 0x00009800ff127984 */ /* 0x001e240000000a00 */
[----:B0-----:R-:W-:Y:S02]  /*3760*/  FMUL.FTZ R2, R18, c[0x0][0x20c] ;  /* 0x0000830012027a20 */ /* 0x001fe40000410000 */
[----:B-1----:R-:W-:Y:S01]  /*3770*/  FMUL.FTZ R23, R19, c[0x0][0x20c] ;  /* 0x0000830013177a20 */ /* 0x002fe20000410000 */
        /* <DEDUP_REMOVED lines=19> */
.L_x_1402:
        /* <DEDUP_REMOVED lines=11> */
[----:B------:R-:W-:Y:S01]  /*3960*/  LEA R6, P5, R18, c[0x0][0x160], 0x2 ;  /* 0x0000580012067a11 */ /* 0x000fe200078a10ff */
[----:B------:R-:W-:Y:S02]  /*3970*/  FFMA.FTZ R21, R15, R7, -R48 ;  /* 0x000000070f157223 */ /* 0x000fe40000010830 */
[----:B------:R-:W-:Y:S01]  /*3980*/  FMUL.FTZ R20, R20, UR11 ;  /* 0x0000000b14147c20 */ /* 0x000fe20008410000 */
[----:B------:R-:W-:Y:S01]  /*3990*/  LEA.HI.X R7, R18, c[0x0][0x164], R19, 0x2, P5 ;  /* 0x0000590012077a11 */ /* 0x000fe200028f1413 */
[----:B------:R-:W-:-:S05]  /*39a0*/  FMUL.FTZ R21, R21, UR11 ;  /* 0x0000000b15157c20 */ /* 0x000fca0008410000 */
[----:B------:R0:W-:Y:S03]  /*39b0*/  STG.E.64 [R6.64], R20 ;  /* 0x0000001406007986 */ /* 0x0001e6000c101b0c */
.L_x_1404:
[----:B------:R-:W-:Y:S05]  /*39c0*/  BSYNC B0 ;  /* 0x0000000000007941 */ /* 0x000fea0003800000 */
.L_x_1403:
        /* <DEDUP_REMOVED lines=19> */
.L_x_1405:
        /* <DEDUP_REMOVED lines=17> */
.L_x_1407:
[----:B------:R-:W-:Y:S05]  /*3c10*/  BSYNC B0 ;  /* 0x0000000000007941 */ /* 0x000fea0003800000 */
.L_x_1406:
        /* <DEDUP_REMOVED lines=19> */
.L_x_1408:
        /* <DEDUP_REMOVED lines=17> */
.L_x_1410:
[----:B------:R-:W-:Y:S05]  /*3e60*/  BSYNC B0 ;  /* 0x0000000000007941 */ /* 0x000fea0003800000 */
.L_x_1409:
[----:B------:R-:W-:Y:S05]  /*3e70*/  @!P4 BRA `(.L_x_1411) ;  /* 0x000001200000c947 */ /* 0x000fea0003800000 */
[----:B------:R-:W-:Y:S02]  /*3e80*/  FFMA.FTZ R16, R51, R14, R16 ;  /* 0x0000000e33107223 */ /* 0x000fe40000010010 */
[----:B------:R-:W-:Y:S02]  /*3e90*/  FFMA.FTZ R17, R50, R15, R17 ;  /* 0x0000000f32117223 */ /* 0x000fe40000010011 */
[----:B0-----:R-:W-:Y:S02]  /*3ea0*/  FMUL.FTZ R6, R16, -1.4426950216293334961 ;  /* 0xbfb8aa3b10067820 */ /* 0x001fe40000410000 */
        /* <DEDUP_REMOVED lines=15> */
.L_x_1411:
[----:B------:R-:W-:Y:S01]  /*3fa0*/  BSSY B0, `(.L_x_1412) ;  /* 0x0000010000007945 */ /* 0x000fe20003800000 */
[----:B------:R-:W-:Y:S05]  /*3fb0*/  @!P3 BRA `(.L_x_1413) ;  /* 0x000000e00000b947 */ /* 0x000fea0003800000 */
[----:B------:R-:W-:Y:S01]  /*3fc0*/  MOV R4, R40 ;  /* 0x0000002800047202 */ /* 0x000fe20000000f00 */
[----:B0-----:R-:W-:Y:S02]  /*3fd0*/  IMAD R9, R55, c[0x0][0x1d8], RZ ;  /* 0x0000760037097a24 */ /* 0x001fe400078e02ff */
[----:B------:R-:W-:Y:S02]  /*3fe0*/  FFMA.FTZ R51, R51, R2, R23 ;  /* 0x0000000233337223 */ /* 0x000fe40000010017 */
        /* <DEDUP_REMOVED lines=11> */
.L_x_1413:
[----:B------:R-:W-:Y:S05]  /*40a0*/  BSYNC B0 ;  /* 0x0000000000007941 */ /* 0x000fea0003800000 */
.L_x_1412:
[----:B------:R-:W-:Y:S01]  /*40b0*/  ULDC UR4, c[0x0][0x10] ;  /* 0x0000040000047ab9 */ /* 0x000fe20000000800 */
[----:B------:R-:W-:Y:S01]  /*40c0*/  IADD3 R54, R54, 0x1, RZ ;  /* 0x0000000136367810 */ /* 0x000fe20007ffe0ff */
[----:B------:R-:W-:-:S04]  /*40d0*/  UIADD3 UR14, UR14, UR4, URZ ;  /* 0x000000040e0e7290 */ /* 0x000fc8000fffe03f */
[----:B------:R-:W-:-:S06]  /*40e0*/  UISETP.GE.AND UP0, UPT, UR14, UR6, UPT ;  /* 0x000000060e00728c */ /* 0x000fcc000bf06270 */
[----:B------:R-:W-:-:S13]  /*40f0*/  PLOP3.LUT P0, PT, PT, PT, UP0, 0x80, 0x0 ;  /* 0x000000000000781c */ /* 0x000fda0003f0f008 */
[----:B------:R-:W-:Y:S01]  /*4100*/  @P0 CALL.REL.NOINC `(.L_x_1379) ;  /* 0x0000001000000944 */ /* 0x000fe20003c00000 */
[----:B------:R-:W-:Y:S05]  /*4110*/  BRA `(.L_x_1414) ;  /* 0xffffc1c000007947 */ /* 0x000fea000383ffff */
.L_x_1379:
        /* <DEDUP_REMOVED lines=22> */
.L_x_1416:
[----:B------:R-:W-:Y:S05]  /*4280*/  BSYNC B0 ;  /* 0x0000000000007941 */ /* 0x000fea0003800000 */
.L_x_1415:
[----:B------:R-:W-:Y:S05]  /*4290*/  @P0 EXIT ;  /* 0x000000000000094d */ /* 0x000fea0003800000 */
[----:B------:R-:W-:Y:S05]  /*42a0*/  @P2 BRA `(.L_x_1417) ;  /* 0x0000008000002947 */ /* 0x000fea0003800000 */
[----:B------:R-:W-:-:S05]  /*42b0*/  IMAD R0, R6, c[0x0][0x10], RZ ;  /* 0x0000040006007a24 */ /* 0x000fca00078e02ff */
[----:B------:R-:W-:-:S13]  /*42c0*/  ISETP.NE.AND P0, PT, R0, -0x1, PT ;  /* 0xffffffff0000780c */ /* 0x000fda0003f05270 */
[----:B------:R-:W-:Y:S05]  /*42d0*/  @!P0 BRA `(.L_x_1417) ;  /* 0x0000005000008947 */ /* 0x000fea0003800000 */
.L_x_1418:
[----:B0-----:R-:W2:Y:S01]  /*42e0*/  LDG.E.STRONG.GPU R7, [R4.64] ;  /* 0x0000000c04077981 */ /* 0x001ea2000c1ef900 */
[----:B------:R-:W-:Y:S01]  /*42f0*/  YIELD ;  /* 0x0000000000007946 */ /* 0x000fe20003800000 */
[----:B--2---:R-:W-:Y:S01]  /*4300*/  ISETP.NE.AND P0, PT, R7, R0, PT ;  /* 0x000000000700720c */ /* 0x004fe20003f05270 */
[----:B------:R-:W-:-:S12]  /*4310*/  CCTL.IVALL ;  /* 0x00000000ff00798f */ /* 0x000fd80002000000 */
[----:B------:R-:W-:Y:S05]  /*4320*/  @P0 BRA `(.L_x_1418) ;  /* 0xffffffb000000947 */ /* 0x000fea000383ffff */
.L_x_1417:
        /* <DEDUP_REMOVED lines=25> */
.L_x_1419:
        /* <DEDUP_REMOVED lines=23> */
.L_x_1420:
        /* <DEDUP_REMOVED lines=13> */
.L_x_3357:


//--------------------- .text._Z35group_norm_nhwc_bwd_one_pass_kernelI11Fp32IOFp32WLi256ELi32ELi512EEv26Group_norm_nhwc_bwd_params --------------------------
	.section	.text._Z35group_norm_nhwc_bwd_one_pass_kernelI11Fp32IOFp32WLi256ELi32ELi512EEv26Group_norm_nhwc_bwd_params,"ax",@progbits
	.sectioninfo	@"SHI_REGISTERS=97"
	.align	128
        .global         _Z35group_norm_nhwc_bwd_one_pass_kernelI11Fp32IOFp32WLi256ELi32ELi512EEv26Group_norm_nhwc_bwd_params
        .type           _Z35group_norm_nhwc_bwd_one_pass_kernelI11Fp32IOFp32WLi256ELi32ELi512EEv26Group_norm_nhwc_bwd_params,@function
        .size           _Z35group_norm_nhwc_bwd_one_pass_kernelI11Fp32IOFp32WLi256ELi32ELi512EEv26Group_norm_nhwc_bwd_params,(.L_x_3358 - _Z35group_norm_nhwc_bwd_one_pass_kernelI11Fp32IOFp32WLi256ELi32ELi512EEv26Group_norm_nhwc_bwd_params)
        .other          _Z35group_norm_nhwc_bwd_one_pass_kernelI11Fp32IOFp32WLi256ELi32ELi512EEv26Group_norm_nhwc_bwd_params,@"STO_CUDA_ENTRY STV_DEFAULT"
_Z35group_norm_nhwc_bwd_one_pass_kernelI11Fp32IOFp32WLi256ELi32ELi512EEv26Group_norm_nhwc_bwd_params:
.text._Z35group_norm_nhwc_bwd_one_pass_kernelI11Fp32IOFp32WLi256ELi32ELi512EEv26Group_norm_nhwc_bwd_params:
[----:B------:R-:W-:Y:S02]  /*0000*/  MOV R1, c[0x0][0x28] ;  /* 0x00000a0000017a02 */ /* 0x000fe40000000f00 */
[----:B------:R-:W0:Y:S01]  /*0010*/  S2R R83, SR_CTAID.Y ;  /* 0x0000000000537919 */ /* 0x000e220000002600 */
[----:B------:R-:W-:Y:S02]  /*0020*/  ULDC UR4, c[0x0][0x1f0] ;  /* 0x00007c0000047ab9 */ /* 0x000fe40000000800 */
[----:B------:R-:W-:Y:S01]  /*0030*/  ULDC UR5, c[0x0][0x1c0] ;  /* 0x0000700000057ab9 */ /* 0x000fe20000000800 */
[----:B------:R-:W1:Y:S01]  /*0040*/  S2R R84, SR_TID.X ;  /* 0x0000000000547919 */ /* 0x000e620000002100 */
[----:B------:R-:W-:Y:S02]  /*0050*/  UIMAD UR4, UR4, UR5, URZ ;  /* 0x00000005040472a4 */ /* 0x000fe4000f8e023f */
[----:B------:R-:W-:-:S04]  /*0060*/  ULDC.64 UR6, c[0x0][0x118] ;  /* 0x0000460000067ab9 */ /* 0x000fc80000000a00 */
[----:B0-----:R-:W-:-:S13]  /*0070*/  ISETP.GE.AND P0, PT, R83, UR4, PT ;  /* 0x0000000453007c0c */ /* 0x001fda000bf06270 */
[----:B------:R-:W-:Y:S05]  /*0080*/  @P0 BRA `(.L_x_1421) ;  /* 0x0000584000000947 */ /* 0x000fea0003800000 */
[----:B-1----:R-:W-:Y:S01]  /*0090*/  HFMA2.MMA R2, -RZ, RZ, 0, 1.78813934326171875e-07 ;  /* 0x00000003ff027435 */ /* 0x002fe200000001ff */
[----:B------:R-:W0:Y:S01]  /*00a0*/  S2R R80, SR_LANEID ;  /* 0x0000000000507919 */ /* 0x000e220000000000 */
[----:B------:R-:W-:Y:S01]  /*00b0*/  MOV R75, c[0x0][0x1dc] ;  /* 0x00007700004b7a02 */ /* 0x000fe20000000f00 */
[----:B------:R-:W-:Y:S01]  /*00c0*/  HFMA2.MMA R82, -RZ, RZ, 0, 0 ;  /* 0x00000000ff527435 */ /* 0x000fe200000001ff */
[----:B------:R-:W-:Y:S02]  /*00d0*/  ULDC.U8 UR9, c[0x0][0x1f4] ;  /* 0x00007d0000097ab9 */ /* 0x000fe40000000000 */
[----:B------:R-:W-:-:S04]  /*00e0*/  LEA.HI R75, P0, R75, c[0x0][0x1d8], RZ, 0x1 ;  /* 0x000076004b4b7a11 */ /* 0x000fc800078108ff */
[C---:B------:R-:W-:Y:S01]  /*00f0*/  IMAD R5, R2.reuse, c[0x0][0x1dc], RZ ;  /* 0x0000770002057a24 */ /* 0x040fe200078e02ff */
[----:B------:R-:W-:Y:S01]  /*0100*/  IADD3.X R0, RZ, c[0x0][0x1dc], RZ, P0, !PT ;  /* 0x00007700ff007a10 */ /* 0x000fe200007fe4ff */
[----:B------:R-:W-:-:S03]  /*0110*/  IMAD.WIDE.U32 R2, R2, c[0x0][0x1d8], RZ ;  /* 0x0000760002027a25 */ /* 0x000fc600078e00ff */
[----:B------:R-:W-:Y:S02]  /*0120*/  SHF.R.S64 R75, R75, 0x1, R0 ;  /* 0x000000014b4b7819 */ /* 0x000fe40000001000 */
[----:B------:R-:W-:Y:S02]  /*0130*/  IADD3 R5, R3, R5, RZ ;  /* 0x0000000503057210 */ /* 0x000fe40007ffe0ff */
[----:B------:R-:W-:Y:S02]  /*0140*/  SHF.R.S32.HI R3, RZ, 0x1f, R84 ;  /* 0x0000001fff037819 */ /* 0x000fe40000011454 */
[----:B------:R-:W-:Y:S02]  /*0150*/  LEA.HI R76, P1, R5, R2, RZ, 0x1 ;  /* 0x00000002054c7211 */ /* 0x000fe400078308ff */
[----:B------:R-:W-:Y:S02]  /*0160*/  LEA.HI R3, R3, R84, RZ, 0x5 ;  /* 0x0000005403037211 */ /* 0x000fe400078f28ff */
[----:B------:R-:W-:-:S02]  /*0170*/  IADD3.X R5, RZ, R5, RZ, P1, !PT ;  /* 0x00000005ff057210 */ /* 0x000fc40000ffe4ff */
[----:B------:R-:W-:Y:S02]  /*0180*/  SHF.R.S32.HI R0, RZ, 0x1, R0 ;  /* 0x00000001ff007819 */ /* 0x000fe40000011400 */
[--C-:B------:R-:W-:Y:S02]  /*0190*/  SHF.R.S64 R76, R76, 0x1, R5.reuse ;  /* 0x000000014c4c7819 */ /* 0x100fe40000001005 */
[----:B------:R-:W-:Y:S02]  /*01a0*/  SHF.R.S32.HI R5, RZ, 0x1, R5 ;  /* 0x00000001ff057819 */ /* 0x000fe40000011405 */
[----:B------:R-:W-:Y:S02]  /*01b0*/  SHF.R.S32.HI R74, RZ, 0x5, R3 ;  /* 0x00000005ff4a7819 */ /* 0x000fe40000011403 */
[----:B------:R-:W-:Y:S02]  /*01c0*/  SHF.L.U64.HI R77, R75, 0x2, R0 ;  /* 0x000000024b4d7819 */ /* 0x000fe40000010200 */
[----:B0-----:R-:W-:-:S02]  /*01d0*/  SHF.L.U64.HI R78, R76, 0x2, R5 ;  /* 0x000000024c4e7819 */ /* 0x001fc40000010205 */
.L_x_1473:
[----:B0-----:R-:W-:-:S05]  /*01e0*/  MOV R36, 0x8 ;  /* 0x0000000800247802 */ /* 0x001fca0000000f00 */
[----:B------:R-:W-:-:S06]  /*01f0*/  IMAD.WIDE R36, R83, R36, c[0x0][0x198] ;  /* 0x0000660053247625 */ /* 0x000fcc00078e0224 */
[----:B------:R-:W2:Y:S01]  /*0200*/  LDG.E.64 R36, [R36.64] ;  /* 0x0000000624247981 */ /* 0x000ea2000c1e1b00 */
[----:B------:R-:W-:Y:S01]  /*0210*/  IABS R5, c[0x0][0x1f0] ;  /* 0x00007c0000057a13 */ /* 0x000fe20000000000 */
[----:B------:R-:W-:Y:S01]  /*0220*/  CS2R R14, SRZ ;  /* 0x00000000000e7805 */ /* 0x000fe2000001ff00 */
[----:B------:R-:W-:Y:S01]  /*0230*/  ISETP.GE.AND P2, PT, R83, RZ, PT ;  /* 0x000000ff5300720c */ /* 0x000fe20003f46270 */
[----:B------:R-:W0:Y:S01]  /*0240*/  S2R R79, SR_CTAID.X ;  /* 0x00000000004f7919 */ /* 0x000e220000002500 */
[----:B------:R-:W1:Y:S01]  /*0250*/  I2F.RP R0, R5 ;  /* 0x0000000500007306 */ /* 0x000e620000209400 */
[----:B------:R-:W-:Y:S01]  /*0260*/  SHF.R.U32.HI R72, RZ, 0x4, R84 ;  /* 0x00000004ff487819 */ /* 0x000fe20000011654 */
[----:B------:R-:W-:Y:S01]  /*0270*/  CS2R R16, SRZ ;  /* 0x0000000000107805 */ /* 0x000fe2000001ff00 */
[----:B------:R-:W-:-:S05]  /*0280*/  LOP3.LUT R85, R85, 0xfffffffd, RZ, 0xc0, !PT ;  /* 0xfffffffd55557812 */ /* 0x000fca00078ec0ff */
[----:B-1----:R-:W1:Y:S01]  /*0290*/  MUFU.RCP R0, R0 ;  /* 0x0000000000007308 */ /* 0x002e620000001000 */
[----:B0-----:R-:W-:-:S05]  /*02a0*/  IMAD R72, R79, c[0x0][0x1fc], R72 ;  /* 0x00007f004f487a24 */ /* 0x001fca00078e0248 */
[----:B------:R-:W-:Y:S02]  /*02b0*/  IADD3 R58, R72, 0xe0, RZ ;  /* 0x000000e0483a7810 */ /* 0x000fe40007ffe0ff */
[----:B------:R-:W-:Y:S02]  /*02c0*/  SHF.R.S32.HI R71, RZ, 0x1f, R72 ;  /* 0x0000001fff477819 */ /* 0x000fe40000011448 */
[----:B-1----:R-:W-:Y:S02]  /*02d0*/  IADD3 R2, R0, 0xffffffe, RZ ;  /* 0x0ffffffe00027810 */ /* 0x002fe40007ffe0ff */
[----:B------:R-:W-:Y:S02]  /*02e0*/  IADD3 R60, R72, 0xc0, RZ ;  /* 0x000000c0483c7810 */ /* 0x000fe40007ffe0ff */
[----:B------:R0:W1:Y:S01]  /*02f0*/  F2I.FTZ.U32.TRUNC.NTZ R3, R2 ;  /* 0x0000000200037305 */ /* 0x000062000021f000 */
[----:B------:R-:W-:Y:S02]  /*0300*/  SHF.R.S32.HI R56, RZ, 0x1f, R58 ;  /* 0x0000001fff387819 */ /* 0x000fe4000001143a */
[----:B------:R-:W-:-:S02]  /*0310*/  SHF.R.S32.HI R59, RZ, 0x1f, R60 ;  /* 0x0000001fff3b7819 */ /* 0x000fc4000001143c */
[----:B------:R-:W-:Y:S02]  /*0320*/  IADD3 R70, R72, 0x20, RZ ;  /* 0x0000002048467810 */ /* 0x000fe40007ffe0ff */
[----:B0-----:R-:W-:Y:S02]  /*0330*/  MOV R2, RZ ;  /* 0x000000ff00027202 */ /* 0x001fe40000000f00 */
[----:B------:R-:W-:Y:S02]  /*0340*/  ISETP.GE.U32.AND P5, PT, R70, c[0x0][0x1e0], PT ;  /* 0x0000780046007a0c */ /* 0x000fe40003fa6070 */
[----:B------:R-:W-:Y:S02]  /*0350*/  SHF.R.S32.HI R69, RZ, 0x1f, R70 ;  /* 0x0000001fff457819 */ /* 0x000fe40000011446 */
        /* <DEDUP_REMOVED lines=8> */
[----:B------:R-:W-:-:S05]  /*03e0*/  IMAD R0, R5, R0, R4 ;  /* 0x0000000005007224 */ /* 0x000fca00078e0204 */
[----:B------:R-:W-:-:S13]  /*03f0*/  ISETP.GT.U32.AND P1, PT, R5, R0, PT ;  /* 0x000000000500720c */ /* 0x000fda0003f24070 */
[-C--:B------:R-:W-:Y:S02]  /*0400*/  @!P1 IADD3 R0, R0, -R5.reuse, RZ ;  /* 0x8000000500009210 */ /* 0x080fe40007ffe0ff */
[----:B------:R-:W-:Y:S02]  /*0410*/  @!P1 IADD3 R3, R3, 0x1, RZ ;  /* 0x0000000103039810 */ /* 0x000fe40007ffe0ff */
[CC--:B------:R-:W-:Y:S02]  /*0420*/  ISETP.GE.U32.AND P0, PT, R0.reuse, R5.reuse, PT ;  /* 0x000000050000720c */ /* 0x0c0fe40003f06070 */
[----:B------:R-:W-:Y:S02]  /*0430*/  ISETP.GT.U32.AND P1, PT, R5, R0, PT ;  /* 0x000000000500720c */ /* 0x000fe40003f24070 */
[----:B------:R-:W-:-:S04]  /*0440*/  IADD3 R5, R0, -R5, RZ ;  /* 0x8000000500057210 */ /* 0x000fc80007ffe0ff */
[----:B------:R-:W-:Y:S02]  /*0450*/  SEL R0, R5, R0, !P1 ;  /* 0x0000000005007207 */ /* 0x000fe40004800000 */
[----:B------:R-:W-:Y:S02]  /*0460*/  ISETP.GE.U32.AND P1, PT, R72, c[0x0][0x1e0], PT ;  /* 0x0000780048007a0c */ /* 0x000fe40003f26070 */
[----:B------:R-:W-:Y:S02]  /*0470*/  @!P2 IADD3 R0, -R0, RZ, RZ ;  /* 0x000000ff0000a210 */ /* 0x000fe40007ffe1ff */
[----:B------:R-:W-:Y:S02]  /*0480*/  @P0 IADD3 R3, R3, 0x1, RZ ;  /* 0x0000000103030810 */ /* 0x000fe40007ffe0ff */
[----:B------:R-:W-:Y:S02]  /*0490*/  ISETP.NE.AND P0, PT, RZ, c[0x0][0x1f0], PT ;  /* 0x00007c00ff007a0c */ /* 0x000fe40003f05270 */
[----:B------:R-:W-:-:S02]  /*04a0*/  MOV R2, R3 ;  /* 0x0000000300027202 */ /* 0x000fc40000000f00 */
[----:B------:R-:W-:Y:S02]  /*04b0*/  LOP3.LUT R3, RZ, c[0x0][0x1f0], RZ, 0x33, !PT ;  /* 0x00007c00ff037a12 */ /* 0x000fe400078e33ff */
[----:B------:R-:W-:Y:S02]  /*04c0*/  @!P3 IADD3 R2, -R2, RZ, RZ ;  /* 0x000000ff0202b210 */ /* 0x000fe40007ffe1ff */
[C---:B------:R-:W-:Y:S02]  /*04d0*/  SEL R73, R3.reuse, R0, !P0 ;  /* 0x0000000003497207 */ /* 0x040fe40004000000 */
[----:B------:R-:W-:Y:S02]  /*04e0*/  SHF.L.U32 R0, R84, 0x1, RZ ;  /* 0x0000000154007819 */ /* 0x000fe400000006ff */
[----:B------:R-:W-:Y:S02]  /*04f0*/  SEL R91, R3, R2, !P0 ;  /* 0x00000002035b7207 */ /* 0x000fe40004000000 */
[----:B------:R-:W-:-:S02]  /*0500*/  LOP3.LUT R0, R0, 0x1e, RZ, 0xc0, !PT ;  /* 0x0000001e00007812 */ /* 0x000fc400078ec0ff */
[----:B------:R-:W-:Y:S02]  /*0510*/  ISETP.GT.U32.AND P0, PT, R84, 0x1ff, PT ;  /* 0x000001ff5400780c */ /* 0x000fe40003f04070 */
[----:B------:R-:W-:Y:S02]  /*0520*/  ISETP.GE.U32.AND P3, PT, R58, c[0x0][0x1e0], PT ;  /* 0x000078003a007a0c */ /* 0x000fe40003f66070 */
[----:B------:R-:W-:Y:S02]  /*0530*/  LEA R2, R73, R0, 0x5 ;  /* 0x0000000049027211 */ /* 0x000fe400078e28ff */
[----:B------:R-:W-:Y:S02]  /*0540*/  SHF.R.S32.HI R0, RZ, 0x1f, R91 ;  /* 0x0000001fff007819 */ /* 0x000fe4000001145b */
[----:B------:R-:W-:Y:S02]  /*0550*/  ISETP.GE.OR.EX P6, PT, R71, c[0x0][0x1e4], P0, P1 ;  /* 0x0000790047007a0c */ /* 0x000fe400007c6710 */
[----:B------:R-:W-:Y:S01]  /*0560*/  ISETP.GE.U32.AND P2, PT, R60, c[0x0][0x1e0], PT ;  /* 0x000078003c007a0c */ /* 0x000fe20003f46070 */
[----:B------:R-:W-:Y:S01]  /*0570*/  IMAD R0, R0, c[0x0][0x1e8], RZ ;  /* 0x00007a0000007a24 */ /* 0x000fe200078e02ff */
[----:B------:R-:W-:-:S02]  /*0580*/  ISETP.GE.AND.EX P1, PT, R56, c[0x0][0x1e4], PT, P3 ;  /* 0x0000790038007a0c */ /* 0x000fc40003f26330 */
[----:B------:R-:W-:Y:S01]  /*0590*/  SHF.R.S32.HI R3, RZ, 0x1f, R2 ;  /* 0x0000001fff037819 */ /* 0x000fe20000011402 */
[----:B------:R-:W-:Y:S01]  /*05a0*/  IMAD R89, R91, c[0x0][0x1ec], R0 ;  /* 0x00007b005b597a24 */ /* 0x000fe200078e0200 */
[----:B------:R-:W-:Y:S02]  /*05b0*/  ISETP.GE.AND.EX P2, PT, R59, c[0x0][0x1e4], PT, P2 ;  /* 0x000079003b007a0c */ /* 0x000fe40003f46320 */
[C---:B------:R-:W-:Y:S01]  /*05c0*/  ISETP.GT.U32.OR P1, PT, R84.reuse, 0x1ff, P1 ;  /* 0x000001ff5400780c */ /* 0x040fe20000f24470 */
[----:B------:R-:W-:Y:S01]  /*05d0*/  IMAD.WIDE.U32 R90, R91, c[0x0][0x1e8], R2 ;  /* 0x00007a005b5a7a25 */ /* 0x000fe200078e0002 */
[----:B------:R-:W-:Y:S02]  /*05e0*/  ISETP.GT.U32.OR P2, PT, R84, 0x1ff, P2 ;  /* 0x000001ff5400780c */ /* 0x000fe40001744470 */
[----:B------:R-:W-:Y:S01]  /*05f0*/  ISETP.GE.OR.EX P5, PT, R69, c[0x0][0x1e4], P0, P5 ;  /* 0x0000790045007a0c */ /* 0x000fe200007a6750 */
[----:B------:R-:W-:Y:S01]  /*0600*/  @!P6 IMAD R5, R71, c[0x0][0x1d8], RZ ;  /* 0x000076004705ea24 */ /* 0x000fe200078e02ff */
[----:B------:R-:W-:-:S02]  /*0610*/  IADD3 R89, R91, R89, RZ ;  /* 0x000000595b597210 */ /* 0x000fc40007ffe0ff */
[-C--:B------:R-:W-:Y:S01]  /*0620*/  @!P6 MOV R4, R90.reuse ;  /* 0x0000005a0004e202 */ /* 0x080fe20000000f00 */
[C---:B------:R-:W-:Y:S01]  /*0630*/  @!P6 IMAD R21, R72.reuse, c[0x0][0x1dc], R5 ;  /* 0x000077004815ea24 */ /* 0x040fe200078e0205 */
[-C--:B------:R-:W-:Y:S02]  /*0640*/  @!P6 MOV R5, R89.reuse ;  /* 0x000000590005e202 */ /* 0x080fe40000000f00 */
[----:B------:R-:W-:Y:S01]  /*0650*/  IADD3 R68, R72, 0x40, RZ ;  /* 0x0000004048447810 */ /* 0x000fe20007ffe0ff */
[----:B------:R-:W-:Y:S01]  /*0660*/  @!P1 IMAD R9, R56, c[0x0][0x1d8], RZ ;  /* 0x0000760038099a24 */ /* 0x000fe200078e02ff */
[-C--:B------:R-:W-:Y:S01]  /*0670*/  @!P1 MOV R8, R90.reuse ;  /* 0x0000005a00089202 */ /* 0x080fe20000000f00 */
[----:B------:R-:W-:Y:S01]  /*0680*/  @!P2 IMAD R7, R59, c[0x0][0x1d8], RZ ;  /* 0x000076003b07aa24 */ /* 0x000fe200078e02ff */
[----:B------:R-:W-:Y:S01]  /*0690*/  @!P2 MOV R88, R90 ;  /* 0x0000005a0058a202 */ /* 0x000fe20000000f00 */
[----:B------:R-:W-:Y:S01]  /*06a0*/  @!P1 IMAD R13, R58, c[0x0][0x1dc], R9 ;  /* 0x000077003a0d9a24 */ /* 0x000fe200078e0209 */
[----:B------:R-:W-:Y:S01]  /*06b0*/  @!P1 MOV R9, R89 ;  /* 0x0000005900099202 */ /* 0x000fe20000000f00 */
[C---:B------:R-:W-:Y:S01]  /*06c0*/  @!P6 IMAD.WIDE.U32 R4, R72.reuse, c[0x0][0x1d8], R4 ;  /* 0x000076004804ea25 */ /* 0x040fe200078e0004 */
[C---:B------:R-:W-:Y:S01]  /*06d0*/  IADD3 R66, R72.reuse, 0x60, RZ ;  /* 0x0000006048427810 */ /* 0x040fe20007ffe0ff */
[----:B------:R-:W-:Y:S01]  /*06e0*/  CS2R R18, SRZ ;  /* 0x0000000000127805 */ /* 0x000fe2000001ff00 */
[----:B------:R-:W-:Y:S01]  /*06f0*/  IADD3 R64, R72, 0x80, RZ ;  /* 0x0000008048407810 */ /* 0x000fe20007ffe0ff */
[C---:B------:R-:W-:Y:S01]  /*0700*/  @!P2 IMAD R11, R60.reuse, c[0x0][0x1dc], R7 ;  /* 0x000077003c0baa24 */ /* 0x040fe200078e0207 */
[----:B------:R-:W-:Y:S01]  /*0710*/  @!P6 IADD3 R21, R5, R21, RZ ;  /* 0x000000150515e210 */ /* 0x000fe20007ffe0ff */
[----:B------:R-:W-:Y:S01]  /*0720*/  @!P2 IMAD.WIDE.U32 R6, R60, c[0x0][0x1d8], R88 ;  /* 0x000076003c06aa25 */ /* 0x000fe200078e0058 */
[----:B------:R-:W-:-:S02]  /*0730*/  @!P6 SHF.L.U32 R20, R4, 0x2, RZ ;  /* 0x000000020414e819 */ /* 0x000fc400000006ff */
[----:B------:R-:W-:Y:S01]  /*0740*/  @!P6 SHF.L.U64.HI R21, R4, 0x2, R21 ;  /* 0x000000020415e819 */ /* 0x000fe20000010215 */
[----:B------:R-:W-:Y:S01]  /*0750*/  @!P1 IMAD.WIDE.U32 R8, R58, c[0x0][0x1d8], R8 ;  /* 0x000076003a089a25 */ /* 0x000fe200078e0008 */
[----:B------:R-:W-:Y:S02]  /*0760*/  @!P2 IADD3 R11, R7, R11, RZ ;  /* 0x0000000b070ba210 */ /* 0x000fe40007ffe0ff */
[----:B------:R-:W-:Y:S01]  /*0770*/  @!P5 MOV R4, R90 ;  /* 0x0000005a0004d202 */ /* 0x000fe20000000f00 */
[----:B------:R-:W-:Y:S01]  /*0780*/  @!P5 IMAD R5, R69, c[0x0][0x1d8], RZ ;  /* 0x000076004505da24 */ /* 0x000fe200078e02ff */
[----:B------:R-:W-:Y:S02]  /*0790*/  @!P1 IADD3 R7, R9, R13, RZ ;  /* 0x0000000d09079210 */ /* 0x000fe40007ffe0ff */
[----:B------:R-:W-:Y:S01]  /*07a0*/  @!P2 SHF.L.U32 R9, R6, 0x2, RZ ;  /* 0x000000020609a819 */ /* 0x000fe200000006ff */
[----:B------:R-:W-:Y:S01]  /*07b0*/  @!P5 IMAD R23, R70, c[0x0][0x1dc], R5 ;  /* 0x000077004617da24 */ /* 0x000fe200078e0205 */
[----:B------:R-:W-:-:S02]  /*07c0*/  @!P5 MOV R5, R89 ;  /* 0x000000590005d202 */ /* 0x000fc40000000f00 */
[----:B------:R-:W-:Y:S02]  /*07d0*/  @!P2 SHF.L.U64.HI R11, R6, 0x2, R11 ;  /* 0x00000002060ba819 */ /* 0x000fe4000001020b */
[----:B------:R-:W-:Y:S01]  /*07e0*/  @!P1 SHF.L.U32 R10, R8, 0x2, RZ ;  /* 0x00000002080a9819 */ /* 0x000fe200000006ff */
[----:B------:R-:W-:Y:S01]  /*07f0*/  @!P5 IMAD.WIDE.U32 R4, R70, c[0x0][0x1d8], R4 ;  /* 0x000076004604da25 */ /* 0x000fe200078e0004 */
[----:B------:R-:W-:Y:S02]  /*0800*/  @!P1 SHF.L.U64.HI R0, R8, 0x2, R7 ;  /* 0x0000000208009819 */ /* 0x000fe40000010207 */
[C---:B------:R-:W-:Y:S02]  /*0810*/  @!P2 IADD3 R6, P3, R9.reuse, c[0x0][0x180], RZ ;  /* 0x000060000906aa10 */ /* 0x040fe40007f7e0ff */
[----:B------:R-:W-:Y:S02]  /*0820*/  @!P2 IADD3 R8, P4, R9, c[0x0][0x178], RZ ;  /* 0x00005e000908aa10 */ /* 0x000fe40007f9e0ff */
[----:B------:R-:W-:-:S02]  /*0830*/  @!P2 IADD3.X R7, R11, c[0x0][0x184], RZ, P3, !PT ;  /* 0x000061000b07aa10 */ /* 0x000fc40001ffe4ff */
[----:B------:R-:W-:Y:S02]  /*0840*/  @!P2 IADD3.X R9, R11, c[0x0][0x17c], RZ, P4, !PT ;  /* 0x00005f000b09aa10 */ /* 0x000fe400027fe4ff */
[----:B------:R-:W-:Y:S01]  /*0850*/  @!P5 IADD3 R23, R5, R23, RZ ;  /* 0x000000170517d210 */ /* 0x000fe20007ffe0ff */
[----:B------:R0:W5:Y:S01]  /*0860*/  @!P2 LDG.E.64 R14, [R6.64] ;  /* 0x00000006060ea981 */ /* 0x000162000c1e1b00 */
[C---:B------:R-:W-:Y:S02]  /*0870*/  @!P5 SHF.L.U32 R22, R4.reuse, 0x2, RZ ;  /* 0x000000020416d819 */ /* 0x040fe400000006ff */
[----:B------:R-:W-:Y:S01]  /*0880*/  @!P5 SHF.L.U64.HI R23, R4, 0x2, R23 ;  /* 0x000000020417d819 */ /* 0x000fe20000010217 */
[----:B------:R1:W5:Y:S01]  /*0890*/  @!P2 LDG.E.64 R16, [R8.64] ;  /* 0x000000060810a981 */ /* 0x000362000c1e1b00 */
[----:B------:R-:W-:Y:S02]  /*08a0*/  @!P1 IADD3 R4, P2, R10, c[0x0][0x180], RZ ;  /* 0x000060000a049a10 */ /* 0x000fe40007f5e0ff */
[----:B------:R-:W-:-:S02]  /*08b0*/  ISETP.GE.U32.AND P4, PT, R68, c[0x0][0x1e0], PT ;  /* 0x0000780044007a0c */ /* 0x000fc40003f86070 */
[----:B------:R-:W-:Y:S02]  /*08c0*/  SHF.R.S32.HI R67, RZ, 0x1f, R68 ;  /* 0x0000001fff437819 */ /* 0x000fe40000011444 */
[----:B------:R-:W-:Y:S02]  /*08d0*/  @!P1 IADD3.X R5, R0, c[0x0][0x184], RZ, P2, !PT ;  /* 0x0000610000059a10 */ /* 0x000fe400017fe4ff */
[----:B------:R-:W-:Y:S02]  /*08e0*/  @!P1 IADD3 R10, P2, R10, c[0x0][0x178], RZ ;  /* 0x00005e000a0a9a10 */ /* 0x000fe40007f5e0ff */
[----:B------:R-:W-:Y:S01]  /*08f0*/  ISETP.GE.OR.EX P4, PT, R67, c[0x0][0x1e4], P0, P4 ;  /* 0x0000790043007a0c */ /* 0x000fe20000786740 */
[----:B------:R-:W-:Y:S01]  /*0900*/  CS2R R12, SRZ ;  /* 0x00000000000c7805 */ /* 0x000fe2000001ff00 */
[----:B------:R-:W-:Y:S02]  /*0910*/  ISETP.GE.U32.AND P3, PT, R66, c[0x0][0x1e0], PT ;  /* 0x0000780042007a0c */ /* 0x000fe40003f66070 */
[----:B------:R-:W-:-:S02]  /*0920*/  SHF.R.S32.HI R65, RZ, 0x1f, R66 ;  /* 0x0000001fff417819 */ /* 0x000fc40000011442 */
[----:B------:R-:W-:Y:S01]  /*0930*/  @!P1 IADD3.X R11, R0, c[0x0][0x17c], RZ, P2, !PT ;  /* 0x00005f00000b9a10 */ /* 0x000fe200017fe4ff */
[----:B------:R3:W5:Y:S01]  /*0940*/  @!P1 LDG.E.64 R12, [R4.64] ;  /* 0x00000006040c9981 */ /* 0x000762000c1e1b00 */
[----:B------:R-:W-:Y:S02]  /*0950*/  ISETP.GE.OR.EX P3, PT, R65, c[0x0][0x1e4], P0, P3 ;  /* 0x0000790041007a0c */ /* 0x000fe40000766730 */
[----:B------:R-:W-:Y:S01]  /*0960*/  MOV R81, 0x3f800000 ;  /* 0x3f80000000517802 */ /* 0x000fe20000000f00 */
[----:B------:R4:W5:Y:S01]  /*0970*/  @!P1 LDG.E.64 R18, [R10.64] ;  /* 0x000000060a129981 */ /* 0x000962000c1e1b00 */
[----:B-1----:R-:W-:Y:S01]  /*0980*/  @!P6 IADD3 R8, P1, R20, c[0x0][0x180], RZ ;  /* 0x000060001408ea10 */ /* 0x002fe20007f3e0ff */
[----:B0-----:R-:W-:Y:S01]  /*0990*/  @!P4 IMAD R7, R67, c[0x0][0x1d8], RZ ;  /* 0x000076004307ca24 */ /* 0x001fe200078e02ff */
[----:B------:R-:W-:Y:S02]  /*09a0*/  IADD3 R62, R72, 0xa0, RZ ;  /* 0x000000a0483e7810 */ /* 0x000fe40007ffe0ff */
[----:B------:R-:W-:-:S02]  /*09b0*/  @!P6 IADD3.X R9, R21, c[0x0][0x184], RZ, P1, !PT ;  /* 0x000061001509ea10 */ /* 0x000fc40000ffe4ff */
[----:B------:R-:W-:Y:S02]  /*09c0*/  @!P6 IADD3 R6, P1, R20, c[0x0][0x178], RZ ;  /* 0x00005e001406ea10 */ /* 0x000fe40007f3e0ff */
[----:B---3--:R-:W-:Y:S02]  /*09d0*/  @!P4 MOV R4, R90 ;  /* 0x0000005a0004c202 */ /* 0x008fe40000000f00 */
[----:B------:R-:W-:Y:S01]  /*09e0*/  @!P4 MOV R5, R89 ;  /* 0x000000590005c202 */ /* 0x000fe20000000f00 */
[----:B------:R-:W-:Y:S01]  /*09f0*/  @!P4 IMAD R25, R68, c[0x0][0x1dc], R7 ;  /* 0x000077004419ca24 */ /* 0x000fe200078e0207 */
[----:B------:R-:W-:Y:S01]  /*0a00*/  ISETP.GE.U32.AND P2, PT, R64, c[0x0][0x1e0], PT ;  /* 0x0000780040007a0c */ /* 0x000fe20003f46070 */
[----:B------:R-:W-:Y:S01]  /*0a10*/  @!P3 IMAD R27, R65, c[0x0][0x1d8], RZ ;  /* 0x00007600411bba24 */ /* 0x000fe200078e02ff */
[----:B------:R-:W-:Y:S02]  /*0a20*/  SHF.R.S32.HI R63, RZ, 0x1f, R64 ;  /* 0x0000001fff3f7819 */ /* 0x000fe40000011440 */
[----:B------:R-:W-:Y:S01]  /*0a30*/  @!P6 IADD3.X R7, R21, c[0x0][0x17c], RZ, P1, !PT ;  /* 0x00005f001507ea10 */ /* 0x000fe20000ffe4ff */
[----:B------:R-:W-:Y:S01]  /*0a40*/  @!P4 IMAD.WIDE.U32 R4, R68, c[0x0][0x1d8], R4 ;  /* 0x000076004404ca25 */ /* 0x000fe200078e0004 */
[----:B------:R-:W-:-:S02]  /*0a50*/  @!P5 IADD3 R26, P1, R22, c[0x0][0x180], RZ ;  /* 0x00006000161ada10 */ /* 0x000fc40007f3e0ff */
[----:B------:R-:W-:Y:S02]  /*0a60*/  @!P3 MOV R20, R90 ;  /* 0x0000005a0014b202 */ /* 0x000fe40000000f00 */
[----:B------:R-:W-:Y:S01]  /*0a70*/  @!P3 MOV R21, R89 ;  /* 0x000000590015b202 */ /* 0x000fe20000000f00 */
[C---:B------:R-:W-:Y:S01]  /*0a80*/  @!P3 IMAD R29, R66.reuse, c[0x0][0x1dc], R27 ;  /* 0x00007700421dba24 */ /* 0x040fe200078e021b */
[----:B------:R-:W-:Y:S02]  /*0a90*/  ISETP.GE.OR.EX P2, PT, R63, c[0x0][0x1e4], P0, P2 ;  /* 0x000079003f007a0c */ /* 0x000fe40000746720 */
[----:B------:R-:W-:Y:S01]  /*0aa0*/  @!P5 IADD3.X R27, R23, c[0x0][0x184], RZ, P1, !PT ;  /* 0x00006100171bda10 */ /* 0x000fe20000ffe4ff */
[----:B------:R-:W-:Y:S01]  /*0ab0*/  @!P3 IMAD.WIDE.U32 R20, R66, c[0x0][0x1d8], R20 ;  /* 0x000076004214ba25 */ /* 0x000fe200078e0014 */
[----:B----4-:R-:W-:Y:S02]  /*0ac0*/  @!P5 IADD3 R10, P1, R22, c[0x0][0x178], RZ ;  /* 0x00005e00160ada10 */ /* 0x010fe40007f3e0ff */
[----:B------:R-:W-:-:S02]  /*0ad0*/  @!P4 IADD3 R5, R5, R25, RZ ;  /* 0x000000190505c210 */ /* 0x000fc40007ffe0ff */
[C---:B------:R-:W-:Y:S02]  /*0ae0*/  @!P4 SHF.L.U32 R30, R4.reuse, 0x2, RZ ;  /* 0x00000002041ec819 */ /* 0x040fe400000006ff */
[----:B------:R-:W-:Y:S02]  /*0af0*/  @!P5 IADD3.X R11, R23, c[0x0][0x17c], RZ, P1, !PT ;  /* 0x00005f00170bda10 */ /* 0x000fe40000ffe4ff */
[----:B------:R-:W-:Y:S02]  /*0b00*/  @!P4 SHF.L.U64.HI R0, R4, 0x2, R5 ;  /* 0x000000020400c819 */ /* 0x000fe40000010205 */
[----:B------:R-:W-:Y:S02]  /*0b10*/  @!P4 IADD3 R28, P1, R30, c[0x0][0x180], RZ ;  /* 0x000060001e1cca10 */ /* 0x000fe40007f3e0ff */
[----:B------:R-:W-:Y:S02]  /*0b20*/  @!P3 IADD3 R5, R21, R29, RZ ;  /* 0x0000001d1505b210 */ /* 0x000fe40007ffe0ff */
[----:B------:R-:W-:-:S02]  /*0b30*/  @!P3 SHF.L.U32 R32, R20, 0x2, RZ ;  /* 0x000000021420b819 */ /* 0x000fc400000006ff */
[----:B------:R-:W-:Y:S02]  /*0b40*/  @!P4 IADD3.X R29, R0, c[0x0][0x184], RZ, P1, !PT ;  /* 0x00006100001dca10 */ /* 0x000fe40000ffe4ff */
[----:B------:R-:W-:Y:S02]  /*0b50*/  @!P3 SHF.L.U64.HI R20, R20, 0x2, R5 ;  /* 0x000000021414b819 */ /* 0x000fe40000010205 */
[----:B------:R-:W-:Y:S01]  /*0b60*/  @!P4 IADD3 R30, P1, R30, c[0x0][0x178], RZ ;  /* 0x00005e001e1eca10 */ /* 0x000fe20007f3e0ff */
[----:B------:R-:W-:Y:S01]  /*0b70*/  @!P2 IMAD R21, R63, c[0x0][0x1d8], RZ ;  /* 0x000076003f15aa24 */ /* 0x000fe200078e02ff */
[----:B------:R-:W-:Y:S02]  /*0b80*/  @!P2 MOV R4, R90 ;  /* 0x0000005a0004a202 */ /* 0x000fe40000000f00 */
[----:B------:R-:W-:Y:S02]  /*0b90*/  @!P2 MOV R5, R89 ;  /* 0x000000590005a202 */ /* 0x000fe40000000f00 */
[----:B------:R-:W-:Y:S01]  /*0ba0*/  @!P4 IADD3.X R31, R0, c[0x0][0x17c], RZ, P1, !PT ;  /* 0x00005f00001fca10 */ /* 0x000fe20000ffe4ff */
[----:B------:R-:W-:Y:S01]  /*0bb0*/  @!P2 IMAD R21, R64, c[0x0][0x1dc], R21 ;  /* 0x000077004015aa24 */ /* 0x000fe200078e0215 */
[----:B------:R-:W-:Y:S01]  /*0bc0*/  @!P3 IADD3 R34, P1, R32, c[0x0][0x180], RZ ;  /* 0x000060002022ba10 */ /* 0x000fe20007f3e0ff */
[----:B------:R-:W-:Y:S01]  /*0bd0*/  @!P2 IMAD.WIDE.U32 R4, R64, c[0x0][0x1d8], R4 ;  /* 0x000076004004aa25 */ /* 0x000fe200078e0004 */
[----:B------:R-:W-:-:S02]  /*0be0*/  @P6 LOP3.LUT R85, R85, 0x2, RZ, 0xfc, !PT ;  /* 0x0000000255556812 */ /* 0x000fc400078efcff */
[----:B------:R-:W-:Y:S02]  /*0bf0*/  @!P3 IADD3.X R35, R20, c[0x0][0x184], RZ, P1, !PT ;  /* 0x000061001423ba10 */ /* 0x000fe40000ffe4ff */
[----:B------:R-:W-:Y:S02]  /*0c00*/  @!P3 IADD3 R32, P1, R32, c[0x0][0x178], RZ ;  /* 0x00005e002020ba10 */ /* 0x000fe40007f3e0ff */
[----:B------:R-:W-:Y:S02]  /*0c10*/  @!P2 IADD3 R5, R5, R21, RZ ;  /* 0x000000150505a210 */ /* 0x000fe40007ffe0ff */
[----:B------:R-:W-:Y:S02]  /*0c20*/  @!P2 SHF.L.U32 R42, R4, 0x2, RZ ;  /* 0x00000002042aa819 */ /* 0x000fe400000006ff */
[----:B------:R-:W-:Y:S02]  /*0c30*/  @!P3 IADD3.X R33, R20, c[0x0][0x17c], RZ, P1, !PT ;  /* 0x00005f001421ba10 */ /* 0x000fe40000ffe4ff */
[----:B------:R-:W-:-:S02]  /*0c40*/  @!P2 SHF.L.U64.HI R4, R4, 0x2, R5 ;  /* 0x000000020404a819 */ /* 0x000fc40000010205 */
[----:B------:R-:W-:Y:S01]  /*0c50*/  @!P2 IADD3 R44, P1, R42, c[0x0][0x180], RZ ;  /* 0x000060002a2caa10 */ /* 0x000fe20007f3e0ff */
[----:B--2---:R-:W-:-:S03]  /*0c60*/  FFMA.FTZ R37, -R36, R36, R37 ;  /* 0x0000002424257223 */ /* 0x004fc60000010125 */
[----:B------:R-:W-:Y:S02]  /*0c70*/  @!P2 IADD3.X R45, R4, c[0x0][0x184], RZ, P1, !PT ;  /* 0x00006100042daa10 */ /* 0x000fe40000ffe4ff */
[----:B------:R-:W-:-:S04]  /*0c80*/  @!P2 IADD3 R42, P1, R42, c[0x0][0x178], RZ ;  /* 0x00005e002a2aaa10 */ /* 0x000fc80007f3e0ff */
[----:B------:R-:W-:Y:S02]  /*0c90*/  @!P2 IADD3.X R43, R4, c[0x0][0x17c], RZ, P1, !PT ;  /* 0x00005f00042baa10 */ /* 0x000fe40000ffe4ff */
[----:B------:R-:W-:Y:S02]  /*0ca0*/  FSETP.GTU.FTZ.AND P1, PT, R37, RZ, PT ;  /* 0x000000ff2500720b */ /* 0x000fe40003f3c000 */
[----:B------:R-:W-:-:S11]  /*0cb0*/  SHF.R.S32.HI R61, RZ, 0x1f, R62 ;  /* 0x0000001fff3d7819 */ /* 0x000fd6000001143e */
[----:B------:R-:W-:-:S04]  /*0cc0*/  @P1 FADD.FTZ R0, R37, c[0x0][0x1a0] ;  /* 0x0000680025001621 */ /* 0x000fc80000010000 */
[----:B------:R0:W1:Y:S01]  /*0cd0*/  @P1 MUFU.RSQ R81, R0 ;  /* 0x0000000000511308 */ /* 0x0000620000001400 */
        /* <DEDUP_REMOVED lines=14> */
[----:B------:R-:W-:Y:S01]  /*0dc0*/  LOP3.LUT P6, RZ, R85, 0x2, RZ, 0xc0, !PT ;  /* 0x0000000255ff7812 */ /* 0x000fe200078cc0ff */
[----:B------:R-:W-:Y:S01]  /*0dd0*/  CS2R R40, SRZ ;  /* 0x0000000000287805 */ /* 0x000fe2000001ff00 */
[----:B------:R-:W-:Y:S01]  /*0de0*/  CS2R R22, SRZ ;  /* 0x0000000000167805 */ /* 0x000fe2000001ff00 */
[----:B------:R-:W-:Y:S01]  /*0df0*/  CS2R R4, SRZ ;  /* 0x0000000000047805 */ /* 0x000fe2000001ff00 */
[----:B------:R-:W-:-:S04]  /*0e00*/  CS2R R24, SRZ ;  /* 0x0000000000187805 */ /* 0x000fc8000001ff00 */
[----:B------:R2:W5:Y:S04]  /*0e10*/  @!P5 LDG.E.64 R22, [R10.64] ;  /* 0x000000060a16d981 */ /* 0x000568000c1e1b00 */
[----:B------:R3:W5:Y:S04]  /*0e20*/  @!P4 LDG.E.64 R4, [R28.64] ;  /* 0x000000061c04c981 */ /* 0x000768000c1e1b00 */
[----:B------:R4:W5:Y:S01]  /*0e30*/  @!P6 LDG.E.64 R40, [R8.64] ;  /* 0x000000060828e981 */ /* 0x000962000c1e1b00 */
[----:B--2---:R-:W-:-:S03]  /*0e40*/  CS2R R10, SRZ ;  /* 0x00000000000a7805 */ /* 0x004fc6000001ff00 */
[----:B------:R2:W5:Y:S01]  /*0e50*/  @!P4 LDG.E.64 R24, [R30.64] ;  /* 0x000000061e18c981 */ /* 0x000562000c1e1b00 */
[----:B---3--:R-:W-:-:S03]  /*0e60*/  CS2R R28, SRZ ;  /* 0x00000000001c7805 */ /* 0x008fc6000001ff00 */
[----:B------:R0:W5:Y:S01]  /*0e70*/  @!P1 LDG.E.64 R10, [R46.64] ;  /* 0x000000062e0a9981 */ /* 0x000162000c1e1b00 */
[----:B----4-:R-:W-:-:S03]  /*0e80*/  CS2R R8, SRZ ;  /* 0x0000000000087805 */ /* 0x010fc6000001ff00 */
[----:B------:R0:W5:Y:S01]  /*0e90*/  @!P2 LDG.E.64 R28, [R42.64] ;  /* 0x000000062a1ca981 */ /* 0x000162000c1e1b00 */
[----:B--2---:R-:W-:-:S03]  /*0ea0*/  CS2R R30, SRZ ;  /* 0x00000000001e7805 */ /* 0x004fc6000001ff00 */
[----:B------:R0:W5:Y:S04]  /*0eb0*/  @!P2 LDG.E.64 R8, [R44.64] ;  /* 0x000000062c08a981 */ /* 0x000168000c1e1b00 */
[----:B------:R0:W5:Y:S01]  /*0ec0*/  @!P1 LDG.E.64 R30, [R48.64] ;  /* 0x00000006301e9981 */ /* 0x000162000c1e1b00 */
[----:B------:R-:W-:Y:S01]  /*0ed0*/  CS2R R20, SRZ ;  /* 0x0000000000147805 */ /* 0x000fe2000001ff00 */
[----:B------:R-:W-:-:S05]  /*0ee0*/  CS2R R38, SRZ ;  /* 0x0000000000267805 */ /* 0x000fca000001ff00 */
[----:B------:R2:W5:Y:S04]  /*0ef0*/  @!P6 LDG.E.64 R20, [R6.64] ;  /* 0x000000060614e981 */ /* 0x000568000c1e1b00 */
[----:B------:R3:W5:Y:S01]  /*0f00*/  @!P5 LDG.E.64 R38, [R26.64] ;  /* 0x000000061a26d981 */ /* 0x000762000c1e1b00 */
[----:B------:R-:W-:Y:S01]  /*0f10*/  BSSY B0, `(.L_x_1422) ;  /* 0x0000011000007945 */ /* 0x000fe20003800000 */
[----:B--2---:R-:W-:Y:S01]  /*0f20*/  CS2R R6, SRZ ;  /* 0x0000000000067805 */ /* 0x004fe2000001ff00 */
[----:B---3--:R-:W-:-:S05]  /*0f30*/  CS2R R26, SRZ ;  /* 0x00000000001a7805 */ /* 0x008fca000001ff00 */
[----:B------:R2:W5:Y:S04]  /*0f40*/  @!P3 LDG.E.64 R6, [R34.64] ;  /* 0x000000062206b981 */ /* 0x000568000c1e1b00 */
[----:B------:R3:W5:Y:S01]  /*0f50*/  @!P3 LDG.E.64 R26, [R32.64] ;  /* 0x00000006201ab981 */ /* 0x000762000c1e1b00 */
[----:B--2---:R-:W-:Y:S01]  /*0f60*/  CS2R R34, SRZ ;  /* 0x0000000000227805 */ /* 0x004fe2000001ff00 */
[----:B---3--:R-:W-:Y:S01]  /*0f70*/  CS2R R32, SRZ ;  /* 0x0000000000207805 */ /* 0x008fe2000001ff00 */
[----:B------:R-:W-:Y:S05]  /*0f80*/  @P0 BRA `(.L_x_1423) ;  /* 0x0000009000000947 */ /* 0x000fea0003800000 */
[C---:B01----:R-:W-:Y:S02]  /*0f90*/  SHF.L.U32 R0, R2.reuse, 0x2, RZ ;  /* 0x0000000202007819 */ /* 0x043fe400000006ff */
[----:B------:R-:W-:Y:S02]  /*0fa0*/  SHF.L.U64.HI R3, R2, 0x2, R3 ;  /* 0x0000000202037819 */ /* 0x000fe40000010203 */
[----:B------:R-:W-:-:S04]  /*0fb0*/  IADD3 R32, P0, R0, c[0x0][0x188], RZ ;  /* 0x0000620000207a10 */ /* 0x000fc80007f1e0ff */
[----:B------:R-:W-:Y:S02]  /*0fc0*/  IADD3.X R33, R3, c[0x0][0x18c], RZ, P0, !PT ;  /* 0x0000630003217a10 */ /* 0x000fe400007fe4ff */
[----:B------:R-:W-:-:S04]  /*0fd0*/  ISETP.NE.AND P0, PT, RZ, UR9, PT ;  /* 0x00000009ff007c0c */ /* 0x000fc8000bf05270 */
[----:B------:R-:W5:Y:S09]  /*0fe0*/  LDG.E.64 R32, [R32.64] ;  /* 0x0000000620207981 */ /* 0x000f72000c1e1b00 */
[----:B------:R-:W-:-:S04]  /*0ff0*/  @P0 IADD3 R2, P6, R0, c[0x0][0x190], RZ ;  /* 0x0000640000020a10 */ /* 0x000fc80007fde0ff */
[----:B------:R-:W-:-:S05]  /*1000*/  @P0 IADD3.X R3, R3, c[0x0][0x194], RZ, P6, !PT ;  /* 0x0000650003030a10 */ /* 0x000fca00037fe4ff */
[----:B------:R0:W5:Y:S04]  /*1010*/  @P0 LDG.E.64 R34, [R2.64] ;  /* 0x0000000602220981 */ /* 0x000168000c1e1b00 */
.L_x_1423:
[----:B01----:R-:W-:Y:S05]  /*1020*/  BSYNC B0 ;  /* 0x0000000000007941 */ /* 0x003fea0003800000 */
.L_x_1422:
[----:B------:R-:W-:Y:S01]  /*1030*/  ISETP.NE.AND P0, PT, RZ, UR9, PT ;  /* 0x00000009ff007c0c */ /* 0x000fe2000bf05270 */
[C---:B-----5:R-:W-:Y:S01]  /*1040*/  FADD.FTZ R40, -R36.reuse, R40 ;  /* 0x0000002824287221 */ /* 0x060fe20000010100 */
[----:B------:R-:W-:Y:S01]  /*1050*/  LOP3.LUT R85, R85, 0xfffffffb, RZ, 0xc0, !PT ;  /* 0xfffffffb55557812 */ /* 0x000fe200078ec0ff */
[C---:B------:R-:W-:Y:S01]  /*1060*/  FADD.FTZ R0, -R36.reuse, R41 ;  /* 0x0000002924007221 */ /* 0x040fe20000010100 */
[----:B------:R-:W-:Y:S01]  /*1070*/  MOV R37, R22 ;  /* 0x0000001600257202 */ /* 0x000fe20000000f00 */
[C---:B------:R-:W-:Y:S01]  /*1080*/  FADD.FTZ R46, -R36.reuse, R38 ;  /* 0x00000026242e7221 */ /* 0x040fe20000010100 */
[----:B------:R-:W-:Y:S01]  /*1090*/  MOV R38, R20 ;  /* 0x0000001400267202 */ /* 0x000fe20000000f00 */
[----:B------:R-:W-:Y:S01]  /*10a0*/  FADD.FTZ R48, -R36, R39 ;  /* 0x0000002724307221 */ /* 0x000fe20000010100 */
[----:B------:R-:W-:Y:S01]  /*10b0*/  MOV R39, R21 ;  /* 0x0000001500277202 */ /* 0x000fe20000000f00 */
[-C--:B------:R-:W-:Y:S02]  /*10c0*/  FMUL.FTZ R57, R40, R81.reuse ;  /* 0x0000005128397220 */ /* 0x080fe40000410000 */
[----:B------:R-:W-:-:S02]  /*10d0*/  FMUL.FTZ R0, R0, R81 ;  /* 0x0000005100007220 */ /* 0x000fc40000410000 */
        /* <DEDUP_REMOVED lines=17> */
[----:B------:R-:W-:-:S04]  /*11f0*/  FFMA.FTZ R2, R2, R43, 1 ;  /* 0x3f80000002027423 */ /* 0x000fc8000001002b */
[----:B------:R-:W-:Y:S02]  /*1200*/  FMUL.FTZ R38, R39, R2 ;  /* 0x0000000227267220 */ /* 0x000fe40000410000 */
[----:B------:R-:W-:Y:S02]  /*1210*/  FMUL.FTZ R39, R3, R44 ;  /* 0x0000002c03277220 */ /* 0x000fe40000410000 */
.L_x_1424:
[----:B------:R-:W-:Y:S01]  /*1220*/  FMUL.FTZ R42, R38, R32 ;  /* 0x00000020262a7220 */ /* 0x000fe20000410000 */
[----:B------:R-:W-:Y:S01]  /*1230*/  MOV R40, R23 ;  /* 0x0000001700287202 */ /* 0x000fe20000000f00 */
[----:B------:R-:W-:Y:S02]  /*1240*/  FMUL.FTZ R2, R46, R81 ;  /* 0x000000512e027220 */ /* 0x000fe40000410000 */
[----:B------:R-:W-:Y:S02]  /*1250*/  FFMA.FTZ R41, R57, R42, RZ ;  /* 0x0000002a39297223 */ /* 0x000fe400000100ff */
[----:B------:R-:W-:Y:S02]  /*1260*/  FMUL.FTZ R43, R39, R33 ;  /* 0x00000021272b7220 */ /* 0x000fe40000410000 */
[----:B------:R-:W-:-:S02]  /*1270*/  FADD.FTZ R42, RZ, R42 ;  /* 0x0000002aff2a7221 */ /* 0x000fc40000010000 */
        /* <DEDUP_REMOVED lines=18> */
[----:B------:R-:W-:-:S04]  /*13a0*/  FMUL.FTZ R40, R23, R48 ;  /* 0x0000003017287220 */ /* 0x000fc80000410000 */
[----:B------:R-:W-:Y:S02]  /*13b0*/  FMUL.FTZ R40, R40, R51 ;  /* 0x0000003328287220 */ /* 0x000fe40000410000 */
.L_x_1425:
[----:B------:R-:W-:Y:S02]  /*13c0*/  FFMA.FTZ R44, R0, R43, R41 ;  /* 0x0000002b002c7223 */ /* 0x000fe40000010029 */
[----:B------:R-:W-:Y:S02]  /*13d0*/  FMUL.FTZ R41, R37, R32 ;  /* 0x0000002025297220 */ /* 0x000fe40000410000 */
[----:B------:R-:W-:Y:S02]  /*13e0*/  FADD.FTZ R42, R43, R42 ;  /* 0x0000002a2b2a7221 */ /* 0x000fe40000010000 */
[C---:B------:R-:W-:Y:S02]  /*13f0*/  FADD.FTZ R4, -R36.reuse, R4 ;  /* 0x0000000424047221 */ /* 0x040fe40000010100 */
[----:B------:R-:W-:Y:S02]  /*1400*/  FADD.FTZ R48, -R36, R5 ;  /* 0x0000000524307221 */ /* 0x000fe40000010100 */
[----:B------:R-:W-:-:S02]  /*1410*/  FFMA.FTZ R44, R2, R41, R44 ;  /* 0x00000029022c7223 */ /* 0x000fc4000001002c */
[----:B------:R-:W-:Y:S01]  /*1420*/  FADD.FTZ R46, R42, R41 ;  /* 0x000000292a2e7221 */ /* 0x000fe20000010000 */
[----:B------:R-:W-:Y:S01]  /*1430*/  MOV R41, R24 ;  /* 0x0000001800297202 */ /* 0x000fe20000000f00 */
[----:B------:R-:W-:Y:S01]  /*1440*/  FMUL.FTZ R4, R4, R81 ;  /* 0x0000005104047220 */ /* 0x000fe20000410000 */
[----:B------:R-:W-:Y:S01]  /*1450*/  MOV R42, R25 ;  /* 0x00000019002a7202 */ /* 0x000fe20000000f00 */
        /* <DEDUP_REMOVED lines=21> */
.L_x_1426:
[----:B------:R-:W-:Y:S02]  /*15b0*/  FFMA.FTZ R44, R3, R43, R44 ;  /* 0x0000002b032c7223 */ /* 0x000fe4000001002c */
[----:B------:R-:W-:Y:S02]  /*15c0*/  FMUL.FTZ R45, R41, R32 ;  /* 0x00000020292d7220 */ /* 0x000fe40000410000 */
[----:B------:R-:W-:Y:S01]  /*15d0*/  FADD.FTZ R48, R43, R46 ;  /* 0x0000002e2b307221 */ /* 0x000fe20000010000 */
[----:B------:R-:W-:Y:S01]  /*15e0*/  MOV R43, R26 ;  /* 0x0000001a002b7202 */ /* 0x000fe20000000f00 */
[C---:B------:R-:W-:Y:S02]  /*15f0*/  FADD.FTZ R6, -R36.reuse, R6 ;  /* 0x0000000624067221 */ /* 0x040fe40000010100 */
[----:B------:R-:W-:Y:S02]  /*1600*/  FADD.FTZ R50, -R36, R7 ;  /* 0x0000000724327221 */ /* 0x000fe40000010100 */
[----:B------:R-:W-:Y:S01]  /*1610*/  FFMA.FTZ R46, R4, R45, R44 ;  /* 0x0000002d042e7223 */ /* 0x000fe2000001002c */
[----:B------:R-:W-:Y:S01]  /*1620*/  MOV R44, R27 ;  /* 0x0000001b002c7202 */ /* 0x000fe20000000f00 */
[----:B------:R-:W-:-:S02]  /*1630*/  FADD.FTZ R48, R48, R45 ;  /* 0x0000002d30307221 */ /* 0x000fc40000010000 */
        /* <DEDUP_REMOVED lines=22> */
.L_x_1427:
        /* <DEDUP_REMOVED lines=29> */
[----:B------:R-:W-:-:S04]  /*1970*/  FMUL.FTZ R46, R29, R54 ;  /* 0x000000361d2e7220 */ /* 0x000fc80000410000 */
[----:B------:R-:W-:Y:S02]  /*1980*/  FMUL.FTZ R46, R46, R55 ;  /* 0x000000372e2e7220 */ /* 0x000fe40000410000 */
.L_x_1428:
[----:B------:R-:W-:Y:S02]  /*1990*/  FMUL.FTZ R49, R45, R32 ;  /* 0x000000202d317220 */ /* 0x000fe40000410000 */
[----:B------:R-:W-:Y:S02]  /*19a0*/  FADD.FTZ R50, R47, R50 ;  /* 0x000000322f327221 */ /* 0x000fe40000010000 */
[----:B------:R-:W-:Y:S02]  /*19b0*/  FFMA.FTZ R48, R7, R47, R48 ;  /* 0x0000002f07307223 */ /* 0x000fe40000010030 */
[----:B------:R-:W-:Y:S02]  /*19c0*/  FMUL.FTZ R47, R46, R33 ;  /* 0x000000212e2f7220 */ /* 0x000fe40000410000 */
[----:B------:R-:W-:Y:S02]  /*19d0*/  FADD.FTZ R50, R50, R49 ;  /* 0x0000003132327221 */ /* 0x000fe40000010000 */
[----:B------:R-:W-:-:S02]  /*19e0*/  FFMA.FTZ R48, R8, R49, R48 ;  /* 0x0000003108307223 */ /* 0x000fc40000010030 */
[----:B------:R-:W-:Y:S02]  /*19f0*/  FADD.FTZ R92, R47, R50 ;  /* 0x000000322f5c7221 */ /* 0x000fe40000010000 */
[C---:B------:R-:W-:Y:S02]  /*1a00*/  FADD.FTZ R10, -R36.reuse, R10 ;  /* 0x0000000a240a7221 */ /* 0x040fe40000010100 */
[----:B------:R-:W-:Y:S02]  /*1a10*/  FADD.FTZ R50, -R36, R11 ;  /* 0x0000000b24327221 */ /* 0x000fe40000010100 */
[----:B------:R-:W-:Y:S01]  /*1a20*/  FFMA.FTZ R87, R9, R47, R48 ;  /* 0x0000002f09577223 */ /* 0x000fe20000010030 */
[----:B------:R-:W-:Y:S01]  /*1a30*/  MOV R47, R30 ;  /* 0x0000001e002f7202 */ /* 0x000fe20000000f00 */
[----:B------:R-:W-:Y:S01]  /*1a40*/  FMUL.FTZ R10, R10, R81 ;  /* 0x000000510a0a7220 */ /* 0x000fe20000410000 */
[----:B------:R-:W-:Y:S01]  /*1a50*/  MOV R48, R31 ;  /* 0x0000001f00307202 */ /* 0x000fe20000000f00 */
        /* <DEDUP_REMOVED lines=14> */
[----:B-1----:R-:W-:-:S04]  /*1b40*/  FADD.FTZ R47, -R54, 1 ;  /* 0x3f800000362f7421 */ /* 0x002fc80000010100 */
[----:B------:R-:W-:Y:S02]  /*1b50*/  FFMA.FTZ R55, R48, R47, 1 ;  /* 0x3f80000030377423 */ /* 0x000fe4000001002f */
[----:B------:R-:W-:Y:S02]  /*1b60*/  FMUL.FTZ R47, R30, R51 ;  /* 0x000000331e2f7220 */ /* 0x000fe40000410000 */
[----:B------:R-:W-:Y:S02]  /*1b70*/  FMUL.FTZ R48, R31, R54 ;  /* 0x000000361f307220 */ /* 0x000fe40000410000 */
[----:B------:R-:W-:Y:S02]  /*1b80*/  FMUL.FTZ R47, R47, R86 ;  /* 0x000000562f2f7220 */ /* 0x000fe40000410000 */
[----:B------:R-:W-:Y:S02]  /*1b90*/  FMUL.FTZ R48, R48, R55 ;  /* 0x0000003730307220 */ /* 0x000fe40000410000 */
.L_x_1429:
[----:B------:R-:W-:Y:S02]  /*1ba0*/  FMUL.FTZ R49, R47, R32 ;  /* 0x000000202f317220 */ /* 0x000fe40000410000 */
[----:B------:R-:W-:-:S02]  /*1bb0*/  FADD.FTZ R52, -R36, R14 ;  /* 0x0000000e24347221 */ /* 0x000fc40000010100 */
[----:B------:R-:W-:Y:S02]  /*1bc0*/  FFMA.FTZ R50, R10, R49, R87 ;  /* 0x000000310a327223 */ /* 0x000fe40000010057 */
[----:B------:R-:W-:Y:S02]  /*1bd0*/  FADD.FTZ R49, R92, R49 ;  /* 0x000000315c317221 */ /* 0x000fe40000010000 */
[----:B------:R-:W-:Y:S02]  /*1be0*/  FMUL.FTZ R14, R48, R33 ;  /* 0x00000021300e7220 */ /* 0x000fe40000410000 */
[C---:B------:R-:W-:Y:S02]  /*1bf0*/  FADD.FTZ R54, -R36.reuse, R15 ;  /* 0x0000000f24367221 */ /* 0x040fe40000010100 */
[C---:B------:R-:W-:Y:S02]  /*1c00*/  FADD.FTZ R86, -R36.reuse, R12 ;  /* 0x0000000c24567221 */ /* 0x040fe40000010100 */
[----:B------:R-:W-:Y:S01]  /*1c10*/  FADD.FTZ R92, -R36, R13 ;  /* 0x0000000d245c7221 */ /* 0x000fe20000010100 */
[----:B------:R-:W-:Y:S01]  /*1c20*/  MOV R36, R17 ;  /* 0x0000001100247202 */ /* 0x000fe20000000f00 */
[----:B------:R-:W-:Y:S01]  /*1c30*/  FADD.FTZ R94, R14, R49 ;  /* 0x000000310e5e7221 */ /* 0x000fe20000010000 */
[----:B------:R-:W-:Y:S01]  /*1c40*/  MOV R49, R16 ;  /* 0x0000001000317202 */ /* 0x000fe20000000f00 */
        /* <DEDUP_REMOVED lines=22> */
.L_x_1430:
[----:B------:R-:W-:Y:S01]  /*1db0*/  FMUL.FTZ R15, R49, R32 ;  /* 0x00000020310f7220 */ /* 0x000fe20000410000 */
[----:B------:R-:W-:-:S03]  /*1dc0*/  MOV R51, R18 ;  /* 0x0000001200337202 */ /* 0x000fc60000000f00 */
[----:B------:R-:W-:Y:S02]  /*1dd0*/  FFMA.FTZ R14, R12, R15, R55 ;  /* 0x0000000f0c0e7223 */ /* 0x000fe40000010037 */
[----:B------:R-:W-:Y:S02]  /*1de0*/  FADD.FTZ R50, R94, R15 ;  /* 0x0000000f5e327221 */ /* 0x000fe40000010000 */
[----:B------:R-:W-:-:S04]  /*1df0*/  FMUL.FTZ R15, R36, R33 ;  /* 0x00000021240f7220 */ /* 0x000fc80000410000 */
[----:B------:R-:W-:Y:S02]  /*1e00*/  FFMA.FTZ R93, R13, R15, R14 ;  /* 0x0000000f0d5d7223 */ /* 0x000fe4000001000e */
[----:B------:R-:W-:Y:S01]  /*1e10*/  FADD.FTZ R94, R15, R50 ;  /* 0x000000320f5e7221 */ /* 0x000fe20000010000 */
[----:B------:R-:W-:Y:S01]  /*1e20*/  MOV R50, R19 ;  /* 0x0000001300327202 */ /* 0x000fe20000000f00 */
        /* <DEDUP_REMOVED lines=15> */
[----:B-1----:R-:W-:Y:S02]  /*1f20*/  FADD.FTZ R92, -R86, 1 ;  /* 0x3f800000565c7421 */ /* 0x002fe40000010100 */
[----:B------:R-:W-:Y:S02]  /*1f30*/  FMUL.FTZ R86, R19, R86 ;  /* 0x0000005613567220 */ /* 0x000fe40000410000 */
[----:B------:R-:W-:Y:S02]  /*1f40*/  FFMA.FTZ R87, R51, R92, 1 ;  /* 0x3f80000033577423 */ /* 0x000fe4000001005c */
[----:B------:R-:W-:-:S04]  /*1f50*/  FMUL.FTZ R51, R18, R53 ;  /* 0x0000003512337220 */ /* 0x000fc80000410000 */
[----:B------:R-:W-:Y:S02]  /*1f60*/  FMUL.FTZ R51, R51, R50 ;  /* 0x0000003233337220 */ /* 0x000fe40000410000 */
[----:B------:R-:W-:Y:S02]  /*1f70*/  FMUL.FTZ R50, R86, R87 ;  /* 0x0000005756327220 */ /* 0x000fe40000410000 */
.L_x_1431:
[----:B------:R-:W-:Y:S01]  /*1f80*/  FMUL.FTZ R53, R51, R32 ;  /* 0x0000002033357220 */ /* 0x000fe20000410000 */
[----:B------:R-:W-:Y:S01]  /*1f90*/  ISETP.GT.AND P0, PT, R80, 0x1e, PT ;  /* 0x0000001e5000780c */ /* 0x000fe20003f04270 */
[----:B------:R-:W-:Y:S01]  /*1fa0*/  BSSY B0, `(.L_x_1432) ;  /* 0x000006d000007945 */ /* 0x000fe20003800000 */
[----:B------:R-:W-:Y:S01]  /*1fb0*/  SHF.L.U32 R86, R84, 0x4, RZ ;  /* 0x0000000454567819 */ /* 0x000fe200000006ff */
[----:B------:R-:W-:Y:S02]  /*1fc0*/  FFMA.FTZ R52, R14, R53, R93 ;  /* 0x000000350e347223 */ /* 0x000fe4000001005d */
[----:B------:R-:W-:Y:S02]  /*1fd0*/  FADD.FTZ R54, R94, R53 ;  /* 0x000000355e367221 */ /* 0x000fe40000010000 */
[----:B------:R-:W-:-:S04]  /*1fe0*/  FMUL.FTZ R53, R50, R33 ;  /* 0x0000002132357220 */ /* 0x000fc80000410000 */
[----:B------:R-:W-:Y:S02]  /*1ff0*/  FFMA.FTZ R52, R15, R53, R52 ;  /* 0x000000350f347223 */ /* 0x000fe40000010034 */
[----:B------:R-:W-:-:S03]  /*2000*/  FADD.FTZ R53, R53, R54 ;  /* 0x0000003635357221 */ /* 0x000fc60000010000 */
[----:B------:R-:W0:Y:S04]  /*2010*/  SHFL.DOWN PT, R55, R52, 0x1, 0x1f ;  /* 0x08201f0034377f89 */ /* 0x000e2800000e0000 */
[----:B------:R-:W1:Y:S01]  /*2020*/  SHFL.DOWN PT, R54, R53, 0x1, 0x1f ;  /* 0x08201f0035367f89 */ /* 0x000e6200000e0000 */
        /* <DEDUP_REMOVED lines=23> */
[----:B------:R-:W-:Y:S02]  /*21a0*/  FFMA.FTZ R54, R57, R38, RZ ;  /* 0x0000002639367223 */ /* 0x000fe400000100ff */
[----:B------:R-:W-:Y:S02]  /*21b0*/  FADD.FTZ R38, RZ, R38 ;  /* 0x00000026ff267221 */ /* 0x000fe40000010000 */
[----:B------:R-:W-:Y:S02]  /*21c0*/  FFMA.FTZ R55, R2, R37, R54 ;  /* 0x0000002502377223 */ /* 0x000fe40000010036 */
[----:B------:R-:W-:Y:S02]  /*21d0*/  FADD.FTZ R54, R38, R37 ;  /* 0x0000002526367221 */ /* 0x000fe40000010000 */
[----:B------:R-:W-:-:S02]  /*21e0*/  FFMA.FTZ R38, R0, R39, RZ ;  /* 0x0000002700267223 */ /* 0x000fc400000100ff */
[----:B------:R-:W-:Y:S02]  /*21f0*/  FADD.FTZ R37, RZ, R39 ;  /* 0x00000027ff257221 */ /* 0x000fe40000010000 */
[----:B------:R-:W-:Y:S02]  /*2200*/  FFMA.FTZ R38, R3, R40, R38 ;  /* 0x0000002803267223 */ /* 0x000fe40000010026 */
[----:B------:R-:W-:Y:S02]  /*2210*/  FADD.FTZ R37, R37, R40 ;  /* 0x0000002825257221 */ /* 0x000fe40000010000 */
[----:B------:R-:W-:Y:S02]  /*2220*/  FFMA.FTZ R55, R4, R41, R55 ;  /* 0x0000002904377223 */ /* 0x000fe40000010037 */
[----:B------:R-:W-:Y:S02]  /*2230*/  FADD.FTZ R54, R54, R41 ;  /* 0x0000002936367221 */ /* 0x000fe40000010000 */
[----:B------:R-:W-:-:S02]  /*2240*/  FFMA.FTZ R38, R5, R42, R38 ;  /* 0x0000002a05267223 */ /* 0x000fc40000010026 */
[----:B------:R-:W-:Y:S02]  /*2250*/  FADD.FTZ R37, R37, R42 ;  /* 0x0000002a25257221 */ /* 0x000fe40000010000 */
        /* <DEDUP_REMOVED lines=15> */
[----:B------:R-:W-:Y:S01]  /*2350*/  FADD.FTZ R37, R37, R36 ;  /* 0x0000002425257221 */ /* 0x000fe20000010000 */
[----:B------:R-:W-:Y:S01]  /*2360*/  MOV R36, R52 ;  /* 0x0000003400247202 */ /* 0x000fe20000000f00 */
[----:B------:R-:W-:-:S02]  /*2370*/  FFMA.FTZ R40, R14, R51, R55 ;  /* 0x000000330e287223 */ /* 0x000fc40000010037 */
[----:B------:R-:W-:Y:S02]  /*2380*/  FADD.FTZ R42, R54, R51 ;  /* 0x00000033362a7221 */ /* 0x000fe40000010000 */
[----:B------:R-:W-:Y:S02]  /*2390*/  FFMA.FTZ R41, R15, R50, R38 ;  /* 0x000000320f297223 */ /* 0x000fe40000010026 */
[----:B------:R-:W-:Y:S01]  /*23a0*/  FADD.FTZ R43, R37, R50 ;  /* 0x00000032252b7221 */ /* 0x000fe20000010000 */
[----:B------:R-:W-:-:S04]  /*23b0*/  MOV R37, R53 ;  /* 0x0000003500257202 */ /* 0x000fc80000000f00 */
[----:B------:R0:W-:Y:S04]  /*23c0*/  STS.128 [R84.X16+0xa0], R40 ;  /* 0x0000a02854007388 */ /* 0x0001e8000000cc00 */
[----:B------:R0:W-:Y:S04]  /*23d0*/  @!P0 STS.64 [R74.X8+0x10], R36 ;  /* 0x000010244a008388 */ /* 0x0001e80000008a00 */
[----:B------:R-:W-:Y:S01]  /*23e0*/  BAR.SYNC.DEFER_BLOCKING 0x0 ;  /* 0x0000000000007b1d */ /* 0x000fe20000010000 */
[----:B------:R-:W-:-:S13]  /*23f0*/  ISETP.NE.AND P0, PT, R84, RZ, PT ;  /* 0x000000ff5400720c */ /* 0x000fda0003f05270 */
[----:B------:R-:W-:Y:S05]  /*2400*/  @P0 BRA `(.L_x_1433) ;  /* 0x0000026000000947 */ /* 0x000fea0003800000 */
[----:B0-----:R-:W0:Y:S04]  /*2410*/  LDS.64 R38, [0x18] ;  /* 0x00001800ff267984 */ /* 0x001e280000000a00 */
[----:B------:R-:W1:Y:S04]  /*2420*/  LDS.128 R44, [0x20] ;  /* 0x00002000ff2c7984 */ /* 0x000e680000000c00 */
[----:B------:R-:W2:Y:S04]  /*2430*/  LDS.128 R52, [0x30] ;  /* 0x00003000ff347984 */ /* 0x000ea80000000c00 */
[----:B------:R-:W3:Y:S01]  /*2440*/  LDS.128 R48, [0x40] ;  /* 0x00004000ff307984 */ /* 0x000ee20000000c00 */
[----:B0-----:R-:W-:-:S02]  /*2450*/  FADD.FTZ R87, R36, R38 ;  /* 0x0000002624577221 */ /* 0x001fc40000010000 */
[----:B------:R-:W-:Y:S02]  /*2460*/  FADD.FTZ R36, R37, R39 ;  /* 0x0000002725247221 */ /* 0x000fe40000010000 */
[----:B-1----:R-:W-:Y:S02]  /*2470*/  FADD.FTZ R87, R87, R44 ;  /* 0x0000002c57577221 */ /* 0x002fe40000010000 */
[----:B------:R-:W-:Y:S02]  /*2480*/  FADD.FTZ R44, R36, R45 ;  /* 0x0000002d242c7221 */ /* 0x000fe40000010000 */
[----:B------:R-:W-:Y:S01]  /*2490*/  FADD.FTZ R87, R87, R46 ;  /* 0x0000002e57577221 */ /* 0x000fe20000010000 */
[----:B------:R-:W0:Y:S01]  /*24a0*/  LDS.128 R36, [0x50] ;  /* 0x00005000ff247984 */ /* 0x000e220000000c00 */
[----:B------:R-:W-:Y:S02]  /*24b0*/  FADD.FTZ R44, R44, R47 ;  /* 0x0000002f2c2c7221 */ /* 0x000fe40000010000 */
[----:B--2---:R-:W-:-:S02]  /*24c0*/  FADD.FTZ R87, R87, R52 ;  /* 0x0000003457577221 */ /* 0x004fc40000010000 */
[----:B------:R-:W-:Y:S02]  /*24d0*/  FADD.FTZ R44, R44, R53 ;  /* 0x000000352c2c7221 */ /* 0x000fe40000010000 */
[----:B------:R-:W-:Y:S02]  /*24e0*/  FADD.FTZ R87, R87, R54 ;  /* 0x0000003657577221 */ /* 0x000fe40000010000 */
[----:B------:R-:W-:Y:S02]  /*24f0*/  FADD.FTZ R44, R44, R55 ;  /* 0x000000372c2c7221 */ /* 0x000fe40000010000 */
[----:B---3--:R-:W-:Y:S01]  /*2500*/  FADD.FTZ R87, R87, R48 ;  /* 0x0000003057577221 */ /* 0x008fe20000010000 */
[----:B------:R-:W-:Y:S01]  /*2510*/  LDS.128 R52, [0x80] ;  /* 0x00008000ff347984 */ /* 0x000fe20000000c00 */
[----:B------:R-:W-:Y:S02]  /*2520*/  FADD.FTZ R48, R44, R49 ;  /* 0x000000312c307221 */ /* 0x000fe40000010000 */
[----:B------:R-:W-:Y:S01]  /*2530*/  FADD.FTZ R87, R87, R50 ;  /* 0x0000003257577221 */ /* 0x000fe20000010000 */
[----:B------:R-:W1:Y:S01]  /*2540*/  LDS.128 R44, [0x60] ;  /* 0x00006000ff2c7984 */ /* 0x000e620000000c00 */
[----:B------:R-:W-:-:S03]  /*2550*/  FADD.FTZ R92, R48, R51 ;  /* 0x00000033305c7221 */ /* 0x000fc60000010000 */
        /* <DEDUP_REMOVED lines=17> */
.L_x_1433:
[----:B0-----:R-:W-:Y:S05]  /*2670*/  BSYNC B0 ;  /* 0x0000000000007941 */ /* 0x001fea0003800000 */
.L_x_1432:
        /* <DEDUP_REMOVED lines=13> */
[----:B------:R-:W0:Y:S01]  /*2750*/  LDS.128 R40, [R86+0x4a0] ;  /* 0x0004a00056287984 */ /* 0x000e220000000c00 */
[----:B-1----:R-:W-:Y:S02]  /*2760*/  FADD.FTZ R39, R39, R44 ;  /* 0x0000002c27277221 */ /* 0x002fe40000010000 */
[----:B------:R-:W-:Y:S01]  /*2770*/  FADD.FTZ R38, R38, R45 ;  /* 0x0000002d26267221 */ /* 0x000fe20000010000 */
[----:B------:R-:W1:Y:S01]  /*2780*/  LDS.128 R52, [R86+0x5a0] ;  /* 0x0005a00056347984 */ /* 0x000e620000000c00 */
[----:B------:R-:W-:-:S02]  /*2790*/  FADD.FTZ R87, R87, R46 ;  /* 0x0000002e57577221 */ /* 0x000fc40000010000 */
[----:B------:R-:W-:Y:S02]  /*27a0*/  FADD.FTZ R92, R92, R47 ;  /* 0x0000002f5c5c7221 */ /* 0x000fe40000010000 */
[----:B--2---:R-:W-:Y:S01]  /*27b0*/  FADD.FTZ R39, R39, R48 ;  /* 0x0000003027277221 */ /* 0x004fe20000010000 */
[----:B------:R-:W-:Y:S01]  /*27c0*/  LDS.128 R44, [R86+0x8a0] ;  /* 0x0008a000562c7984 */ /* 0x000fe20000000c00 */
[----:B------:R-:W-:Y:S02]  /*27d0*/  FADD.FTZ R38, R38, R49 ;  /* 0x0000003126267221 */ /* 0x000fe40000010000 */
[----:B------:R-:W-:Y:S02]  /*27e0*/  FADD.FTZ R87, R87, R50 ;  /* 0x0000003257577221 */ /* 0x000fe40000010000 */
[----:B------:R-:W-:Y:S02]  /*27f0*/  FADD.FTZ R92, R92, R51 ;  /* 0x000000335c5c7221 */ /* 0x000fe40000010000 */
[----:B------:R-:W2:Y:S01]  /*2800*/  LDS.128 R48, [R86+0x6a0] ;  /* 0x0006a00056307984 */ /* 0x000ea20000000c00 */
        /* <DEDUP_REMOVED lines=8> */
[----:B------:R-:W-:Y:S02]  /*2890*/  FADD.FTZ R92, R92, R55 ;  /* 0x000000375c5c7221 */ /* 0x000fe40000010000 */
[----:B------:R-:W1:Y:S01]  /*28a0*/  LDS.128 R52, [R86+0x9a0] ;  /* 0x0009a00056347984 */ /* 0x000e620000000c00 */
[----:B--2---:R-:W-:Y:S02]  /*28b0*/  FADD.FTZ R39, R39, R48 ;  /* 0x0000003027277221 */ /* 0x004fe40000010000 */
        /* <DEDUP_REMOVED lines=9> */
[----:B------:R-:W-:Y:S02]  /*2950*/  FADD.FTZ R39, R39, R44 ;  /* 0x0000002c27277221 */ /* 0x000fe40000010000 */
[----:B------:R-:W-:Y:S02]  /*2960*/  FADD.FTZ R38, R38, R45 ;  /* 0x0000002d26267221 */ /* 0x000fe40000010000 */
[----:B------:R-:W-:-:S02]  /*2970*/  FADD.FTZ R87, R87, R46 ;  /* 0x0000002e57577221 */ /* 0x000fc40000010000 */
[----:B------:R-:W-:Y:S02]  /*2980*/  FADD.FTZ R92, R92, R47 ;  /* 0x0000002f5c5c7221 */ /* 0x000fe40000010000 */
[----:B------:R-:W3:Y:S01]  /*2990*/  LDS.128 R44, [R86+0xca0] ;  /* 0x000ca000562c7984 */ /* 0x000ee20000000c00 */
        /* <DEDUP_REMOVED lines=14> */
[----:B------:R-:W0:Y:S01]  /*2a80*/  LDS.128 R40, [R86+0xfa0] ;  /* 0x000fa00056287984 */ /* 0x000e220000000c00 */
[----:B---3--:R-:W-:Y:S02]  /*2a90*/  FADD.FTZ R39, R39, R44 ;  /* 0x0000002c27277221 */ /* 0x008fe40000010000 */
[----:B------:R-:W-:Y:S02]  /*2aa0*/  FADD.FTZ R38, R38, R45 ;  /* 0x0000002d26267221 */ /* 0x000fe40000010000 */
[----:B------:R-:W-:Y:S02]  /*2ab0*/  FADD.FTZ R87, R87, R46 ;  /* 0x0000002e57577221 */ /* 0x000fe40000010000 */
[----:B------:R-:W-:Y:S02]  /*2ac0*/  FADD.FTZ R92, R92, R47 ;  /* 0x0000002f5c5c7221 */ /* 0x000fe40000010000 */
[----:B------:R-:W-:Y:S01]  /*2ad0*/  LDS.128 R44, [R86+0x11a0] ;  /* 0x0011a000562c7984 */ /* 0x000fe20000000c00 */
        /* <DEDUP_REMOVED lines=10> */
[----:B0-----:R-:W-:Y:S02]  /*2b80*/  FADD.FTZ R39, R39, R40 ;  /* 0x0000002827277221 */ /* 0x001fe40000010000 */
        /* <DEDUP_REMOVED lines=13> */
[----:B--2---:R-:W-:Y:S01]  /*2c60*/  FADD.FTZ R39, R39, R48 ;  /* 0x0000003027277221 */ /* 0x004fe20000010000 */
[----:B------:R-:W1:Y:S01]  /*2c70*/  LDS.128 R44, [R86+0x15a0] ;  /* 0x0015a000562c7984 */ /* 0x000e620000000c00 */
        /* <DEDUP_REMOVED lines=8> */
[----:B------:R-:W-:Y:S01]  /*2d00*/  FADD.FTZ R39, R39, R40 ;  /* 0x0000002827277221 */ /* 0x000fe20000010000 */
[----:B------:R-:W-:Y:S01]  /*2d10*/  LDS.128 R52, [R86+0x18a0] ;  /* 0x0018a00056347984 */ /* 0x000fe20000000c00 */
        /* <DEDUP_REMOVED lines=8> */
[----:B--2---:R-:W-:Y:S01]  /*2da0*/  FADD.FTZ R39, R39, R48 ;  /* 0x0000003027277221 */ /* 0x004fe20000010000 */
[----:B------:R-:W1:Y:S01]  /*2db0*/  LDS.128 R44, [R86+0x19a0] ;  /* 0x0019a000562c7984 */ /* 0x000e620000000c00 */
[----:B------:R-:W-:-:S02]  /*2dc0*/  FADD.FTZ R38, R38, R49 ;  /* 0x0000003126267221 */ /* 0x000fc40000010000 */
[----:B------:R-:W-:Y:S02]  /*2dd0*/  FADD.FTZ R87, R87, R50 ;  /* 0x0000003257577221 */ /* 0x000fe40000010000 */
[----:B------:R-:W-:Y:S02]  /*2de0*/  FADD.FTZ R92, R92, R51 ;  /* 0x000000335c5c7221 */ /* 0x000fe40000010000 */
[----:B------:R-:W-:Y:S01]  /*2df0*/  LDS.128 R48, [R86+0x1ba0] ;  /* 0x001ba00056307984 */ /* 0x000fe20000000c00 */
[----:B0-----:R-:W-:Y:S02]  /*2e00*/  FADD.FTZ R39, R39, R40 ;  /* 0x0000002827277221 */ /* 0x001fe40000010000 */
[----:B------:R-:W-:Y:S02]  /*2e10*/  FADD.FTZ R38, R38, R41 ;  /* 0x0000002926267221 */ /* 0x000fe40000010000 */
[----:B------:R-:W-:Y:S02]  /*2e20*/  FADD.FTZ R87, R87, R42 ;  /* 0x0000002a57577221 */ /* 0x000fe40000010000 */
[----:B------:R-:W-:-:S02]  /*2e30*/  FADD.FTZ R92, R92, R43 ;  /* 0x0000002b5c5c7221 */ /* 0x000fc40000010000 */
[----:B------:R-:W0:Y:S01]  /*2e40*/  LDS.128 R40, [R86+0x1aa0] ;  /* 0x001aa00056287984 */ /* 0x000e220000000c00 */
[----:B------:R-:W-:Y:S02]  /*2e50*/  FADD.FTZ R39, R39, R52 ;  /* 0x0000003427277221 */ /* 0x000fe40000010000 */
[----:B------:R-:W-:Y:S02]  /*2e60*/  FADD.FTZ R38, R38, R53 ;  /* 0x0000003526267221 */ /* 0x000fe40000010000 */
[----:B------:R-:W-:Y:S02]  /*2e70*/  FADD.FTZ R87, R87, R54 ;  /* 0x0000003657577221 */ /* 0x000fe40000010000 */
[----:B------:R-:W-:Y:S02]  /*2e80*/  FADD.FTZ R92, R92, R55 ;  /* 0x000000375c5c7221 */ /* 0x000fe40000010000 */
[----:B-1----:R-:W-:Y:S01]  /*2e90*/  FADD.FTZ R39, R39, R44 ;  /* 0x0000002c27277221 */ /* 0x002fe20000010000 */
[----:B------:R-:W-:Y:S01]  /*2ea0*/  LDS.128 R52, [R86+0x1fa0] ;  /* 0x001fa00056347984 */ /* 0x000fe20000000c00 */
[----:B------:R-:W-:-:S02]  /*2eb0*/  FADD.FTZ R38, R38, R45 ;  /* 0x0000002d26267221 */ /* 0x000fc40000010000 */
[----:B------:R-:W-:Y:S02]  /*2ec0*/  FADD.FTZ R87, R87, R46 ;  /* 0x0000002e57577221 */ /* 0x000fe40000010000 */
[----:B------:R-:W-:Y:S02]  /*2ed0*/  FADD.FTZ R92, R92, R47 ;  /* 0x0000002f5c5c7221 */ /* 0x000fe40000010000 */
[----:B------:R-:W1:Y:S01]  /*2ee0*/  LDS.128 R44, [R86+0x1ca0] ;  /* 0x001ca000562c7984 */ /* 0x000e620000000c00 */
        /* <DEDUP_REMOVED lines=9> */
[----:B------:R-:W2:Y:S01]  /*2f80*/  LDS.128 R48, [R86+0x1ea0] ;  /* 0x001ea00056307984 */ /* 0x000ea20000000c00 */
[----:B-1----:R-:W-:-:S02]  /*2f90*/  FADD.FTZ R39, R39, R44 ;  /* 0x0000002c27277221 */ /* 0x002fc40000010000 */
[----:B------:R-:W-:Y:S02]  /*2fa0*/  FADD.FTZ R38, R38, R45 ;  /* 0x0000002d26267221 */ /* 0x000fe40000010000 */
[----:B------:R-:W-:Y:S02]  /*2fb0*/  FADD.FTZ R87, R87, R46 ;  /* 0x0000002e57577221 */ /* 0x000fe40000010000 */
[----:B------:R-:W-:Y:S02]  /*2fc0*/  FADD.FTZ R92, R92, R47 ;  /* 0x0000002f5c5c7221 */ /* 0x000fe40000010000 */
[----:B0-----:R-:W-:Y:S02]  /*2fd0*/  FADD.FTZ R39, R39, R40 ;  /* 0x0000002827277221 */ /* 0x001fe40000010000 */
[----:B------:R-:W-:Y:S02]  /*2fe0*/  FADD.FTZ R38, R38, R41 ;  /* 0x0000002926267221 */ /* 0x000fe40000010000 */
[----:B------:R-:W-:-:S02]  /*2ff0*/  FADD.FTZ R87, R87, R42 ;  /* 0x0000002a57577221 */ /* 0x000fc40000010000 */
[----:B------:R-:W-:Y:S02]  /*3000*/  FADD.FTZ R92, R92, R43 ;  /* 0x0000002b5c5c7221 */ /* 0x000fe40000010000 */
[----:B--2---:R-:W-:Y:S02]  /*3010*/  FADD.FTZ R39, R39, R48 ;  /* 0x0000003027277221 */ /* 0x004fe40000010000 */
[----:B------:R-:W-:Y:S02]  /*3020*/  FADD.FTZ R38, R38, R49 ;  /* 0x0000003126267221 */ /* 0x000fe40000010000 */
[----:B------:R-:W-:Y:S02]  /*3030*/  FADD.FTZ R87, R87, R50 ;  /* 0x0000003257577221 */ /* 0x000fe40000010000 */
[----:B------:R-:W-:Y:S02]  /*3040*/  FADD.FTZ R92, R92, R51 ;  /* 0x000000335c5c7221 */ /* 0x000fe40000010000 */
[----:B------:R-:W-:-:S02]  /*3050*/  FADD.FTZ R40, R39, R52 ;  /* 0x0000003427287221 */ /* 0x000fc40000010000 */
[----:B------:R-:W-:Y:S02]  /*3060*/  FADD.FTZ R41, R38, R53 ;  /* 0x0000003526297221 */ /* 0x000fe40000010000 */
[----:B------:R-:W-:Y:S02]  /*3070*/  FADD.FTZ R42, R87, R54 ;  /* 0x00000036572a7221 */ /* 0x000fe40000010000 */
[----:B------:R-:W-:Y:S02]  /*3080*/  FADD.FTZ R43, R92, R55 ;  /* 0x000000375c2b7221 */ /* 0x000fe40000010000 */
.L_x_1435:
[----:B------:R-:W-:Y:S05]  /*3090*/  BSYNC B0 ;  /* 0x0000000000007941 */ /* 0x000fea0003800000 */
.L_x_1434:
[----:B------:R-:W-:Y:S01]  /*30a0*/  BSSY B0, `(.L_x_1436) ;  /* 0x0000012000007945 */ /* 0x000fe20003800000 */
[----:B------:R-:W-:Y:S01]  /*30b0*/  HFMA2.MMA R51, -RZ, RZ, 0, 2.384185791015625e-07 ;  /* 0x00000004ff337435 */ /* 0x000fe200000001ff */
[----:B------:R-:W-:Y:S02]  /*30c0*/  MOV R50, c[0x0][0xc] ;  /* 0x0000030000327a02 */ /* 0x000fe40000000f00 */
[----:B------:R-:W-:Y:S01]  /*30d0*/  LEA R38, R73, R84, 0x4 ;  /* 0x0000005449267211 */ /* 0x000fe200078e20ff */
[----:B------:R-:W-:Y:S06]  /*30e0*/  @P6 BRA `(.L_x_1437) ;  /* 0x000000d000006947 */ /* 0x000fec0003800000 */
        /* <DEDUP_REMOVED lines=13> */
.L_x_1437:
[----:B------:R-:W-:Y:S05]  /*31c0*/  BSYNC B0 ;  /* 0x0000000000007941 */ /* 0x000fea0003800000 */
.L_x_1436:
[----:B------:R-:W-:-:S13]  /*31d0*/  ISETP.GE.U32.AND P6, PT, R50, 0x2, PT ;  /* 0x000000023200780c */ /* 0x000fda0003fc6070 */
[----:B------:R-:W-:Y:S05]  /*31e0*/  @!P6 BRA `(.L_x_1438) ;  /* 0x000012e00000e947 */ /* 0x000fea0003800000 */
[----:B0-----:R-:W0:Y:S01]  /*31f0*/  S2R R38, SR_CTAID.Y ;  /* 0x0000000000267919 */ /* 0x001e220000002600 */
[----:B------:R-:W-:-:S05]  /*3200*/  LOP3.LUT R39, R82, 0x1, RZ, 0xc0, !PT ;  /* 0x0000000152277812 */ /* 0x000fca00078ec0ff */
[----:B------:R-:W-:-:S04]  /*3210*/  IMAD R39, R39, c[0x0][0x10], RZ ;  /* 0x0000040027277a24 */ /* 0x000fc800078e02ff */
[----:B------:R-:W-:-:S05]  /*3220*/  IMAD R41, R39, c[0x0][0xc], RZ ;  /* 0x0000030027297a24 */ /* 0x000fca00078e02ff */
[----:B------:R-:W-:-:S05]  /*3230*/  SHF.L.U32 R42, R41, 0x1, RZ ;  /* 0x00000001292a7819 */ /* 0x000fca00000006ff */
[----:B------:R-:W-:Y:S01]  /*3240*/  IMAD.WIDE R42, R42, R51, c[0x0][0x1b0] ;  /* 0x00006c002a2a7625 */ /* 0x000fe200078e0233 */
[----:B0-----:R-:W-:-:S05]  /*3250*/  IADD3 R40, R39, R38, RZ ;  /* 0x0000002627287210 */ /* 0x001fca0007ffe0ff */
[----:B------:R-:W-:Y:S01]  /*3260*/  IMAD.WIDE.U32 R40, R40, R51, c[0x0][0x1a8] ;  /* 0x00006a0028287625 */ /* 0x000fe200078e0033 */
[----:B------:R-:W-:Y:S05]  /*3270*/  @P0 BRA `(.L_x_1439) ;  /* 0x0000019000000947 */ /* 0x000fea0003800000 */
[----:B------:R-:W-:Y:S01]  /*3280*/  IMAD R45, R79, c[0x0][0x10], R38 ;  /* 0x000004004f2d7a24 */ /* 0x000fe200078e0226 */
[----:B------:R-:W0:Y:S03]  /*3290*/  S2R R80, SR_LANEID ;  /* 0x0000000000507919 */ /* 0x000e260000000000 */
[----:B------:R-:W-:-:S05]  /*32a0*/  IMAD.WIDE.U32 R44, R45, 0x8, R42 ;  /* 0x000000082d2c7825 */ /* 0x000fca00078e002a */
        /* <DEDUP_REMOVED lines=17> */
.L_x_1440:
[----:B------:R-:W2:Y:S01]  /*33c0*/  LDG.E.STRONG.GPU R39, [R40.64] ;  /* 0x0000000628277981 */ /* 0x000ea2000c1ef900 */
[----:B------:R-:W-:Y:S01]  /*33d0*/  YIELD ;  /* 0x0000000000007946 */ /* 0x000fe20003800000 */
[----:B--2---:R-:W-:Y:S01]  /*33e0*/  ISETP.NE.AND P6, PT, R39, R44, PT ;  /* 0x0000002c2700720c */ /* 0x004fe20003fc5270 */
[----:B------:R-:W-:-:S12]  /*33f0*/  CCTL.IVALL ;  /* 0x00000000ff00798f */ /* 0x000fd80002000000 */
[----:B------:R-:W-:Y:S05]  /*3400*/  @P6 BRA `(.L_x_1440) ;  /* 0xffffffb000006947 */ /* 0x000fea000383ffff */
.L_x_1439:
        /* <DEDUP_REMOVED lines=20> */
[----:B------:R-:W0:Y:S01]  /*3550*/  S2R R39, SR_CTAID.X ;  /* 0x0000000000277919 */ /* 0x000e220000002500 */
[----:B------:R-:W-:Y:S02]  /*3560*/  PLOP3.LUT P6, PT, PT, PT, PT, 0x8, 0x0 ;  /* 0x000000000000781c */ /* 0x000fe40003fce170 */
[----:B------:R-:W-:-:S11]  /*3570*/  LOP3.LUT R85, R85, 0xfffffffe, RZ, 0xc0, !PT ;  /* 0xfffffffe55557812 */ /* 0x000fd600078ec0ff */
[----:B------:R-:W-:Y:S02]  /*3580*/  @P6 LOP3.LUT R85, R85, 0x1, RZ, 0xfc, !PT ;  /* 0x0000000155556812 */ /* 0x000fe400078efcff */
.L_x_1444:
[----:B------:R-:W-:-:S13]  /*3590*/  ISETP.EQ.OR P6, PT, R40, R79, P0 ;  /* 0x0000004f2800720c */ /* 0x000fda00007c2670 */
[----:B------:R-:W-:-:S04]  /*35a0*/  @!P6 IMAD R47, R40, c[0x0][0x10], R38 ;  /* 0x00000400282fea24 */ /* 0x000fc800078e0226 */
[----:B------:R-:W-:-:S06]  /*35b0*/  @!P6 IMAD.WIDE.U32 R46, R47, 0x8, R42 ;  /* 0x000000082f2ee825 */ /* 0x000fcc00078e002a */
[----:B------:R-:W2:Y:S01]  /*35c0*/  @!P6 LDG.E.64 R46, [R46.64] ;  /* 0x000000062e2ee981 */ /* 0x000ea2000c1e1b00 */
[----:B------:R-:W-:Y:S02]  /*35d0*/  IADD3 R49, R40, 0x1, RZ ;  /* 0x0000000128317810 */ /* 0x000fe40007ffe0ff */
[----:B0-----:R-:W-:Y:S01]  /*35e0*/  MOV R79, R39 ;  /* 0x00000027004f7202 */ /* 0x001fe20000000f00 */
[----:B--2---:R-:W-:Y:S02]  /*35f0*/  @!P6 FADD.FTZ R36, R36, R46 ;  /* 0x0000002e2424e221 */ /* 0x004fe40000010000 */
[----:B------:R-:W-:Y:S01]  /*3600*/  @!P6 FADD.FTZ R37, R37, R47 ;  /* 0x0000002f2525e221 */ /* 0x000fe20000010000 */
[----:B------:R-:W-:-:S13]  /*3610*/  ISETP.EQ.OR P6, PT, R49, R79, P0 ;  /* 0x0000004f3100720c */ /* 0x000fda00007c2670 */
[----:B------:R-:W-:-:S04]  /*3620*/  @!P6 IMAD R49, R49, c[0x0][0x10], R38 ;  /* 0x000004003131ea24 */ /* 0x000fc800078e0226 */
[----:B------:R-:W-:-:S05]  /*3630*/  @!P6 IMAD.WIDE.U32 R48, R49, 0x8, R42 ;  /* 0x000000083130e825 */ /* 0x000fca00078e002a */
[----:B------:R-:W2:Y:S01]  /*3640*/  @!P6 LDG.E.64 R44, [R48.64] ;  /* 0x00000006302ce981 */ /* 0x000ea2000c1e1b00 */
[----:B------:R-:W-:Y:S01]  /*3650*/  IADD3 R47, R40, 0x2, RZ ;  /* 0x00000002282f7810 */ /* 0x000fe20007ffe0ff */
[----:B--2---:R-:W-:Y:S02]  /*3660*/  @!P6 FADD.FTZ R36, R36, R44 ;  /* 0x0000002c2424e221 */ /* 0x004fe40000010000 */
[----:B------:R-:W-:Y:S01]  /*3670*/  @!P6 FADD.FTZ R37, R37, R45 ;  /* 0x0000002d2525e221 */ /* 0x000fe20000010000 */
[----:B------:R-:W-:-:S13]  /*3680*/  ISETP.EQ.OR P6, PT, R47, R79, P0 ;  /* 0x0000004f2f00720c */ /* 0x000fda00007c2670 */
[----:B------:R-:W-:-:S04]  /*3690*/  @!P6 IMAD R47, R47, c[0x0][0x10], R38 ;  /* 0x000004002f2fea24 */ /* 0x000fc800078e0226 */
[----:B------:R-:W-:-:S05]  /*36a0*/  @!P6 IMAD.WIDE.U32 R46, R47, 0x8, R42 ;  /* 0x000000082f2ee825 */ /* 0x000fca00078e002a */
[----:B------:R-:W2:Y:S02]  /*36b0*/  @!P6 LDG.E.64 R44, [R46.64] ;  /* 0x000000062e2ce981 */ /* 0x000ea4000c1e1b00 */
[----:B--2---:R-:W-:Y:S01]  /*36c0*/  @!P6 FADD.FTZ R36, R36, R44 ;  /* 0x0000002c2424e221 */ /* 0x004fe20000010000 */
[----:B------:R-:W-:Y:S01]  /*36d0*/  IADD3 R44, R40, 0x3, RZ ;  /* 0x00000003282c7810 */ /* 0x000fe20007ffe0ff */
[----:B------:R-:W-:-:S03]  /*36e0*/  @!P6 FADD.FTZ R37, R37, R45 ;  /* 0x0000002d2525e221 */ /* 0x000fc60000010000 */
        /* <DEDUP_REMOVED lines=94> */
.L_x_1443:
        /* <DEDUP_REMOVED lines=63> */
.L_x_1445:
[----:B------:R-:W-:-:S04]  /*40c0*/  LOP3.LUT P6, RZ, R85, 0x1, RZ, 0xc0, !PT ;  /* 0x0000000155ff7812 */ /* 0x000fc800078cc0ff */
[----:B------:R-:W-:-:S13]  /*40d0*/  ISETP.NE.OR P6, PT, R41, RZ, P6 ;  /* 0x000000ff2900720c */ /* 0x000fda00037c5670 */
[----:B------:R-:W-:Y:S05]  /*40e0*/  @!P6 BRA `(.L_x_1441) ;  /* 0x000002100000e947 */ /* 0x000fea0003800000 */
.L_x_1442:
[----:B------:R-:W0:Y:S02]  /*40f0*/  S2R R48, SR_CTAID.X ;  /* 0x0000000000307919 */ /* 0x000e240000002500 */
.L_x_1446:
        /* <DEDUP_REMOVED lines=32> */
.L_x_1441:
        /* <DEDUP_REMOVED lines=11> */
.L_x_1448:
[----:B------:R-:W-:Y:S05]  /*43b0*/  BSYNC B0 ;  /* 0x0000000000007941 */ /* 0x000fea0003800000 */
.L_x_1447:
        /* <DEDUP_REMOVED lines=17> */
.L_x_1438:
[----:B------:R-:W-:Y:S04]  /*44d0*/  @!P0 STS.64 [0x98], R36 ;  /* 0x00009824ff008388 */ /* 0x000fe80000000a00 */
[----:B------:R-:W-:Y:S01]  /*44e0*/  BAR.SYNC.DEFER_BLOCKING 0x0 ;  /* 0x0000000000007b1d */ /* 0x000fe20000010000 */
[----:B------:R-:W-:Y:S02]  /*44f0*/  ISETP.NE.AND P6, PT, RZ, UR9, PT ;  /* 0x00000009ff007c0c */ /* 0x000fe4000bfc5270 */
[----:B0-----:R-:W-:-:S05]  /*4500*/  SHF.R.U32.HI R40, RZ, 0x4, R84 ;  /* 0x00000004ff287819 */ /* 0x001fca0000011654 */
[----:B------:R-:W-:-:S05]  /*4510*/  IMAD R79, R79, c[0x0][0x1fc], R40 ;  /* 0x00007f004f4f7a24 */ /* 0x000fca00078e0228 */
[----:B------:R-:W-:Y:S01]  /*4520*/  IADD3 R40, R79, 0xc0, RZ ;  /* 0x000000c04f287810 */ /* 0x000fe20007ffe0ff */
[----:B------:R-:W0:Y:S02]  /*4530*/  LDS.64 R38, [0x98] ;  /* 0x00009800ff267984 */ /* 0x000e240000000a00 */
[----:B0-----:R-:W-:Y:S02]  /*4540*/  FMUL.FTZ R38, R38, c[0x0][0x20c] ;  /* 0x0000830026267a20 */ /* 0x001fe40000410000 */
[----:B------:R-:W-:Y:S01]  /*4550*/  FMUL.FTZ R39, R39, c[0x0][0x20c] ;  /* 0x0000830027277a20 */ /* 0x000fe20000410000 */
        /* <DEDUP_REMOVED lines=19> */
.L_x_1449:
[----:B------:R-:W-:Y:S01]  /*4690*/  LOP3.LUT P0, RZ, R85, 0x2, RZ, 0xc0, !PT ;  /* 0x0000000255ff7812 */ /* 0x000fe2000780c0ff */
[----:B------:R-:W-:-:S12]  /*46a0*/  BSSY B0, `(.L_x_1450) ;  /* 0x0000011000007945 */ /* 0x000fd80003800000 */
[----:B------:R-:W-:Y:S05]  /*46b0*/  @P0 BRA `(.L_x_1451) ;  /* 0x000000f000000947 */ /* 0x000fea0003800000 */
[----:B------:R-:W-:Y:S01]  /*46c0*/  IMAD R71, R71, c[0x0][0x1d8], RZ ;  /* 0x0000760047477a24 */ /* 0x000fe200078e02ff */
[----:B------:R-:W-:Y:S01]  /*46d0*/  MOV R36, R90 ;  /* 0x0000005a00247202 */ /* 0x000fe20000000f00 */
[----:B------:R-:W-:Y:S01]  /*46e0*/  FFMA.FTZ R57, R57, R38, R39 ;  /* 0x0000002639397223 */ /* 0x000fe20000010027 */
[----:B------:R-:W-:Y:S01]  /*46f0*/  MOV R37, R89 ;  /* 0x0000005900257202 */ /* 0x000fe20000000f00 */
[----:B------:R-:W-:-:S04]  /*4700*/  IMAD R71, R72, c[0x0][0x1dc], R71 ;  /* 0x0000770048477a24 */ /* 0x000fc800078e0247 */
[----:B------:R-:W-:-:S04]  /*4710*/  IMAD.WIDE.U32 R72, R72, c[0x0][0x1d8], R36 ;  /* 0x0000760048487a25 */ /* 0x000fc800078e0024 */
[----:B------:R-:W-:Y:S01]  /*4720*/  FFMA.FTZ R36, R0, R38, R39 ;  /* 0x0000002600247223 */ /* 0x000fe20000010027 */
[----:B------:R-:W-:Y:S01]  /*4730*/  IADD3 R71, R73, R71, RZ ;  /* 0x0000004749477210 */ /* 0x000fe20007ffe0ff */
[----:B------:R-:W-:Y:S01]  /*4740*/  FFMA.FTZ R0, R32, R20, -R57 ;  /* 0x0000001420007223 */ /* 0x000fe20000010839 */
[----:B------:R-:W-:Y:S01]  /*4750*/  LEA R20, P0, R72, c[0x0][0x160], 0x2 ;  /* 0x0000580048147a11 */ /* 0x000fe200078010ff */
[----:B------:R-:W-:Y:S02]  /*4760*/  FFMA.FTZ R42, R33, R21, -R36 ;  /* 0x00000015212a7223 */ /* 0x000fe40000010824 */
[-C--:B------:R-:W-:Y:S01]  /*4770*/  FMUL.FTZ R36, R0, R81.reuse ;  /* 0x0000005100247220 */ /* 0x080fe20000410000 */
[----:B------:R-:W-:Y:S01]  /*4780*/  LEA.HI.X R21, R72, c[0x0][0x164], R71, 0x2, P0 ;  /* 0x0000590048157a11 */ /* 0x000fe200000f1447 */
[----:B------:R-:W-:-:S05]  /*4790*/  FMUL.FTZ R37, R42, R81 ;  /* 0x000000512a257220 */ /* 0x000fca0000410000 */
[----:B------:R0:W-:Y:S03]  /*47a0*/  STG.E.64 [R20.64], R36 ;  /* 0x0000002414007986 */ /* 0x0001e6000c101b06 */
.L_x_1451:
[----:B------:R-:W-:Y:S05]  /*47b0*/  BSYNC B0 ;  /* 0x0000000000007941 */ /* 0x000fea0003800000 */
.L_x_1450:
[----:B------:R-:W-:Y:S02]  /*47c0*/  ISETP.NE.AND P6, PT, RZ, UR9, PT ;  /* 0x00000009ff007c0c */ /* 0x000fe4000bfc5270 */
[----:B------:R-:W-:Y:S02]  /*47d0*/  ISETP.GE.U32.AND P0, PT, R40, c[0x0][0x1e0], PT ;  /* 0x0000780028007a0c */ /* 0x000fe40003f06070 */
[----:B------:R-:W-:-:S09]  /*47e0*/  IADD3 R79, R79, 0xe0, RZ ;  /* 0x000000e04f4f7810 */ /* 0x000fd20007ffe0ff */
        /* <DEDUP_REMOVED lines=19> */
.L_x_1452:
[----:B------:R-:W-:Y:S01]  /*4920*/  BSSY B0, `(.L_x_1453) ;  /* 0x0000011000007945 */ /* 0x000fe20003800000 */
[----:B------:R-:W-:Y:S05]  /*4930*/  @P5 BRA `(.L_x_1454) ;  /* 0x000000f000005947 */ /* 0x000fea0003800000 */
        /* <DEDUP_REMOVED lines=15> */
.L_x_1454:
[----:B------:R-:W-:Y:S05]  /*4a30*/  BSYNC B0 ;  /* 0x0000000000007941 */ /* 0x000fea0003800000 */
.L_x_1453:
[----:B------:R-:W-:Y:S02]  /*4a40*/  SHF.R.S32.HI R40, RZ, 0x1f, R40 ;  /* 0x0000001fff287819 */ /* 0x000fe40000011428 */
[----:B------:R-:W-:Y:S02]  /*4a50*/  ISETP.GE.U32.AND P5, PT, R79, c[0x0][0x1e0], PT ;  /* 0x000078004f007a0c */ /* 0x000fe40003fa6070 */
[----:B------:R-:W-:Y:S02]  /*4a60*/  SHF.R.S32.HI R0, RZ, 0x1f, R79 ;  /* 0x0000001fff007819 */ /* 0x000fe4000001144f */
[----:B------:R-:W-:Y:S02]  /*4a70*/  ISETP.GE.AND.EX P0, PT, R40, c[0x0][0x1e4], PT, P0 ;  /* 0x0000790028007a0c */ /* 0x000fe40003f06300 */
[----:B------:R-:W-:Y:S02]  /*4a80*/  ISETP.GE.AND.EX P5, PT, R0, c[0x0][0x1e4], PT, P5 ;  /* 0x0000790000007a0c */ /* 0x000fe40003fa6350 */
[----:B------:R-:W-:-:S02]  /*4a90*/  ISETP.GT.U32.OR P0, PT, R84, 0x1ff, P0 ;  /* 0x000001ff5400780c */ /* 0x000fc40000704470 */
[----:B------:R-:W-:Y:S01]  /*4aa0*/  ISETP.GT.U32.OR P5, PT, R84, 0x1ff, P5 ;  /* 0x000001ff5400780c */ /* 0x000fe20002fa4470 */
[----:B------:R-:W-:Y:S06]  /*4ab0*/  @!P6 BRA `(.L_x_1455) ;  /* 0x000001200000e947 */ /* 0x000fec0003800000 */
        /* <DEDUP_REMOVED lines=18> */
.L_x_1455:
[----:B------:R-:W-:Y:S01]  /*4be0*/  BSSY B0, `(.L_x_1456) ;  /* 0x0000011000007945 */ /* 0x000fe20003800000 */
[----:B------:R-:W-:Y:S05]  /*4bf0*/  @P4 BRA `(.L_x_1457) ;  /* 0x000000f000004947 */ /* 0x000fea0003800000 */
[----:B------:R-:W-:Y:S01]  /*4c00*/  IMAD R67, R67, c[0x0][0x1d8], RZ ;  /* 0x0000760043437a24 */ /* 0x000fe200078e02ff */
[----:B0-----:R-:W-:Y:S01]  /*4c10*/  MOV R2, R90 ;  /* 0x0000005a00027202 */ /* 0x001fe20000000f00 */
[-C--:B------:R-:W-:Y:S01]  /*4c20*/  FFMA.FTZ R21, R4, R38.reuse, R39 ;  /* 0x0000002604157223 */ /* 0x080fe20000010027 */
[----:B------:R-:W-:Y:S01]  /*4c30*/  MOV R3, R89 ;  /* 0x0000005900037202 */ /* 0x000fe20000000f00 */
[C---:B------:R-:W-:Y:S02]  /*4c40*/  IMAD R67, R68.reuse, c[0x0][0x1dc], R67 ;  /* 0x0000770044437a24 */ /* 0x040fe400078e0243 */
[----:B------:R-:W-:Y:S02]  /*4c50*/  FFMA.FTZ R0, R5, R38, R39 ;  /* 0x0000002605007223 */ /* 0x000fe40000010027 */
[----:B------:R-:W-:-:S04]  /*4c60*/  IMAD.WIDE.U32 R68, R68, c[0x0][0x1d8], R2 ;  /* 0x0000760044447a25 */ /* 0x000fc800078e0002 */
[----:B------:R-:W-:Y:S01]  /*4c70*/  FFMA.FTZ R24, R32, R24, -R21 ;  /* 0x0000001820187223 */ /* 0x000fe20000010815 */
[----:B------:R-:W-:Y:S01]  /*4c80*/  IADD3 R67, R69, R67, RZ ;  /* 0x0000004345437210 */ /* 0x000fe20007ffe0ff */
[----:B------:R-:W-:Y:S01]  /*4c90*/  FFMA.FTZ R0, R33, R25, -R0 ;  /* 0x0000001921007223 */ /* 0x000fe20000010800 */
[----:B------:R-:W-:Y:S01]  /*4ca0*/  LEA R2, P4, R68, c[0x0][0x160], 0x2 ;  /* 0x0000580044027a11 */ /* 0x000fe200078810ff */
[-C--:B------:R-:W-:Y:S02]  /*4cb0*/  FMUL.FTZ R24, R24, R81.reuse ;  /* 0x0000005118187220 */ /* 0x080fe40000410000 */
[----:B------:R-:W-:Y:S01]  /*4cc0*/  FMUL.FTZ R25, R0, R81 ;  /* 0x0000005100197220 */ /* 0x000fe20000410000 */
[----:B------:R-:W-:-:S05]  /*4cd0*/  LEA.HI.X R3, R68, c[0x0][0x164], R67, 0x2, P4 ;  /* 0x0000590044037a11 */ /* 0x000fca00020f1443 */
[----:B------:R0:W-:Y:S04]  /*4ce0*/  STG.E.64 [R2.64], R24 ;  /* 0x0000001802007986 */ /* 0x0001e8000c101b06 */
.L_x_1457:
[----:B------:R-:W-:Y:S05]  /*4cf0*/  BSYNC B0 ;  /* 0x0000000000007941 */ /* 0x000fea0003800000 */
.L_x_1456:
        /* <DEDUP_REMOVED lines=19> */
.L_x_1458:
        /* <DEDUP_REMOVED lines=17> */
.L_x_1460:
[----:B------:R-:W-:Y:S05]  /*4f40*/  BSYNC B0 ;  /* 0x0000000000007941 */ /* 0x000fea0003800000 */
.L_x_1459:
        /* <DEDUP_REMOVED lines=19> */
.L_x_1461:
        /* <DEDUP_REMOVED lines=17> */
.L_x_1463:
[----:B------:R-:W-:Y:S05]  /*5190*/  BSYNC B0 ;  /* 0x0000000000007941 */ /* 0x000fea0003800000 */
.L_x_1462:
        /* <DEDUP_REMOVED lines=19> */
.L_x_1464:
        /* <DEDUP_REMOVED lines=17> */
.L_x_1466:
[----:B------:R-:W-:Y:S05]  /*53e0*/  BSYNC B0 ;  /* 0x0000000000007941 */ /* 0x000fea0003800000 */
.L_x_1465:
        /* <DEDUP_REMOVED lines=19> */
.L_x_1467:
        /* <DEDUP_REMOVED lines=17> */
.L_x_1469:
[----:B------:R-:W-:Y:S05]  /*5630*/  BSYNC B0 ;  /* 0x0000000000007941 */ /* 0x000fea0003800000 */
.L_x_1468:
[----:B------:R-:W-:Y:S05]  /*5640*/  @!P6 BRA `(.L_x_1470) ;  /* 0x000001200000e947 */ /* 0x000fea0003800000 */
[----:B------:R-:W-:Y:S02]  /*5650*/  FFMA.FTZ R34, R14, R32, R34 ;  /* 0x000000200e227223 */ /* 0x000fe40000010022 */
[----:B------:R-:W-:Y:S02]  /*5660*/  FFMA.FTZ R35, R15, R33, R35 ;  /* 0x000000210f237223 */ /* 0x000fe40000010023 */
[----:B------:R-:W-:Y:S02]  /*5670*/  FMUL.FTZ R0, R34, -1.4426950216293334961 ;  /* 0xbfb8aa3b22007820 */ /* 0x000fe40000410000 */
[----:B------:R-:W-:-:S04]  /*5680*/  FMUL.FTZ R4, R35, -1.4426950216293334961 ;  /* 0xbfb8aa3b23047820 */ /* 0x000fc80000410000 */
[----:B------:R-:W1:Y:S08]  /*5690*/  MUFU.EX2 R0, R0 ;  /* 0x0000000000007308 */ /* 0x000e700000000800 */
[----:B------:R-:W2:Y:S01]  /*56a0*/  MUFU.EX2 R4, R4 ;  /* 0x0000000400047308 */ /* 0x000ea20000000800 */
[----:B01----:R-:W-:-:S07]  /*56b0*/  FADD.FTZ R2, R0, 1 ;  /* 0x3f80000000027421 */ /* 0x003fce0000010000 */
[----:B------:R-:W0:Y:S01]  /*56c0*/  MUFU.RCP R3, R2 ;  /* 0x0000000200037308 */ /* 0x000e220000001000 */
[----:B--2---:R-:W-:-:S07]  /*56d0*/  FADD.FTZ R5, R4, 1 ;  /* 0x3f80000004057421 */ /* 0x004fce0000010000 */
        /* <DEDUP_REMOVED lines=9> */
.L_x_1470:
[----:B------:R-:W-:Y:S01]  /*5770*/  BSSY B0, `(.L_x_1471) ;  /* 0x0000010000007945 */ /* 0x000fe20003800000 */
[----:B------:R-:W-:Y:S05]  /*5780*/  @P5 BRA `(.L_x_1472) ;  /* 0x000000e000005947 */ /* 0x000fea0003800000 */
        /* <DEDUP_REMOVED lines=10> */
[-C--:B------:R-:W-:Y:S01]  /*5830*/  FMUL.FTZ R18, R18, R81.reuse ;  /* 0x0000005112127220 */ /* 0x080fe20000410000 */
[----:B------:R-:W-:Y:S01]  /*5840*/  LEA.HI.X R3, R88, c[0x0][0x164], R5, 0x2, P0 ;  /* 0x0000590058037a11 */ /* 0x000fe200000f1405 */
[----:B------:R-:W-:-:S05]  /*5850*/  FMUL.FTZ R19, R38, R81 ;  /* 0x0000005126137220 */ /* 0x000fca0000410000 */
[----:B------:R0:W-:Y:S02]  /*5860*/  STG.E.64 [R2.64], R18 ;  /* 0x0000001202007986 */ /* 0x0001e4000c101b06 */
.L_x_1472:
[----:B------:R-:W-:Y:S05]  /*5870*/  BSYNC B0 ;  /* 0x0000000000007941 */ /* 0x000fea0003800000 */
.L_x_1471:
[----:B------:R-:W-:Y:S02]  /*5880*/  IADD3 R83, R83, c[0x0][0x10], RZ ;  /* 0x0000040053537a10 */ /* 0x000fe40007ffe0ff */
[----:B------:R-:W-:Y:S02]  /*5890*/  IADD3 R82, R82, 0x1, RZ ;  /* 0x0000000152527810 */ /* 0x000fe40007ffe0ff */
[----:B------:R-:W-:-:S13]  /*58a0*/  ISETP.GE.AND P0, PT, R83, UR4, PT ;  /* 0x0000000453007c0c */ /* 0x000fda000bf06270 */
[----:B------:R-:W-:Y:S01]  /*58b0*/  @P0 CALL.REL.NOINC `(.L_x_1421) ;  /* 0x0000001000000944 */ /* 0x000fe20003c00000 */
[----:B------:R-:W-:Y:S05]  /*58c0*/  BRA `(.L_x_1473) ;  /* 0xffffa91000007947 */ /* 0x000fea000383ffff */
.L_x_1421:
[----:B-1----:R-:W-:Y:S01]  /*58d0*/  ISETP.NE.AND P1, PT, R84, RZ, PT ;  /* 0x000000ff5400720c */ /* 0x002fe20003f25270 */
[----:B0-----:R-:W-:Y:S01]  /*58e0*/  HFMA2.MMA R25, -RZ, RZ, 0, 2.384185791015625e-07 ;  /* 0x00000004ff197435 */ /* 0x001fe200000001ff */
[----:B------:R-:W-:Y:S01]  /*58f0*/  MOV R6, c[0x0][0xc] ;  /* 0x0000030000067a02 */ /* 0x000fe20000000f00 */
[----:B------:R-:W-:Y:S01]  /*5900*/  BSSY B0, `(.L_x_1474) ;  /* 0x000000f000007945 */ /* 0x000fe20003800000 */
[----:B------:R-:W-:Y:S02]  /*5910*/  MOV R4, c[0x0][0x10] ;  /* 0x0000040000047a02 */ /* 0x000fe40000000f00 */
        /* <DEDUP_REMOVED lines=13> */
.L_x_1475:
[----:B------:R-:W-:Y:S05]  /*59f0*/  BSYNC B0 ;  /* 0x0000000000007941 */ /* 0x000fea0003800000 */
.L_x_1474:
[----:B------:R-:W1:Y:S01]  /*5a00*/  S2UR UR4, SR_CTAID.X ;  /* 0x00000000000479c3 */ /* 0x000e620000002500 */
[----:B0-----:R-:W-:Y:S02]  /*5a10*/  IADD3 R5, R6, -0x1, RZ ;  /* 0xffffffff06057810 */ /* 0x001fe40007ffe0ff */
[----:B------:R-:W-:-:S05]  /*5a20*/  IADD3 R0, R4, -0x1, RZ ;  /* 0xffffffff04007810 */ /* 0x000fca0007ffe0ff */
[----:B------:R-:W0:Y:S01]  /*5a30*/  S2UR UR5, SR_CTAID.Y ;  /* 0x00000000000579c3 */ /* 0x000e220000002600 */
[----:B-1----:R-:W-:-:S04]  /*5a40*/  ISETP.NE.AND P0, PT, R5, UR4, PT ;  /* 0x0000000405007c0c */ /* 0x002fc8000bf05270 */
[----:B0-----:R-:W-:-:S13]  /*5a50*/  ISETP.NE.OR P0, PT, R0, UR5, P0 ;  /* 0x0000000500007c0c */ /* 0x001fda0008705670 */
[----:B------:R-:W-:Y:S05]  /*5a60*/  @P0 EXIT ;  /* 0x000000000000094d */ /* 0x000fea0003800000 */
[----:B------:R-:W-:Y:S05]  /*5a70*/  @P1 BRA `(.L_x_1476) ;  /* 0x0000008000001947 */ /* 0x000fea0003800000 */
[----:B------:R-:W-:-:S05]  /*5a80*/  IMAD R0, R6, c[0x0][0x10], RZ ;  /* 0x0000040006007a24 */ /* 0x000fca00078e02ff */
[----:B------:R-:W-:-:S13]  /*5a90*/  ISETP.NE.AND P0, PT, R0, -0x1, PT ;  /* 0xffffffff0000780c */ /* 0x000fda0003f05270 */
[----:B------:R-:W-:Y:S05]  /*5aa0*/  @!P0 BRA `(.L_x_1476) ;  /* 0x0000005000008947 */ /* 0x000fea0003800000 */
.L_x_1477:
[----:B------:R-:W2:Y:S01]  /*5ab0*/  LDG.E.STRONG.GPU R5, [R2.64] ;  /* 0x0000000602057981 */ /* 0x000ea2000c1ef900 */
[----:B------:R-:W-:Y:S01]  /*5ac0*/  YIELD ;  /* 0x0000000000007946 */ /* 0x000fe20003800000 */
[----:B--2---:R-:W-:Y:S01]  /*5ad0*/  ISETP.NE.AND P0, PT, R5, R0, PT ;  /* 0x000000000500720c */ /* 0x004fe20003f05270 */
[----:B------:R-:W-:-:S12]  /*5ae0*/  CCTL.IVALL ;  /* 0x00000000ff00798f */ /* 0x000fd80002000000 */
[----:B------:R-:W-:Y:S05]  /*5af0*/  @P0 BRA `(.L_x_1477) ;  /* 0xffffffb000000947 */ /* 0x000fea000383ffff */
.L_x_1476:
[----:B------:R-:W-:Y:S02]  /*5b00*/  WARPSYNC 0xffffffff ;  /* 0xffffffff00007948 */ /* 0x000fe40003800000 */
[----:B------:R-:W-:Y:S01]  /*5b10*/  MOV R19, c[0x0][0x1dc] ;  /* 0x0000770000137a02 */ /* 0x000fe20000000f00 */
[----:B------:R-:W-:Y:S03]  /*5b20*/  BAR.SYNC.DEFER_BLOCKING 0x0 ;  /* 0x0000000000007b1d */ /* 0x000fe60000010000 */
[----:B------:R-:W-:-:S04]  /*5b30*/  LEA.HI R0, P0, R19, c[0x0][0x1d8], RZ, 0x1 ;  /* 0x0000760013007a11 */ /* 0x000fc800078108ff */
[----:B------:R-:W-:-:S04]  /*5b40*/  IADD3.X R3, RZ, c[0x0][0x1dc], RZ, P0, !PT ;  /* 0x00007700ff037a10 */ /* 0x000fc800007fe4ff */
        /* <DEDUP_REMOVED lines=20> */
.L_x_1478:
        /* <DEDUP_REMOVED lines=23> */
.L_x_1479:
        /* <DEDUP_REMOVED lines=16> */
.L_x_3358:


//--------------------- .text._Z35group_norm_nhwc_bwd_one_pass_kernelI11Fp32IOFp32WLi512ELi32ELi512EEv26Group_norm_nhwc_bwd_params --------------------------
	.section	.text._Z35group_norm_nhwc_bwd_one_pass_kernelI11Fp32IOFp32WLi512ELi32ELi512EEv26Group_norm_nhwc_bwd_params,"ax",@progbits
	.sectioninfo	@"SHI_REGISTERS=128"
	.align	128
        .global         _Z35group_norm_nhwc_bwd_one_pass_kernelI11Fp32IOFp32WLi512ELi32ELi512EEv26Group_norm_nhwc_bwd_params
        .type           _Z35group_norm_nhwc_bwd_one_pass_kernelI11Fp32IOFp32WLi512ELi32ELi512EEv26Group_norm_nhwc_bwd_params,@function
        .size           _Z35group_norm_nhwc_bwd_one_pass_kernelI11Fp32IOFp32WLi512ELi32ELi512EEv26Group_norm_nhwc_bwd_params,(.L_x_3359 - _Z35group_norm_nhwc_bwd_one_pass_kernelI11Fp32IOFp32WLi512ELi32ELi512EEv26Group_norm_nhwc_bwd_params)
        .other          _Z35group_norm_nhwc_bwd_one_pass_kernelI11Fp32IOFp32WLi512ELi32ELi512EEv26Group_norm_nhwc_bwd_params,@"STO_CUDA_ENTRY STV_DEFAULT"
_Z35group_norm_nhwc_bwd_one_pass_kernelI11Fp32IOFp32WLi512ELi32ELi512EEv26Group_norm_nhwc_bwd_params:
.text._Z35group_norm_nhwc_bwd_one_pass_kernelI11Fp32IOFp32WLi512ELi32ELi512EEv26Group_norm_nhwc_bwd_params:
        /* <DEDUP_REMOVED lines=11> */
[----:B------:R-:W-:Y:S01]  /*00b0*/  UMOV UR7, 0x3 ;  /* 0x0000000300077882 */ /* 0x000fe20000000000 */
[C---:B------:R-:W-:Y:S01]  /*00c0*/  ISETP.GE.U32.AND P1, PT, R3.reuse, 0x200, PT ;  /* 0x000002000300780c */ /* 0x040fe20003f26070 */
[----:B------:R-:W-:Y:S01]  /*00d0*/  ULDC.64 UR8, c[0x0][0x1d8] ;  /* 0x0000760000087ab9 */ /* 0x000fe20000000a00 */
[----:B------:R-:W-:Y:S01]  /*00e0*/  LOP3.LUT R6, R6, 0xffffff7f, RZ, 0xc0, !PT ;  /* 0xffffff7f06067812 */ /* 0x000fe200078ec0ff */
[----:B------:R-:W-:Y:S01]  /*00f0*/  IMAD R89, R2, c[0x0][0x1fc], R89 ;  /* 0x00007f0002597a24 */ /* 0x000fe200078e0259 */
[----:B------:R-:W-:Y:S01]  /*0100*/  ULEA.HI UR11, UP0, UR9, UR8, URZ, 0x1 ;  /* 0x00000008090b7291 */ /* 0x000fe2000f81083f */
[----:B------:R-:W-:Y:S01]  /*0110*/  SHF.R.S32.HI R8, RZ, 0x1f, R3 ;  /* 0x0000001fff087819 */ /* 0x000fe20000011403 */
[----:B------:R-:W-:Y:S01]  /*0120*/  UIMAD.WIDE.U32 UR4, UR7, UR8, URZ ;  /* 0x00000008070472a5 */ /* 0x000fe2000f8e003f */
[----:B------:R-:W-:Y:S01]  /*0130*/  SHF.L.U32 R123, R3, 0x1, RZ ;  /* 0x00000001037b7819 */ /* 0x000fe200000006ff */
[----:B------:R-:W-:Y:S01]  /*0140*/  UIMAD UR8, UR7, UR9, URZ ;  /* 0x00000009070872a4 */ /* 0x000fe2000f8e023f */
[C---:B------:R-:W-:Y:S01]  /*0150*/  ISETP.LT.U32.AND P0, PT, R89.reuse, c[0x0][0x1e0], PT ;  /* 0x0000780059007a0c */ /* 0x040fe20003f01070 */
[----:B------:R-:W-:Y:S01]  /*0160*/  ULDC UR10, c[0x0][0xc] ;  /* 0x00000300000a7ab9 */ /* 0x000fe20000000800 */
[----:B------:R-:W-:Y:S01]  /*0170*/  SHF.R.S32.HI R118, RZ, 0x1f, R89 ;  /* 0x0000001fff767819 */ /* 0x000fe20000011459 */
[----:B------:R-:W-:Y:S01]  /*0180*/  ULOP3.LUT UR7, UR7, UR10, URZ, 0xc0, !UPT ;  /* 0x0000000a07077292 */ /* 0x000fe2000f8ec03f */
[C---:B------:R-:W-:Y:S01]  /*0190*/  IADD3 R102, R89.reuse, 0x20, RZ ;  /* 0x0000002059667810 */ /* 0x040fe20007ffe0ff */
[----:B------:R-:W-:Y:S01]  /*01a0*/  UIADD3 UR8, UR5, UR8, URZ ;  /* 0x0000000805087290 */ /* 0x000fe2000fffe03f */
[----:B------:R-:W-:Y:S01]  /*01b0*/  ISETP.LT.AND.EX P0, PT, R118, c[0x0][0x1e4], !P1, P0 ;  /* 0x0000790076007a0c */ /* 0x000fe20004f01300 */
[----:B------:R-:W-:Y:S01]  /*01c0*/  UIADD3.X UR9, URZ, UR9, URZ, UP0, !UPT ;  /* 0x000000093f097290 */ /* 0x000fe200087fe43f */
[----:B------:R-:W-:Y:S01]  /*01d0*/  ISETP.LT.U32.AND P5, PT, R102, c[0x0][0x1e0], PT ;  /* 0x0000780066007a0c */ /* 0x000fe20003fa1070 */
[----:B------:R-:W-:Y:S01]  /*01e0*/  UIADD3 UR5, -UR7, UR10, URZ ;  /* 0x0000000a07057290 */ /* 0x000fe2000fffe13f */
[----:B------:R-:W-:Y:S01]  /*01f0*/  SHF.R.S32.HI R117, RZ, 0x1f, R102 ;  /* 0x0000001fff757819 */ /* 0x000fe20000011466 */
[----:B------:R-:W-:Y:S01]  /*0200*/  ULEA.HI UR10, UP0, UR8, UR4, URZ, 0x1 ;  /* 0x00000004080a7291 */ /* 0x000fe2000f81083f */
[----:B------:R-:W-:Y:S01]  /*0210*/  IADD3 R101, R89, 0x40, RZ ;  /* 0x0000004059657810 */ /* 0x000fe20007ffe0ff */
[----:B------:R-:W-:Y:S01]  /*0220*/  HFMA2.MMA R91, -RZ, RZ, 0, 0 ;  /* 0x00000000ff5b7435 */ /* 0x000fe200000001ff */
[----:B------:R-:W-:Y:S01]  /*0230*/  ISETP.LT.AND.EX P6, PT, R117, c[0x0][0x1e4], !P1, P5 ;  /* 0x0000790075007a0c */ /* 0x000fe20004fc1350 */
[----:B------:R-:W-:Y:S01]  /*0240*/  UIADD3.X UR8, URZ, UR8, URZ, UP0, !UPT ;  /* 0x000000083f087290 */ /* 0x000fe200087fe43f */
[----:B------:R-:W-:Y:S01]  /*0250*/  ISETP.LT.U32.AND P4, PT, R101, c[0x0][0x1e0], PT ;  /* 0x0000780065007a0c */ /* 0x000fe20003f81070 */
[----:B------:R-:W-:Y:S01]  /*0260*/  USHF.R.S64 UR11, UR11, 0x1, UR9 ;  /* 0x000000010b0b7899 */ /* 0x000fe20008001009 */
[----:B------:R-:W-:Y:S01]  /*0270*/  SHF.R.S32.HI R116, RZ, 0x1f, R101 ;  /* 0x0000001fff747819 */ /* 0x000fe20000011465 */
[----:B------:R-:W-:Y:S01]  /*0280*/  USHF.R.S64 UR10, UR10, 0x1, UR8 ;  /* 0x000000010a0a7899 */ /* 0x000fe20008001008 */
[----:B------:R-:W-:Y:S01]  /*0290*/  @P0 LOP3.LUT R6, R6, 0x80, RZ, 0xfc, !PT ;  /* 0x0000008006060812 */ /* 0x000fe200078efcff */
[----:B------:R-:W-:Y:S01]  /*02a0*/  IMAD R5, R2, c[0x0][0x10], R0 ;  /* 0x0000040002057a24 */ /* 0x000fe200078e0200 */
[----:B------:R-:W-:Y:S01]  /*02b0*/  IADD3 R100, R89, 0x60, RZ ;  /* 0x0000006059647810 */ /* 0x000fe20007ffe0ff */
[----:B------:R-:W-:Y:S01]  /*02c0*/  USHF.R.S32.HI UR9, URZ, 0x1, UR9 ;  /* 0x000000013f097899 */ /* 0x000fe20008011409 */
[----:B------:R-:W-:Y:S01]  /*02d0*/  ISETP.LT.AND.EX P5, PT, R116, c[0x0][0x1e4], !P1, P4 ;  /* 0x0000790074007a0c */ /* 0x000fe20004fa1340 */
[----:B------:R-:W-:Y:S01]  /*02e0*/  USHF.R.S32.HI UR8, URZ, 0x1, UR8 ;  /* 0x000000013f087899 */ /* 0x000fe20008011408 */
[----:B------:R-:W-:Y:S01]  /*02f0*/  LOP3.LUT R6, R6, 0xffffffbf, RZ, 0xc0, !PT ;  /* 0xffffffbf06067812 */ /* 0x000fe200078ec0ff */
[----:B------:R-:W-:Y:S01]  /*0300*/  USHF.L.U64.HI UR9, UR11, 0x2, UR9 ;  /* 0x000000020b097899 */ /* 0x000fe20008010209 */
[----:B------:R-:W-:Y:S01]  /*0310*/  ISETP.LT.U32.AND P3, PT, R100, c[0x0][0x1e0], PT ;  /* 0x0000780064007a0c */ /* 0x000fe20003f61070 */
[----:B------:R-:W-:Y:S01]  /*0320*/  USHF.L.U64.HI UR8, UR10, 0x2, UR8 ;  /* 0x000000020a087899 */ /* 0x000fe20008010208 */
[----:B------:R-:W-:Y:S01]  /*0330*/  SHF.R.S32.HI R115, RZ, 0x1f, R100 ;  /* 0x0000001fff737819 */ /* 0x000fe20000011464 */
[----:B------:R-:W-:Y:S01]  /*0340*/  ULDC.U8 UR16, c[0x0][0x1f4] ;  /* 0x00007d0000107ab9 */ /* 0x000fe20000000000 */
        /* <DEDUP_REMOVED lines=21> */
[C---:B------:R-:W-:Y:S02]  /*04a0*/  IADD3 R96, R89.reuse, 0xe0, RZ ;  /* 0x000000e059607810 */ /* 0x040fe40007ffe0ff */
[----:B------:R-:W-:Y:S02]  /*04b0*/  @P2 LOP3.LUT R6, R6, 0x4, RZ, 0xfc, !PT ;  /* 0x0000000406062812 */ /* 0x000fe400078efcff */
[C---:B------:R-:W-:Y:S02]  /*04c0*/  IADD3 R95, R89.reuse, 0x100, RZ ;  /* 0x00000100595f7810 */ /* 0x040fe40007ffe0ff */
[----:B------:R-:W-:-:S02]  /*04d0*/  IADD3 R94, R89, 0x120, RZ ;  /* 0x00000120595e7810 */ /* 0x000fc40007ffe0ff */
[C---:B------:R-:W-:Y:S02]  /*04e0*/  IADD3 R93, R89.reuse, 0x140, RZ ;  /* 0x00000140595d7810 */ /* 0x040fe40007ffe0ff */
        /* <DEDUP_REMOVED lines=11> */
[----:B------:R-:W-:Y:S02]  /*05a0*/  SHF.R.S32.HI R107, RZ, 0x1f, R92 ;  /* 0x0000001fff6b7819 */ /* 0x000fe4000001145c */
[----:B------:R-:W-:Y:S02]  /*05b0*/  ISETP.LT.U32.AND P0, PT, R92, c[0x0][0x1e0], PT ;  /* 0x000078005c007a0c */ /* 0x000fe40003f01070 */
[----:B------:R-:W-:Y:S02]  /*05c0*/  LEA.HI R8, R8, R3, RZ, 0x5 ;  /* 0x0000000308087211 */ /* 0x000fe400078f28ff */
[C---:B------:R-:W-:Y:S02]  /*05d0*/  IADD3 R90, R89.reuse, 0x180, RZ ;  /* 0x00000180595a7810 */ /* 0x040fe40007ffe0ff */
[C---:B------:R-:W-:Y:S02]  /*05e0*/  IADD3 R106, R89.reuse, 0x1a0, RZ ;  /* 0x000001a0596a7810 */ /* 0x040fe40007ffe0ff */
[----:B------:R-:W-:-:S02]  /*05f0*/  IADD3 R104, R89, 0x1c0, RZ ;  /* 0x000001c059687810 */ /* 0x000fc40007ffe0ff */
[----:B------:R-:W-:Y:S02]  /*0600*/  IADD3 R103, R89, 0x1e0, RZ ;  /* 0x000001e059677810 */ /* 0x000fe40007ffe0ff */
[----:B------:R-:W-:Y:S02]  /*0610*/  ISETP.LT.AND.EX P5, PT, R111, c[0x0][0x1e4], !P1, P5 ;  /* 0x000079006f007a0c */ /* 0x000fe40004fa1350 */
[----:B------:R-:W-:Y:S02]  /*0620*/  ISETP.LT.AND.EX P4, PT, R110, c[0x0][0x1e4], !P1, P4 ;  /* 0x000079006e007a0c */ /* 0x000fe40004f81340 */
[----:B------:R-:W-:Y:S02]  /*0630*/  ISETP.LT.AND.EX P3, PT, R109, c[0x0][0x1e4], !P1, P3 ;  /* 0x000079006d007a0c */ /* 0x000fe40004f61330 */
[----:B------:R-:W-:Y:S02]  /*0640*/  ISETP.LT.AND.EX P2, PT, R108, c[0x0][0x1e4], !P1, P2 ;  /* 0x000079006c007a0c */ /* 0x000fe40004f41320 */
[----:B------:R-:W-:-:S02]  /*0650*/  ISETP.LT.AND.EX P1, PT, R107, c[0x0][0x1e4], !P1, P0 ;  /* 0x000079006b007a0c */ /* 0x000fc40004f21300 */
[----:B------:R-:W-:Y:S02]  /*0660*/  LEA R4, R3, 0xa0, 0x4 ;  /* 0x000000a003047811 */ /* 0x000fe400078e20ff */
[----:B------:R-:W-:Y:S02]  /*0670*/  MOV R5, R0 ;  /* 0x0000000000057202 */ /* 0x000fe40000000f00 */
[----:B------:R-:W-:Y:S02]  /*0680*/  LOP3.LUT R123, R123, 0x1e, RZ, 0xc0, !PT ;  /* 0x0000001e7b7b7812 */ /* 0x000fe400078ec0ff */
[----:B------:R-:W-:Y:S02]  /*0690*/  SHF.R.S32.HI R124, RZ, 0x5, R8 ;  /* 0x00000005ff7c7819 */ /* 0x000fe40000011408 */
[----:B------:R-:W-:Y:S02]  /*06a0*/  SHF.R.S32.HI R122, RZ, 0x1f, R90 ;  /* 0x0000001fff7a7819 */ /* 0x000fe4000001145a */
[----:B------:R-:W-:-:S02]  /*06b0*/  SHF.R.S32.HI R121, RZ, 0x1f, R106 ;  /* 0x0000001fff797819 */ /* 0x000fc4000001146a */
[----:B------:R-:W-:Y:S02]  /*06c0*/  SHF.R.S32.HI R120, RZ, 0x1f, R104 ;  /* 0x0000001fff787819 */ /* 0x000fe40000011468 */
[----:B------:R-:W-:Y:S02]  /*06d0*/  SHF.R.S32.HI R119, RZ, 0x1f, R103 ;  /* 0x0000001fff777819 */ /* 0x000fe40000011467 */
.L_x_1563:
[----:B0-----:R-:W-:Y:S02]  /*06e0*/  MOV R8, 0x8 ;  /* 0x0000000800087802 */ /* 0x001fe40000000f00 */
[----:B------:R-:W-:Y:S02]  /*06f0*/  P2R R30, PR, RZ, 0x8 ;  /* 0x00000008ff1e7803 */ /* 0x000fe40000000000 */
[----:B------:R-:W-:Y:S01]  /*0700*/  IABS R13, c[0x0][0x1f0] ;  /* 0x00007c00000d7a13 */ /* 0x000fe20000000000 */
[----:B------:R-:W-:Y:S01]  /*0710*/  IMAD.WIDE R8, R5, R8, c[0x0][0x198] ;  /* 0x0000660005087625 */ /* 0x000fe200078e0208 */
[----:B------:R-:W-:Y:S01]  /*0720*/  UMOV UR14, 0x3f800000 ;  /* 0x3f800000000e7882 */ /* 0x000fe20000000000 */
[----:B------:R-:W-:Y:S01]  /*0730*/  CS2R R54, SRZ ;  /* 0x0000000000367805 */ /* 0x000fe2000001ff00 */
[----:B------:R-:W-:Y:S01]  /*0740*/  CS2R R52, SRZ ;  /* 0x0000000000347805 */ /* 0x000fe2000001ff00 */
[----:B------:R-:W-:-:S02]  /*0750*/  LOP3.LUT P3, RZ, R6, 0x80, RZ, 0xc0, !PT ;  /* 0x0000008006ff7812 */ /* 0x000fc4000786c0ff */
[----:B------:R-:W2:Y:S01]  /*0760*/  LDG.E.64 R8, [R8.64] ;  /* 0x0000000c08087981 */ /* 0x000ea2000c1e1b00 */
[----:B------:R-:W-:Y:S02]  /*0770*/  P2R R32, PR, RZ, 0x4 ;  /* 0x00000004ff207803 */ /* 0x000fe40000000000 */
[C---:B------:R-:W-:Y:S02]  /*0780*/  LOP3.LUT P2, RZ, R6.reuse, 0x40, RZ, 0xc0, !PT ;  /* 0x0000004006ff7812 */ /* 0x040fe4000784c0ff */
[----:B------:R-:W-:Y:S01]  /*0790*/  P2R R7, PR, RZ, 0x2 ;  /* 0x00000002ff077803 */ /* 0x000fe20000000000 */
[----:B------:R-:W-:Y:S01]  /*07a0*/  CS2R R50, SRZ ;  /* 0x0000000000327805 */ /* 0x000fe2000001ff00 */
[----:B------:R-:W-:Y:S01]  /*07b0*/  LOP3.LUT P1, RZ, R6, 0x20, RZ, 0xc0, !PT ;  /* 0x0000002006ff7812 */ /* 0x000fe2000782c0ff */
[----:B-12---:R-:W0:Y:S02]  /*07c0*/  R2UR UR4, R8 ;  /* 0x00000000080473c2 */ /* 0x006e2400000e0000 */
[----:B0-----:R-:W-:-:S05]  /*07d0*/  MOV R10, UR4 ;  /* 0x00000004000a7c02 */ /* 0x001fca0008000f00 */
[----:B------:R-:W-:Y:S02]  /*07e0*/  FFMA.FTZ R11, -R10, UR4, R9 ;  /* 0x000000040a0b7c23 */ /* 0x000fe40008010109 */
[----:B------:R-:W0:Y:S03]  /*07f0*/  I2F.RP R10, R13 ;  /* 0x0000000d000a7306 */ /* 0x000e260000209400 */
[----:B------:R-:W-:-:S05]  /*0800*/  FSETP.GTU.FTZ.AND P0, PT, R11, RZ, PT ;  /* 0x000000ff0b00720b */ /* 0x000fca0003f1c000 */
[----:B0-----:R-:W0:Y:S08]  /*0810*/  MUFU.RCP R10, R10 ;  /* 0x0000000a000a7308 */ /* 0x001e300000001000 */
[----:B------:R-:W-:Y:S01]  /*0820*/  VOTEU.ANY UP0, P0 ;  /* 0x00000000003f7886 */ /* 0x000fe20000000100 */
[----:B------:R-:W-:Y:S02]  /*0830*/  PLOP3.LUT P0, PT, PT, PT, UP0, 0x80, 0x0 ;  /* 0x000000000000781c */ /* 0x000fe40003f0f008 */
[----:B0-----:R-:W-:-:S04]  /*0840*/  IADD3 R8, R10, 0xffffffe, RZ ;  /* 0x0ffffffe0a087810 */ /* 0x001fc80007ffe0ff */
[----:B------:R0:W1:Y:S07]  /*0850*/  F2I.FTZ.U32.TRUNC.NTZ R9, R8 ;  /* 0x0000000800097305 */ /* 0x00006e000021f000 */
[----:B------:R-:W-:Y:S01]  /*0860*/  @P0 FADD.FTZ R11, R11, c[0x0][0x1a0] ;  /* 0x000068000b0b0621 */ /* 0x000fe20000010000 */
[----:B------:R-:W-:Y:S02]  /*0870*/  PLOP3.LUT P0, PT, PT, PT, UP0, 0x80, 0x0 ;  /* 0x000000000000781c */ /* 0x000fe40003f0f008 */
[----:B0-----:R-:W-:-:S02]  /*0880*/  MOV R8, RZ ;  /* 0x000000ff00087202 */ /* 0x001fc40000000f00 */
[----:B-1----:R-:W-:-:S09]  /*0890*/  IADD3 R12, RZ, -R9, RZ ;  /* 0x80000009ff0c7210 */ /* 0x002fd20007ffe0ff */
[----:B------:R0:W1:Y:S02]  /*08a0*/  @P0 MUFU.RSQ R14, R11 ;  /* 0x0000000b000e0308 */ /* 0x0000640000001400 */
[----:B0-----:R-:W-:Y:S01]  /*08b0*/  IMAD R11, R12, R13, RZ ;  /* 0x0000000d0c0b7224 */ /* 0x001fe200078e02ff */
[----:B------:R-:W-:-:S03]  /*08c0*/  IABS R12, R5 ;  /* 0x00000005000c7213 */ /* 0x000fc60000000000 */
[----:B------:R-:W-:Y:S01]  /*08d0*/  IMAD.HI.U32 R9, R9, R11, R8 ;  /* 0x0000000b09097227 */ /* 0x000fe200078e0008 */
[----:B------:R-:W-:-:S05]  /*08e0*/  PLOP3.LUT P0, PT, PT, PT, UP0, 0x80, 0x0 ;  /* 0x000000000000781c */ /* 0x000fca0003f0f008 */
[----:B------:R-:W-:-:S05]  /*08f0*/  IMAD.HI.U32 R9, R9, R12, RZ ;  /* 0x0000000c09097227 */ /* 0x000fca00078e00ff */
[----:B------:R-:W-:-:S05]  /*0900*/  IADD3 R10, -R9, RZ, RZ ;  /* 0x000000ff090a7210 */ /* 0x000fca0007ffe1ff */
[C---:B------:R-:W-:Y:S01]  /*0910*/  IMAD R10, R13.reuse, R10, R12 ;  /* 0x0000000a0d0a7224 */ /* 0x040fe200078e020c */
[----:B-1----:R0:W1:Y:S04]  /*0920*/  @P0 R2UR UR14, R14 ;  /* 0x000000000e0e03c2 */ /* 0x00206800000e0000 */
[----:B------:R-:W-:-:S13]  /*0930*/  ISETP.GT.U32.AND P0, PT, R13, R10, PT ;  /* 0x0000000a0d00720c */ /* 0x000fda0003f04070 */
[-C--:B------:R-:W-:Y:S02]  /*0940*/  @!P0 IADD3 R10, R10, -R13.reuse, RZ ;  /* 0x8000000d0a0a8210 */ /* 0x080fe40007ffe0ff */
[----:B------:R-:W-:Y:S02]  /*0950*/  @!P0 IADD3 R9, R9, 0x1, RZ ;  /* 0x0000000109098810 */ /* 0x000fe40007ffe0ff */
[----:B------:R-:W-:Y:S02]  /*0960*/  IADD3 R11, R10, -R13, RZ ;  /* 0x8000000d0a0b7210 */ /* 0x000fe40007ffe0ff */
[----:B------:R-:W-:-:S04]  /*0970*/  ISETP.GT.U32.AND P0, PT, R13, R10, PT ;  /* 0x0000000a0d00720c */ /* 0x000fc80003f04070 */
[----:B------:R-:W-:Y:S02]  /*0980*/  SEL R11, R11, R10, !P0 ;  /* 0x0000000a0b0b7207 */ /* 0x000fe40004000000 */
[----:B------:R-:W-:Y:S02]  /*0990*/  ISETP.GE.U32.AND P0, PT, R10, R13, PT ;  /* 0x0000000d0a00720c */ /* 0x000fe40003f06070 */
[----:B------:R-:W-:-:S11]  /*09a0*/  LOP3.LUT R8, R5, c[0x0][0x1f0], RZ, 0x3c, !PT ;  /* 0x00007c0005087a12 */ /* 0x000fd600078e3cff */
[----:B------:R-:W-:Y:S02]  /*09b0*/  @P0 IADD3 R9, R9, 0x1, RZ ;  /* 0x0000000109090810 */ /* 0x000fe40007ffe0ff */
[----:B------:R-:W-:-:S13]  /*09c0*/  ISETP.GE.AND P0, PT, R5, RZ, PT ;  /* 0x000000ff0500720c */ /* 0x000fda0003f06270 */
[----:B------:R-:W-:Y:S02]  /*09d0*/  @!P0 IADD3 R11, -R11, RZ, RZ ;  /* 0x000000ff0b0b8210 */ /* 0x000fe40007ffe1ff */
[----:B------:R-:W-:Y:S02]  /*09e0*/  ISETP.GE.AND P0, PT, R8, RZ, PT ;  /* 0x000000ff0800720c */ /* 0x000fe40003f06270 */
[----:B------:R-:W-:-:S11]  /*09f0*/  LOP3.LUT R8, RZ, c[0x0][0x1f0], RZ, 0x33, !PT ;  /* 0x00007c00ff087a12 */ /* 0x000fd600078e33ff */
[----:B------:R-:W-:Y:S02]  /*0a00*/  @!P0 IADD3 R9, -R9, RZ, RZ ;  /* 0x000000ff09098210 */ /* 0x000fe40007ffe1ff */
[----:B------:R-:W-:-:S04]  /*0a10*/  ISETP.NE.AND P0, PT, RZ, c[0x0][0x1f0], PT ;  /* 0x00007c00ff007a0c */ /* 0x000fc80003f05270 */
[----:B------:R-:W-:Y:S02]  /*0a20*/  SEL R105, R8, R11, !P0 ;  /* 0x0000000b08697207 */ /* 0x000fe40004000000 */
[----:B------:R-:W-:-:S05]  /*0a30*/  SHF.R.U32.HI R11, RZ, 0x4, R3 ;  /* 0x00000004ff0b7819 */ /* 0x000fca0000011603 */
[----:B------:R-:W-:Y:S01]  /*0a40*/  IMAD R24, R2, c[0x0][0x1fc], R11 ;  /* 0x00007f0002187a24 */ /* 0x000fe200078e020b */
[----:B------:R-:W-:-:S04]  /*0a50*/  SEL R9, R8, R9, !P0 ;  /* 0x0000000908097207 */ /* 0x000fc80004000000 */
[----:B------:R-:W-:-:S04]  /*0a60*/  IADD3 R8, R24, 0x180, RZ ;  /* 0x0000018018087810 */ /* 0x000fc80007ffe0ff */
[----:B------:R-:W-:Y:S02]  /*0a70*/  SHF.R.S32.HI R10, RZ, 0x1f, R8 ;  /* 0x0000001fff0a7819 */ /* 0x000fe40000011408 */
[----:B------:R-:W-:-:S04]  /*0a80*/  ISETP.GE.U32.AND P0, PT, R8, c[0x0][0x1e0], PT ;  /* 0x0000780008007a0c */ /* 0x000fc80003f06070 */
[----:B------:R-:W-:Y:S02]  /*0a90*/  ISETP.GE.AND.EX P0, PT, R10, c[0x0][0x1e4], PT, P0 ;  /* 0x000079000a007a0c */ /* 0x000fe40003f06300 */
[----:B------:R-:W-:Y:S02]  /*0aa0*/  LEA R80, R105, R123, 0x5 ;  /* 0x0000007b69507211 */ /* 0x000fe400078e28ff */
[----:B------:R-:W-:Y:S02]  /*0ab0*/  SHF.R.S32.HI R8, RZ, 0x1f, R9 ;  /* 0x0000001fff087819 */ /* 0x000fe40000011409 */
[----:B------:R-:W-:Y:S02]  /*0ac0*/  ISETP.LT.U32.AND P0, PT, R3, 0x200, !P0 ;  /* 0x000002000300780c */ /* 0x000fe40004701070 */
[----:B------:R-:W-:Y:S01]  /*0ad0*/  SHF.R.S32.HI R81, RZ, 0x1f, R80 ;  /* 0x0000001fff517819 */ /* 0x000fe20000011450 */
[----:B------:R-:W-:-:S04]  /*0ae0*/  IMAD R8, R8, c[0x0][0x1e8], RZ ;  /* 0x00007a0008087a24 */ /* 0x000fc800078e02ff */
[C---:B------:R-:W-:Y:S02]  /*0af0*/  IMAD R13, R9.reuse, c[0x0][0x1ec], R8 ;  /* 0x00007b00090d7a24 */ /* 0x040fe400078e0208 */
[----:B------:R-:W-:-:S04]  /*0b00*/  IMAD.WIDE.U32 R10, R9, c[0x0][0x1e8], R80 ;  /* 0x00007a00090a7a25 */ /* 0x000fc800078e0050 */
[----:B------:R-:W-:Y:S01]  /*0b10*/  @P0 IMAD R9, R122, c[0x0][0x1d8], RZ ;  /* 0x000076007a090a24 */ /* 0x000fe200078e02ff */
[----:B------:R-:W-:Y:S02]  /*0b20*/  IADD3 R13, R11, R13, RZ ;  /* 0x0000000d0b0d7210 */ /* 0x000fe40007ffe0ff */
[----:B------:R-:W-:Y:S01]  /*0b30*/  @P0 MOV R12, R10 ;  /* 0x0000000a000c0202 */ /* 0x000fe20000000f00 */
[----:B------:R-:W-:-:S04]  /*0b40*/  @P0 IMAD R15, R90, c[0x0][0x1dc], R9 ;  /* 0x000077005a0f0a24 */ /* 0x000fc800078e0209 */
[----:B------:R-:W-:-:S05]  /*0b50*/  @P0 IMAD.WIDE.U32 R8, R90, c[0x0][0x1d8], R12 ;  /* 0x000076005a080a25 */ /* 0x000fca00078e000c */
[----:B------:R-:W-:Y:S02]  /*0b60*/  @P0 IADD3 R9, R9, R15, RZ ;  /* 0x0000000f09090210 */ /* 0x000fe40007ffe0ff */
[C---:B------:R-:W-:Y:S02]  /*0b70*/  @P0 SHF.L.U32 R16, R8.reuse, 0x2, RZ ;  /* 0x0000000208100819 */ /* 0x040fe400000006ff */
[----:B0-----:R-:W-:Y:S02]  /*0b80*/  @P0 SHF.L.U64.HI R14, R8, 0x2, R9 ;  /* 0x00000002080e0819 */ /* 0x001fe40000010209 */
[----:B------:R-:W-:-:S04]  /*0b90*/  @P0 IADD3 R8, P6, R16, c[0x0][0x180], RZ ;  /* 0x0000600010080a10 */ /* 0x000fc80007fde0ff */
[----:B------:R-:W-:Y:S02]  /*0ba0*/  @P0 IADD3.X R9, R14, c[0x0][0x184], RZ, P6, !PT ;  /* 0x000061000e090a10 */ /* 0x000fe400037fe4ff */
[----:B------:R-:W-:Y:S02]  /*0bb0*/  @P0 IADD3 R16, P6, R16, c[0x0][0x178], RZ ;  /* 0x00005e0010100a10 */ /* 0x000fe40007fde0ff */
[----:B------:R-:W-:Y:S01]  /*0bc0*/  IADD3 R18, R24, 0x1a0, RZ ;  /* 0x000001a018127810 */ /* 0x000fe20007ffe0ff */
[----:B------:R0:W5:Y:S01]  /*0bd0*/  @P0 LDG.E.64 R54, [R8.64] ;  /* 0x0000000c08360981 */ /* 0x000162000c1e1b00 */
[----:B------:R-:W-:Y:S02]  /*0be0*/  @P0 IADD3.X R17, R14, c[0x0][0x17c], RZ, P6, !PT ;  /* 0x00005f000e110a10 */ /* 0x000fe400037fe4ff */
[----:B------:R-:W-:Y:S01]  /*0bf0*/  CS2R R14, SRZ ;  /* 0x00000000000e7805 */ /* 0x000fe2000001ff00 */
[----:B------:R-:W-:-:S05]  /*0c00*/  SHF.R.S32.HI R19, RZ, 0x1f, R18 ;  /* 0x0000001fff137819 */ /* 0x000fca0000011412 */
[----:B------:R2:W5:Y:S01]  /*0c10*/  @P0 LDG.E.64 R14, [R16.64] ;  /* 0x0000000c100e0981 */ /* 0x000562000c1e1b00 */
        /* <DEDUP_REMOVED lines=8> */
[----:B0-----:R-:W-:Y:S02]  /*0ca0*/  @P0 IADD3 R9, R19, R21, RZ ;  /* 0x0000001513090210 */ /* 0x001fe40007ffe0ff */
[C---:B------:R-:W-:Y:S02]  /*0cb0*/  @P0 SHF.L.U32 R20, R18.reuse, 0x2, RZ ;  /* 0x0000000212140819 */ /* 0x040fe400000006ff */
[----:B------:R-:W-:Y:S02]  /*0cc0*/  @P0 SHF.L.U64.HI R8, R18, 0x2, R9 ;  /* 0x0000000212080819 */ /* 0x000fe40000010209 */
[----:B------:R-:W-:-:S04]  /*0cd0*/  @P0 IADD3 R18, P6, R20, c[0x0][0x180], RZ ;  /* 0x0000600014120a10 */ /* 0x000fc80007fde0ff */
[----:B------:R-:W-:Y:S02]  /*0ce0*/  @P0 IADD3.X R19, R8, c[0x0][0x184], RZ, P6, !PT ;  /* 0x0000610008130a10 */ /* 0x000fe400037fe4ff */
[----:B------:R-:W-:Y:S01]  /*0cf0*/  @P0 IADD3 R20, P6, R20, c[0x0][0x178], RZ ;  /* 0x00005e0014140a10 */ /* 0x000fe20007fde0ff */
[----:B--2---:R-:W-:Y:S01]  /*0d00*/  CS2R R16, SRZ ;  /* 0x0000000000107805 */ /* 0x004fe2000001ff00 */
[----:B------:R-:W-:Y:S02]  /*0d10*/  MOV R9, RZ ;  /* 0x000000ff00097202 */ /* 0x000fe40000000f00 */
[----:B------:R-:W-:Y:S02]  /*0d20*/  @P0 IADD3.X R21, R8, c[0x0][0x17c], RZ, P6, !PT ;  /* 0x00005f0008150a10 */ /* 0x000fe400037fe4ff */
[----:B------:R-:W-:Y:S02]  /*0d30*/  MOV R8, RZ ;  /* 0x000000ff00087202 */ /* 0x000fe40000000f00 */
[----:B------:R-:W-:Y:S01]  /*0d40*/  IADD3 R22, R24, 0x1c0, RZ ;  /* 0x000001c018167810 */ /* 0x000fe20007ffe0ff */
[----:B------:R0:W5:Y:S03]  /*0d50*/  @P0 LDG.E.64 R16, [R20.64] ;  /* 0x0000000c14100981 */ /* 0x000166000c1e1b00 */
[----:B------:R-:W-:Y:S01]  /*0d60*/  SHF.R.S32.HI R23, RZ, 0x1f, R22 ;  /* 0x0000001fff177819 */ /* 0x000fe20000011416 */
        /* <DEDUP_REMOVED lines=9> */
[----:B--2---:R-:W-:Y:S02]  /*0e00*/  @P0 IADD3 R19, R23, R25, RZ ;  /* 0x0000001917130210 */ /* 0x004fe40007ffe0ff */
[C---:B------:R-:W-:Y:S02]  /*0e10*/  @P0 SHF.L.U32 R23, R22.reuse, 0x2, RZ ;  /* 0x0000000216170819 */ /* 0x040fe400000006ff */
[----:B------:R-:W-:Y:S02]  /*0e20*/  @P0 SHF.L.U64.HI R18, R22, 0x2, R19 ;  /* 0x0000000216120819 */ /* 0x000fe40000010213 */
[----:B0-----:R-:W-:-:S04]  /*0e30*/  @P0 IADD3 R20, P6, R23, c[0x0][0x180], RZ ;  /* 0x0000600017140a10 */ /* 0x001fc80007fde0ff */
        /* <DEDUP_REMOVED lines=19> */
[----:B------:R-:W-:Y:S01]  /*0f70*/  @P0 IADD3 R24, P6, R26, c[0x0][0x180], RZ ;  /* 0x000060001a180a10 */ /* 0x000fe20007fde0ff */
[----:B--2---:R-:W-:-:S03]  /*0f80*/  @P3 IMAD R22, R118, c[0x0][0x1d8], RZ ;  /* 0x0000760076163a24 */ /* 0x004fc600078e02ff */
[----:B------:R-:W-:Y:S02]  /*0f90*/  @P0 IADD3.X R25, R20, c[0x0][0x184], RZ, P6, !PT ;  /* 0x0000610014190a10 */ /* 0x000fe400037fe4ff */
[----:B------:R-:W-:Y:S01]  /*0fa0*/  @P0 IADD3 R26, P6, R26, c[0x0][0x178], RZ ;  /* 0x00005e001a1a0a10 */ /* 0x000fe20007fde0ff */
[C---:B------:R-:W-:Y:S01]  /*0fb0*/  @P3 IMAD R29, R89.reuse, c[0x0][0x1dc], R22 ;  /* 0x00007700591d3a24 */ /* 0x040fe200078e0216 */
[----:B------:R-:W-:Y:S01]  /*0fc0*/  @P3 MOV R22, R10 ;  /* 0x0000000a00163202 */ /* 0x000fe20000000f00 */
[----:B------:R0:W5:Y:S01]  /*0fd0*/  @P0 LDG.E.64 R50, [R24.64] ;  /* 0x0000000c18320981 */ /* 0x000162000c1e1b00 */
[----:B------:R-:W-:Y:S02]  /*0fe0*/  @P3 MOV R23, R13 ;  /* 0x0000000d00173202 */ /* 0x000fe40000000f00 */
[----:B------:R-:W-:Y:S02]  /*0ff0*/  @P0 IADD3.X R27, R20, c[0x0][0x17c], RZ, P6, !PT ;  /* 0x00005f00141b0a10 */ /* 0x000fe400037fe4ff */
[----:B------:R-:W-:Y:S01]  /*1000*/  CS2R R20, SRZ ;  /* 0x0000000000147805 */ /* 0x000fe2000001ff00 */
[----:B------:R-:W-:-:S04]  /*1010*/  @P3 IMAD.WIDE.U32 R22, R89, c[0x0][0x1d8], R22 ;  /* 0x0000760059163a25 */ /* 0x000fc800078e0016 */
[----:B0-----:R-:W-:Y:S01]  /*1020*/  @P2 IMAD R25, R117, c[0x0][0x1d8], RZ ;  /* 0x0000760075192a24 */ /* 0x001fe200078e02ff */
[----:B------:R0:W5:Y:S01]  /*1030*/  @P0 LDG.E.64 R20, [R26.64] ;  /* 0x0000000c1a140981 */ /* 0x000162000c1e1b00 */
[----:B------:R-:W-:Y:S02]  /*1040*/  @P3 IADD3 R23, R23, R29, RZ ;  /* 0x0000001d17173210 */ /* 0x000fe40007ffe0ff */
[----:B------:R-:W-:Y:S02]  /*1050*/  @P2 MOV R24, R10 ;  /* 0x0000000a00182202 */ /* 0x000fe40000000f00 */
[----:B------:R-:W-:Y:S01]  /*1060*/  @P3 SHF.L.U32 R74, R22, 0x2, RZ ;  /* 0x00000002164a3819 */ /* 0x000fe200000006ff */
[----:B0-----:R-:W-:Y:S01]  /*1070*/  @P2 IMAD R27, R102, c[0x0][0x1dc], R25 ;  /* 0x00007700661b2a24 */ /* 0x001fe200078e0219 */
[----:B------:R-:W-:Y:S02]  /*1080*/  @P2 MOV R25, R13 ;  /* 0x0000000d00192202 */ /* 0x000fe40000000f00 */
[----:B------:R-:W-:-:S02]  /*1090*/  @P3 SHF.L.U64.HI R28, R22, 0x2, R23 ;  /* 0x00000002161c3819 */ /* 0x000fc40000010217 */
[----:B------:R-:W-:Y:S01]  /*10a0*/  @P3 IADD3 R22, P0, R74, c[0x0][0x180], RZ ;  /* 0x000060004a163a10 */ /* 0x000fe20007f1e0ff */
[----:B------:R-:W-:-:S03]  /*10b0*/  @P2 IMAD.WIDE.U32 R24, R102, c[0x0][0x1d8], R24 ;  /* 0x0000760066182a25 */ /* 0x000fc600078e0018 */
[----:B------:R-:W-:Y:S02]  /*10c0*/  @P3 IADD3.X R23, R28, c[0x0][0x184], RZ, P0, !PT ;  /* 0x000061001c173a10 */ /* 0x000fe400007fe4ff */
[----:B------:R-:W-:Y:S02]  /*10d0*/  @P3 IADD3 R74, P0, R74, c[0x0][0x178], RZ ;  /* 0x00005e004a4a3a10 */ /* 0x000fe40007f1e0ff */
[----:B------:R-:W-:Y:S02]  /*10e0*/  @P2 IADD3 R25, R25, R27, RZ ;  /* 0x0000001b19192210 */ /* 0x000fe40007ffe0ff */
[----:B------:R-:W-:Y:S02]  /*10f0*/  @P2 SHF.L.U32 R72, R24, 0x2, RZ ;  /* 0x0000000218482819 */ /* 0x000fe400000006ff */
        /* <DEDUP_REMOVED lines=9> */
[----:B------:R-:W-:Y:S02]  /*1190*/  @P1 MOV R26, R10 ;  /* 0x0000000a001a1202 */ /* 0x000fe40000000f00 */
[----:B------:R-:W-:-:S03]  /*11a0*/  LOP3.LUT P3, RZ, R6, 0x10, RZ, 0xc0, !PT ;  /* 0x0000001006ff7812 */ /* 0x000fc6000786c0ff */
        /* <DEDUP_REMOVED lines=36> */
[----:B------:R-:W-:Y:S02]  /*13f0*/  ISETP.NE.AND P2, PT, R32, RZ, PT ;  /* 0x000000ff2000720c */ /* 0x000fe40003f45270 */
[----:B------:R-:W-:Y:S01]  /*1400*/  @P1 MOV R32, R10 ;  /* 0x0000000a00201202 */ /* 0x000fe20000000f00 */
        /* <DEDUP_REMOVED lines=15> */
[----:B------:R-:W-:Y:S01]  /*1500*/  @P6 MOV R34, R10 ;  /* 0x0000000a00226202 */ /* 0x000fe20000000f00 */
[----:B------:R-:W-:-:S04]  /*1510*/  @P5 IMAD R37, R111, c[0x0][0x1d8], RZ ;  /* 0x000076006f255a24 */ /* 0x000fc800078e02ff */
[----:B------:R-:W-:Y:S01]  /*1520*/  @P6 IMAD.WIDE.U32 R34, R97, c[0x0][0x1d8], R34 ;  /* 0x0000760061226a25 */ /* 0x000fe200078e0022 */
[----:B------:R-:W-:-:S03]  /*1530*/  @P5 MOV R36, R10 ;  /* 0x0000000a00245202 */ /* 0x000fc60000000f00 */
[----:B------:R-:W-:Y:S01]  /*1540*/  @P5 IMAD R39, R96, c[0x0][0x1dc], R37 ;  /* 0x0000770060275a24 */ /* 0x000fe200078e0225 */
[----:B------:R-:W-:Y:S02]  /*1550*/  @P6 IADD3 R7, R35, R7, RZ ;  /* 0x0000000723076210 */ /* 0x000fe40007ffe0ff */
[----:B------:R-:W-:Y:S02]  /*1560*/  @P5 MOV R37, R13 ;  /* 0x0000000d00255202 */ /* 0x000fe40000000f00 */
        /* <DEDUP_REMOVED lines=12> */
[----:B------:R-:W-:Y:S02]  /*1630*/  @P5 IADD3 R60, P0, R60, c[0x0][0x178], RZ ;  /* 0x00005e003c3c5a10 */ /* 0x000fe40007f1e0ff */
[----:B------:R-:W-:Y:S02]  /*1640*/  P2R R7, PR, RZ, 0x40 ;  /* 0x00000040ff077803 */ /* 0x000fe40000000000 */
[----:B------:R-:W-:Y:S02]  /*1650*/  LOP3.LUT P6, RZ, R6, 0x8, RZ, 0xc0, !PT ;  /* 0x0000000806ff7812 */ /* 0x000fe400078cc0ff */
[----:B------:R-:W-:Y:S01]  /*1660*/  @P5 IADD3.X R61, R38, c[0x0][0x17c], RZ, P0, !PT ;  /* 0x00005f00263d5a10 */ /* 0x000fe200007fe4ff */
[----:B------:R-:W-:Y:S01]  /*1670*/  @P4 IMAD R38, R110, c[0x0][0x1d8], RZ ;  /* 0x000076006e264a24 */ /* 0x000fe200078e02ff */
[----:B------:R-:W-:-:S02]  /*1680*/  P2R R82, PR, RZ, 0x40 ;  /* 0x00000040ff527803 */ /* 0x000fc40000000000 */
[C---:B------:R-:W-:Y:S01]  /*1690*/  LOP3.LUT P6, RZ, R6.reuse, 0x10, RZ, 0xc0, !PT ;  /* 0x0000001006ff7812 */ /* 0x040fe200078cc0ff */
[C---:B------:R-:W-:Y:S01]  /*16a0*/  @P4 IMAD R41, R95.reuse, c[0x0][0x1dc], R38 ;  /* 0x000077005f294a24 */ /* 0x040fe200078e0226 */
[----:B------:R-:W-:Y:S02]  /*16b0*/  @P4 MOV R38, R10 ;  /* 0x0000000a00264202 */ /* 0x000fe40000000f00 */
[----:B------:R-:W-:Y:S02]  /*16c0*/  @P4 MOV R39, R13 ;  /* 0x0000000d00274202 */ /* 0x000fe40000000f00 */
[----:B------:R-:W-:Y:S02]  /*16d0*/  P2R R83, PR, RZ, 0x40 ;  /* 0x00000040ff537803 */ /* 0x000fe40000000000 */
[----:B------:R-:W-:Y:S01]  /*16e0*/  LOP3.LUT P6, RZ, R6, 0x20, RZ, 0xc0, !PT ;  /* 0x0000002006ff7812 */ /* 0x000fe200078cc0ff */
[----:B------:R-:W-:-:S03]  /*16f0*/  @P4 IMAD.WIDE.U32 R38, R95, c[0x0][0x1d8], R38 ;  /* 0x000076005f264a25 */ /* 0x000fc600078e0026 */
[----:B------:R-:W-:Y:S02]  /*1700*/  P2R R84, PR, RZ, 0x40 ;  /* 0x00000040ff547803 */ /* 0x000fe40000000000 */
[----:B------:R-:W-:Y:S02]  /*1710*/  LOP3.LUT P6, RZ, R6, 0x40, RZ, 0xc0, !PT ;  /* 0x0000004006ff7812 */ /* 0x000fe400078cc0ff */
[----:B------:R-:W-:Y:S02]  /*1720*/  @P4 IADD3 R39, R39, R41, RZ ;  /* 0x0000002927274210 */ /* 0x000fe40007ffe0ff */
[----:B------:R-:W-:Y:S02]  /*1730*/  @P4 SHF.L.U32 R58, R38, 0x2, RZ ;  /* 0x00000002263a4819 */ /* 0x000fe400000006ff */
[----:B------:R-:W-:Y:S02]  /*1740*/  P2R R76, PR, RZ, 0x40 ;  /* 0x00000040ff4c7803 */ /* 0x000fe40000000000 */
[----:B------:R-:W-:-:S02]  /*1750*/  LOP3.LUT P6, RZ, R6, 0x80, RZ, 0xc0, !PT ;  /* 0x0000008006ff7812 */ /* 0x000fc400078cc0ff */
[----:B------:R-:W-:Y:S02]  /*1760*/  @P4 SHF.L.U64.HI R40, R38, 0x2, R39 ;  /* 0x0000000226284819 */ /* 0x000fe40000010227 */
[----:B------:R-:W-:Y:S01]  /*1770*/  @P4 IADD3 R38, P0, R58, c[0x0][0x180], RZ ;  /* 0x000060003a264a10 */ /* 0x000fe20007f1e0ff */
[----:B------:R-:W-:Y:S01]  /*1780*/  @P3 IMAD R41, R109, c[0x0][0x1d8], RZ ;  /* 0x000076006d293a24 */ /* 0x000fe200078e02ff */
[----:B------:R-:W-:Y:S02]  /*1790*/  CS2R R78, SRZ ;  /* 0x00000000004e7805 */ /* 0x000fe4000001ff00 */
[----:B------:R-:W-:Y:S02]  /*17a0*/  @P4 IADD3.X R39, R40, c[0x0][0x184], RZ, P0, !PT ;  /* 0x0000610028274a10 */ /* 0x000fe400007fe4ff */
[----:B------:R-:W-:Y:S01]  /*17b0*/  @P4 IADD3 R58, P0, R58, c[0x0][0x178], RZ ;  /* 0x00005e003a3a4a10 */ /* 0x000fe20007f1e0ff */
[----:B------:R-:W-:Y:S01]  /*17c0*/  @P3 IMAD R43, R94, c[0x0][0x1dc], R41 ;  /* 0x000077005e2b3a24 */ /* 0x000fe200078e0229 */
[----:B------:R-:W-:Y:S01]  /*17d0*/  @P3 MOV R41, R13 ;  /* 0x0000000d00293202 */ /* 0x000fe20000000f00 */
[----:B------:R0:W5:Y:S01]  /*17e0*/  @P6 LDG.E.64 R78, [R22.64] ;  /* 0x0000000c164e6981 */ /* 0x000162000c1e1b00 */
[----:B------:R-:W-:-:S02]  /*17f0*/  @P4 IADD3.X R59, R40, c[0x0][0x17c], RZ, P0, !PT ;  /* 0x00005f00283b4a10 */ /* 0x000fc400007fe4ff */
[----:B------:R-:W-:-:S05]  /*1800*/  @P3 MOV R40, R10 ;  /* 0x0000000a00283202 */ /* 0x000fca0000000f00 */
[----:B------:R-:W-:Y:S01]  /*1810*/  @P3 IMAD.WIDE.U32 R40, R94, c[0x0][0x1d8], R40 ;  /* 0x000076005e283a25 */ /* 0x000fe200078e0028 */
[----:B0-----:R-:W-:-:S04]  /*1820*/  CS2R R22, SRZ ;  /* 0x0000000000167805 */ /* 0x001fc8000001ff00 */
[----:B------:R-:W-:Y:S02]  /*1830*/  @P3 IADD3 R41, R41, R43, RZ ;  /* 0x0000002b29293210 */ /* 0x000fe40007ffe0ff */
[----:B------:R0:W5:Y:S01]  /*1840*/  @P6 LDG.E.64 R22, [R74.64] ;  /* 0x0000000c4a166981 */ /* 0x000162000c1e1b00 */
[----:B------:R-:W-:Y:S02]  /*1850*/  ISETP.NE.AND P6, PT, R76, RZ, PT ;  /* 0x000000ff4c00720c */ /* 0x000fe40003fc5270 */
[C---:B------:R-:W-:Y:S02]  /*1860*/  @P3 SHF.L.U32 R56, R40.reuse, 0x2, RZ ;  /* 0x0000000228383819 */ /* 0x040fe400000006ff */
[----:B------:R-:W-:Y:S02]  /*1870*/  @P3 SHF.L.U64.HI R42, R40, 0x2, R41 ;  /* 0x00000002282a3819 */ /* 0x000fe40000010229 */
[----:B------:R-:W-:Y:S01]  /*1880*/  @P3 IADD3 R40, P0, R56, c[0x0][0x180], RZ ;  /* 0x0000600038283a10 */ /* 0x000fe20007f1e0ff */
[----:B------:R-:W-:-:S03]  /*1890*/  CS2R R76, SRZ ;  /* 0x00000000004c7805 */ /* 0x000fc6000001ff00 */
[----:B------:R-:W-:Y:S02]  /*18a0*/  @P3 IADD3.X R41, R42, c[0x0][0x184], RZ, P0, !PT ;  /* 0x000061002a293a10 */ /* 0x000fe400007fe4ff */
[----:B------:R-:W-:Y:S01]  /*18b0*/  @P3 IADD3 R56, P0, R56, c[0x0][0x178], RZ ;  /* 0x00005e0038383a10 */ /* 0x000fe20007f1e0ff */
[----:B------:R2:W5:Y:S03]  /*18c0*/  @P6 LDG.E.64 R76, [R24.64] ;  /* 0x0000000c184c6981 */ /* 0x000566000c1e1b00 */
[----:B------:R-:W-:Y:S01]  /*18d0*/  @P3 IADD3.X R57, R42, c[0x0][0x17c], RZ, P0, !PT ;  /* 0x00005f002a393a10 */ /* 0x000fe200007fe4ff */
[----:B------:R-:W-:Y:S01]  /*18e0*/  @P2 IMAD R42, R108, c[0x0][0x1d8], RZ ;  /* 0x000076006c2a2a24 */ /* 0x000fe200078e02ff */
[----:B--2---:R-:W-:-:S03]  /*18f0*/  CS2R R24, SRZ ;  /* 0x0000000000187805 */ /* 0x004fc6000001ff00 */
[----:B------:R-:W-:Y:S01]  /*1900*/  @P2 IMAD R45, R93, c[0x0][0x1dc], R42 ;  /* 0x000077005d2d2a24 */ /* 0x000fe200078e022a */
[----:B------:R-:W-:Y:S02]  /*1910*/  @P2 MOV R42, R10 ;  /* 0x0000000a002a2202 */ /* 0x000fe40000000f00 */
[----:B------:R-:W-:Y:S01]  /*1920*/  @P2 MOV R43, R13 ;  /* 0x0000000d002b2202 */ /* 0x000fe20000000f00 */
[----:B------:R2:W5:Y:S01]  /*1930*/  @P6 LDG.E.64 R24, [R72.64] ;  /* 0x0000000c48186981 */ /* 0x000562000c1e1b00 */
[----:B------:R-:W-:-:S03]  /*1940*/  ISETP.NE.AND P6, PT, R84, RZ, PT ;  /* 0x000000ff5400720c */ /* 0x000fc60003fc5270 */
[----:B------:R-:W-:Y:S01]  /*1950*/  @P2 IMAD.WIDE.U32 R42, R93, c[0x0][0x1d8], R42 ;  /* 0x000076005d2a2a25 */ /* 0x000fe200078e002a */
[----:B0-----:R-:W-:-:S04]  /*1960*/  CS2R R74, SRZ ;  /* 0x00000000004a7805 */ /* 0x001fc8000001ff00 */
[----:B------:R-:W-:Y:S02]  /*1970*/  @P2 IADD3 R43, R43, R45, RZ ;  /* 0x0000002d2b2b2210 */ /* 0x000fe40007ffe0ff */
[C---:B------:R-:W-:Y:S02]  /*1980*/  @P2 SHF.L.U32 R48, R42.reuse, 0x2, RZ ;  /* 0x000000022a302819 */ /* 0x040fe400000006ff */
[----:B------:R-:W-:Y:S01]  /*1990*/  @P2 SHF.L.U64.HI R44, R42, 0x2, R43 ;  /* 0x000000022a2c2819 */ /* 0x000fe2000001022b */
[----:B------:R0:W5:Y:S01]  /*19a0*/  @P6 LDG.E.64 R74, [R26.64] ;  /* 0x0000000c1a4a6981 */ /* 0x000162000c1e1b00 */
[----:B------:R-:W-:Y:S01]  /*19b0*/  @P2 IADD3 R42, P0, R48, c[0x0][0x180], RZ ;  /* 0x00006000302a2a10 */ /* 0x000fe20007f1e0ff */
[----:B------:R-:W-:-:S03]  /*19c0*/  @P1 IMAD R45, R107, c[0x0][0x1d8], RZ ;  /* 0x000076006b2d1a24 */ /* 0x000fc600078e02ff */
[----:B------:R-:W-:Y:S01]  /*19d0*/  @P2 IADD3.X R43, R44, c[0x0][0x184], RZ, P0, !PT ;  /* 0x000061002c2b2a10 */ /* 0x000fe200007fe4ff */
[----:B0-----:R-:W-:Y:S01]  /*19e0*/  CS2R R26, SRZ ;  /* 0x00000000001a7805 */ /* 0x001fe2000001ff00 */
[----:B------:R-:W-:Y:S01]  /*19f0*/  @P2 IADD3 R48, P0, R48, c[0x0][0x178], RZ ;  /* 0x00005e0030302a10 */ /* 0x000fe20007f1e0ff */
[----:B------:R-:W-:-:S04]  /*1a00*/  @P1 IMAD R47, R92, c[0x0][0x1dc], R45 ;  /* 0x000077005c2f1a24 */ /* 0x000fc800078e022d */
[----:B------:R0:W5:Y:S01]  /*1a10*/  @P6 LDG.E.64 R26, [R70.64] ;  /* 0x0000000c461a6981 */ /* 0x000162000c1e1b00 */
[----:B------:R-:W-:Y:S02]  /*1a20*/  ISETP.NE.AND P6, PT, R83, RZ, PT ;  /* 0x000000ff5300720c */ /* 0x000fe40003fc5270 */
[----:B------:R-:W-:Y:S02]  /*1a30*/  @P2 IADD3.X R49, R44, c[0x0][0x17c], RZ, P0, !PT ;  /* 0x00005f002c312a10 */ /* 0x000fe400007fe4ff */
[----:B------:R-:W-:Y:S02]  /*1a40*/  @P1 MOV R44, R10 ;  /* 0x0000000a002c1202 */ /* 0x000fe40000000f00 */
[----:B------:R-:W-:Y:S01]  /*1a50*/  @P1 MOV R45, R13 ;  /* 0x0000000d002d1202 */ /* 0x000fe20000000f00 */
[----:B--2---:R-:W-:-:S04]  /*1a60*/  CS2R R72, SRZ ;  /* 0x0000000000487805 */ /* 0x004fc8000001ff00 */
[----:B------:R-:W-:Y:S02]  /*1a70*/  @P1 IMAD.WIDE.U32 R44, R92, c[0x0][0x1d8], R44 ;  /* 0x000076005c2c1a25 */ /* 0x000fe400078e002c */
[----:B------:R2:W5:Y:S03]  /*1a80*/  @P6 LDG.E.64 R72, [R28.64] ;  /* 0x0000000c1c486981 */ /* 0x000566000c1e1b00 */
[----:B------:R-:W-:Y:S02]  /*1a90*/  @P1 IADD3 R47, R45, R47, RZ ;  /* 0x0000002f2d2f1210 */ /* 0x000fe40007ffe0ff */
[C---:B------:R-:W-:Y:S02]  /*1aa0*/  @P1 SHF.L.U32 R46, R44.reuse, 0x2, RZ ;  /* 0x000000022c2e1819 */ /* 0x040fe400000006ff */
[----:B------:R-:W-:Y:S01]  /*1ab0*/  @P1 SHF.L.U64.HI R47, R44, 0x2, R47 ;  /* 0x000000022c2f1819 */ /* 0x000fe2000001022f */
[----:B--2---:R-:W-:Y:S01]  /*1ac0*/  CS2R R28, SRZ ;  /* 0x00000000001c7805 */ /* 0x004fe2000001ff00 */
[----:B------:R-:W-:-:S05]  /*1ad0*/  @P1 IADD3 R44, P0, R46, c[0x0][0x180], RZ ;  /* 0x000060002e2c1a10 */ /* 0x000fca0007f1e0ff */
[----:B------:R2:W5:Y:S01]  /*1ae0*/  @P6 LDG.E.64 R28, [R68.64] ;  /* 0x0000000c441c6981 */ /* 0x000562000c1e1b00 */
[----:B------:R-:W-:Y:S02]  /*1af0*/  ISETP.NE.AND P6, PT, R82, RZ, PT ;  /* 0x000000ff5200720c */ /* 0x000fe40003fc5270 */
[----:B------:R-:W-:Y:S02]  /*1b00*/  @P1 IADD3.X R45, R47, c[0x0][0x184], RZ, P0, !PT ;  /* 0x000061002f2d1a10 */ /* 0x000fe400007fe4ff */
[----:B------:R-:W-:Y:S01]  /*1b10*/  @P1 IADD3 R46, P0, R46, c[0x0][0x178], RZ ;  /* 0x00005e002e2e1a10 */ /* 0x000fe20007f1e0ff */
[----:B0-----:R-:W-:-:S03]  /*1b20*/  CS2R R70, SRZ ;  /* 0x0000000000467805 */ /* 0x001fc6000001ff00 */
[----:B------:R-:W-:Y:S02]  /*1b30*/  @P1 IADD3.X R47, R47, c[0x0][0x17c], RZ, P0, !PT ;  /* 0x00005f002f2f1a10 */ /* 0x000fe400007fe4ff */
[----:B------:R-:W-:Y:S01]  /*1b40*/  LOP3.LUT P0, RZ, R6, 0x4, RZ, 0xc0, !PT ;  /* 0x0000000406ff7812 */ /* 0x000fe2000780c0ff */
[----:B--2---:R-:W-:Y:S02]  /*1b50*/  CS2R R68, SRZ ;  /* 0x0000000000447805 */ /* 0x004fe4000001ff00 */
[----:B------:R0:W5:Y:S02]  /*1b60*/  @P6 LDG.E.64 R70, [R30.64] ;  /* 0x0000000c1e466981 */ /* 0x000164000c1e1b00 */
[----:B0-----:R-:W-:-:S08]  /*1b70*/  CS2R R30, SRZ ;  /* 0x00000000001e7805 */ /* 0x001fd0000001ff00 */
[----:B------:R0:W5:Y:S04]  /*1b80*/  @P0 LDG.E.64 R68, [R32.64] ;  /* 0x0000000c20440981 */ /* 0x000168000c1e1b00 */
[----:B------:R2:W5:Y:S01]  /*1b90*/  @P6 LDG.E.64 R30, [R66.64] ;  /* 0x0000000c421e6981 */ /* 0x000562000c1e1b00 */
[----:B------:R-:W-:Y:S01]  /*1ba0*/  ISETP.NE.AND P6, PT, R7, RZ, PT ;  /* 0x000000ff0700720c */ /* 0x000fe20003fc5270 */
[----:B0-----:R-:W-:Y:S01]  /*1bb0*/  CS2R R32, SRZ ;  /* 0x0000000000207805 */ /* 0x001fe2000001ff00 */
[----:B--2---:R-:W-:-:S05]  /*1bc0*/  CS2R R66, SRZ ;  /* 0x0000000000427805 */ /* 0x004fca000001ff00 */
[----:B------:R0:W5:Y:S06]  /*1bd0*/  @P0 LDG.E.64 R32, [R64.64] ;  /* 0x0000000c40200981 */ /* 0x00016c000c1e1b00 */
[----:B------:R2:W5:Y:S01]  /*1be0*/  @P6 LDG.E.64 R66, [R34.64] ;  /* 0x0000000c22426981 */ /* 0x000562000c1e1b00 */
[----:B0-----:R-:W-:Y:S01]  /*1bf0*/  CS2R R64, SRZ ;  /* 0x0000000000407805 */ /* 0x001fe2000001ff00 */
[----:B--2---:R-:W-:-:S05]  /*1c00*/  CS2R R34, SRZ ;  /* 0x0000000000227805 */ /* 0x004fca000001ff00 */
[----:B------:R0:W5:Y:S04]  /*1c10*/  @P5 LDG.E.64 R64, [R36.64] ;  /* 0x0000000c24405981 */ /* 0x000168000c1e1b00 */
[----:B------:R2:W5:Y:S01]  /*1c20*/  @P6 LDG.E.64 R34, [R62.64] ;  /* 0x0000000c3e226981 */ /* 0x000562000c1e1b00 */
[----:B0-----:R-:W-:Y:S01]  /*1c30*/  CS2R R36, SRZ ;  /* 0x0000000000247805 */ /* 0x001fe2000001ff00 */
[----:B--2---:R-:W-:-:S05]  /*1c40*/  CS2R R62, SRZ ;  /* 0x00000000003e7805 */ /* 0x004fca000001ff00 */
[----:B------:R0:W5:Y:S04]  /*1c50*/  @P5 LDG.E.64 R36, [R60.64] ;  /* 0x0000000c3c245981 */ /* 0x000168000c1e1b00 */
[----:B------:R2:W5:Y:S01]  /*1c60*/  @P4 LDG.E.64 R62, [R38.64] ;  /* 0x0000000c263e4981 */ /* 0x000562000c1e1b00 */
[----:B0-----:R-:W-:Y:S01]  /*1c70*/  CS2R R60, SRZ ;  /* 0x00000000003c7805 */ /* 0x001fe2000001ff00 */
[----:B--2---:R-:W-:-:S05]  /*1c80*/  CS2R R38, SRZ ;  /* 0x0000000000267805 */ /* 0x004fca000001ff00 */
[----:B------:R0:W5:Y:S01]  /*1c90*/  @P3 LDG.E.64 R60, [R40.64] ;  /* 0x0000000c283c3981 */ /* 0x000162000c1e1b00 */
[----:B------:R-:W-:-:S03]  /*1ca0*/  ISETP.GT.U32.AND P0, PT, R3, 0x1ff, PT ;  /* 0x000001ff0300780c */ /* 0x000fc60003f04070 */
[----:B------:R2:W5:Y:S01]  /*1cb0*/  @P4 LDG.E.64 R38, [R58.64] ;  /* 0x0000000c3a264981 */ /* 0x000562000c1e1b00 */
[----:B0-----:R-:W-:Y:S01]  /*1cc0*/  CS2R R40, SRZ ;  /* 0x0000000000287805 */ /* 0x001fe2000001ff00 */
[----:B--2---:R-:W-:-:S05]  /*1cd0*/  CS2R R58, SRZ ;  /* 0x00000000003a7805 */ /* 0x004fca000001ff00 */
[----:B------:R0:W5:Y:S04]  /*1ce0*/  @P3 LDG.E.64 R40, [R56.64] ;  /* 0x0000000c38283981 */ /* 0x000168000c1e1b00 */
[----:B------:R2:W5:Y:S01]  /*1cf0*/  @P2 LDG.E.64 R58, [R42.64] ;  /* 0x0000000c2a3a2981 */ /* 0x000562000c1e1b00 */
[----:B0-----:R-:W-:Y:S01]  /*1d00*/  CS2R R56, SRZ ;  /* 0x0000000000387805 */ /* 0x001fe2000001ff00 */
[----:B------:R-:W-:Y:S01]  /*1d10*/  BSSY B0, `(.L_x_1481) ;  /* 0x0000012000007945 */ /* 0x000fe20003800000 */
[----:B--2---:R-:W-:-:S04]  /*1d20*/  CS2R R42, SRZ ;  /* 0x00000000002a7805 */ /* 0x004fc8000001ff00 */
[----:B------:R0:W5:Y:S04]  /*1d30*/  @P1 LDG.E.64 R56, [R44.64] ;  /* 0x0000000c2c381981 */ /* 0x000168000c1e1b00 */
[----:B------:R2:W5:Y:S01]  /*1d40*/  @P2 LDG.E.64 R42, [R48.64] ;  /* 0x0000000c302a2981 */ /* 0x000562000c1e1b00 */
[----:B0-----:R-:W-:Y:S01]  /*1d50*/  CS2R R44, SRZ ;  /* 0x00000000002c7805 */ /* 0x001fe2000001ff00 */
[----:B--2---:R-:W-:-:S05]  /*1d60*/  CS2R R48, SRZ ;  /* 0x0000000000307805 */ /* 0x004fca000001ff00 */
[----:B------:R0:W5:Y:S02]  /*1d70*/  @P1 LDG.E.64 R44, [R46.64] ;  /* 0x0000000c2e2c1981 */ /* 0x000164000c1e1b00 */
[----:B0-----:R-:W-:Y:S01]  /*1d80*/  CS2R R46, SRZ ;  /* 0x00000000002e7805 */ /* 0x001fe2000001ff00 */
[----:B------:R-:W-:Y:S05]  /*1d90*/  @P0 BRA `(.L_x_1482) ;  /* 0x0000009000000947 */ /* 0x000fea0003800000 */
[----:B-1----:R-:W-:Y:S02]  /*1da0*/  ISETP.NE.AND P0, PT, RZ, UR16, PT ;  /* 0x00000010ff007c0c */ /* 0x002fe4000bf05270 */
        /* <DEDUP_REMOVED lines=8> */
.L_x_1482:
[----:B-1----:R-:W-:Y:S05]  /*1e30*/  BSYNC B0 ;  /* 0x0000000000007941 */ /* 0x002fea0003800000 */
.L_x_1481:
[----:B------:R-:W-:Y:S01]  /*1e40*/  ISETP.NE.AND P0, PT, RZ, UR16, PT ;  /* 0x00000010ff007c0c */ /* 0x000fe2000bf05270 */
[----:B-----5:R-:W-:Y:S01]  /*1e50*/  FADD.FTZ R78, R78, -UR4 ;  /* 0x800000044e4e7e21 */ /* 0x020fe20008010000 */
[----:B------:R-:W-:Y:S01]  /*1e60*/  LOP3.LUT R6, R6, 0xfffffeff, RZ, 0xc0, !PT ;  /* 0xfffffeff06067812 */ /* 0x000fe200078ec0ff */
[----:B------:R-:W-:Y:S01]  /*1e70*/  FADD.FTZ R79, R79, -UR4 ;  /* 0x800000044f4f7e21 */ /* 0x000fe20008010000 */
[----:B0-----:R-:W-:Y:S01]  /*1e80*/  MOV R81, R22 ;  /* 0x0000001600517202 */ /* 0x001fe20000000f00 */
[----:B------:R-:W-:Y:S01]  /*1e90*/  FMUL.FTZ R86, R78, UR14 ;  /* 0x0000000e4e567c20 */ /* 0x000fe20008410000 */
[----:B------:R-:W-:Y:S01]  /*1ea0*/  MOV R78, R23 ;  /* 0x00000017004e7202 */ /* 0x000fe20000000f00 */
[----:B------:R-:W-:-:S06]  /*1eb0*/  FMUL.FTZ R85, R79, UR14 ;  /* 0x0000000e4f557c20 */ /* 0x000fcc0008410000 */
        /* <DEDUP_REMOVED lines=20> */
.L_x_1483:
[----:B------:R-:W-:Y:S02]  /*2000*/  FMUL.FTZ R7, R81, R46 ;  /* 0x0000002e51077220 */ /* 0x000fe40000410000 */
[----:B------:R-:W-:-:S02]  /*2010*/  FADD.FTZ R77, R77, -UR4 ;  /* 0x800000044d4d7e21 */ /* 0x000fc40008010000 */
[----:B------:R-:W-:Y:S02]  /*2020*/  FFMA.FTZ R80, R86, R7, RZ ;  /* 0x0000000756507223 */ /* 0x000fe400000100ff */
[----:B------:R-:W-:Y:S02]  /*2030*/  FADD.FTZ R82, RZ, R7 ;  /* 0x00000007ff527221 */ /* 0x000fe40000010000 */
[----:B------:R-:W-:Y:S02]  /*2040*/  FMUL.FTZ R7, R78, R47 ;  /* 0x0000002f4e077220 */ /* 0x000fe40000410000 */
[----:B------:R-:W-:Y:S02]  /*2050*/  FADD.FTZ R76, R76, -UR4 ;  /* 0x800000044c4c7e21 */ /* 0x000fe40008010000 */
[----:B------:R-:W-:Y:S01]  /*2060*/  FFMA.FTZ R79, R85, R7, R80 ;  /* 0x00000007554f7223 */ /* 0x000fe20000010050 */
[----:B------:R-:W-:Y:S01]  /*2070*/  MOV R80, R25 ;  /* 0x0000001900507202 */ /* 0x000fe20000000f00 */
[----:B------:R-:W-:Y:S01]  /*2080*/  FMUL.FTZ R83, R77, UR14 ;  /* 0x0000000e4d537c20 */ /* 0x000fe20008410000 */
[----:B------:R-:W-:Y:S01]  /*2090*/  MOV R77, R24 ;  /* 0x00000018004d7202 */ /* 0x000fe20000000f00 */
[----:B------:R-:W-:-:S02]  /*20a0*/  FADD.FTZ R7, R7, R82 ;  /* 0x0000005207077221 */ /* 0x000fc40000010000 */
[----:B------:R-:W-:Y:S01]  /*20b0*/  FMUL.FTZ R84, R76, UR14 ;  /* 0x0000000e4c547c20 */ /* 0x000fe20008410000 */
[----:B------:R-:W-:Y:S05]  /*20c0*/  @!P0 BRA `(.L_x_1484) ;  /* 0x0000012000008947 */ /* 0x000fea0003800000 */
[----:B------:R-:W-:Y:S02]  /*20d0*/  FFMA.FTZ R80, R84, R46, R48 ;  /* 0x0000002e54507223 */ /* 0x000fe40000010030 */
[----:B------:R-:W-:Y:S02]  /*20e0*/  FFMA.FTZ R76, R83, R47, R49 ;  /* 0x0000002f534c7223 */ /* 0x000fe40000010031 */
[----:B------:R-:W-:-:S06]  /*20f0*/  FMUL.FTZ R87, R80, -1.4426950216293334961 ;  /* 0xbfb8aa3b50577820 */ /* 0x000fcc0000410000 */
[----:B------:R-:W0:Y:S02]  /*2100*/  MUFU.EX2 R87, R87 ;  /* 0x0000005700577308 */ /* 0x000e240000000800 */
[----:B0-----:R-:W-:-:S06]  /*2110*/  FADD.FTZ R88, R87, 1 ;  /* 0x3f80000057587421 */ /* 0x001fcc0000010000 */
[----:B------:R-:W0:Y:S02]  /*2120*/  MUFU.RCP R77, R88 ;  /* 0x00000058004d7308 */ /* 0x000e240000001000 */
[----:B0-----:R-:W-:Y:S02]  /*2130*/  FADD.FTZ R125, -R77, 1 ;  /* 0x3f8000004d7d7421 */ /* 0x001fe40000010100 */
[----:B------:R-:W-:Y:S02]  /*2140*/  FMUL.FTZ R77, R24, R77 ;  /* 0x0000004d184d7220 */ /* 0x000fe40000410000 */
[----:B------:R-:W-:Y:S02]  /*2150*/  FFMA.FTZ R80, R80, R125, 1 ;  /* 0x3f80000050507423 */ /* 0x000fe4000001007d */
[----:B------:R-:W-:Y:S02]  /*2160*/  FMUL.FTZ R125, R76, -1.4426950216293334961 ;  /* 0xbfb8aa3b4c7d7820 */ /* 0x000fe40000410000 */
[----:B------:R-:W-:-:S04]  /*2170*/  FMUL.FTZ R77, R77, R80 ;  /* 0x000000504d4d7220 */ /* 0x000fc80000410000 */
[----:B------:R-:W0:Y:S02]  /*2180*/  MUFU.EX2 R125, R125 ;  /* 0x0000007d007d7308 */ /* 0x000e240000000800 */
[----:B0-----:R-:W-:-:S06]  /*2190*/  FADD.FTZ R82, R125, 1 ;  /* 0x3f8000007d527421 */ /* 0x001fcc0000010000 */
[----:B------:R-:W0:Y:S02]  /*21a0*/  MUFU.RCP R82, R82 ;  /* 0x0000005200527308 */ /* 0x000e240000001000 */
[----:B0-----:R-:W-:Y:S02]  /*21b0*/  FADD.FTZ R87, -R82, 1 ;  /* 0x3f80000052577421 */ /* 0x001fe40000010100 */
[----:B------:R-:W-:Y:S02]  /*21c0*/  FMUL.FTZ R80, R25, R82 ;  /* 0x0000005219507220 */ /* 0x000fe40000410000 */
[----:B------:R-:W-:-:S04]  /*21d0*/  FFMA.FTZ R87, R76, R87, 1 ;  /* 0x3f8000004c577423 */ /* 0x000fc80000010057 */
[----:B------:R-:W-:Y:S02]  /*21e0*/  FMUL.FTZ R80, R80, R87 ;  /* 0x0000005750507220 */ /* 0x000fe40000410000 */
.L_x_1484:
[----:B------:R-:W-:Y:S02]  /*21f0*/  FFMA.FTZ R76, R86, R81, RZ ;  /* 0x00000051564c7223 */ /* 0x000fe400000100ff */
[----:B------:R-:W-:Y:S02]  /*2200*/  FADD.FTZ R82, RZ, R81 ;  /* 0x00000051ff527221 */ /* 0x000fe40000010000 */
[----:B------:R-:W-:Y:S02]  /*2210*/  FMUL.FTZ R88, R77, R46 ;  /* 0x0000002e4d587220 */ /* 0x000fe40000410000 */
[----:B------:R-:W-:Y:S02]  /*2220*/  FFMA.FTZ R76, R84, R77, R76 ;  /* 0x0000004d544c7223 */ /* 0x000fe4000001004c */
[----:B------:R-:W-:Y:S02]  /*2230*/  FADD.FTZ R77, R82, R77 ;  /* 0x0000004d524d7221 */ /* 0x000fe40000010000 */
[----:B------:R-:W-:-:S02]  /*2240*/  FFMA.FTZ R82, R84, R88, R79 ;  /* 0x0000005854527223 */ /* 0x000fc4000001004f */
[----:B------:R-:W-:Y:S02]  /*2250*/  FADD.FTZ R7, R7, R88 ;  /* 0x0000005807077221 */ /* 0x000fe40000010000 */
[----:B------:R-:W-:Y:S02]  /*2260*/  FFMA.FTZ R81, R85, R78, RZ ;  /* 0x0000004e55517223 */ /* 0x000fe400000100ff */
[----:B------:R-:W-:Y:S02]  /*2270*/  FADD.FTZ R79, RZ, R78 ;  /* 0x0000004eff4f7221 */ /* 0x000fe40000010000 */
[----:B------:R-:W-:Y:S02]  /*2280*/  FMUL.FTZ R88, R80, R47 ;  /* 0x0000002f50587220 */ /* 0x000fe40000410000 */
[----:B------:R-:W-:Y:S02]  /*2290*/  FADD.FTZ R74, R74, -UR4 ;  /* 0x800000044a4a7e21 */ /* 0x000fe40008010000 */
[----:B------:R-:W-:-:S02]  /*22a0*/  FADD.FTZ R75, R75, -UR4 ;  /* 0x800000044b4b7e21 */ /* 0x000fc40008010000 */
[----:B------:R-:W-:Y:S02]  /*22b0*/  FFMA.FTZ R78, R83, R80, R81 ;  /* 0x00000050534e7223 */ /* 0x000fe40000010051 */
[----:B------:R-:W-:Y:S02]  /*22c0*/  FADD.FTZ R79, R79, R80 ;  /* 0x000000504f4f7221 */ /* 0x000fe40000010000 */
[----:B------:R-:W-:Y:S02]  /*22d0*/  FFMA.FTZ R80, R83, R88, R82 ;  /* 0x0000005853507223 */ /* 0x000fe40000010052 */
[----:B------:R-:W-:Y:S01]  /*22e0*/  FADD.FTZ R87, R88, R7 ;  /* 0x0000000758577221 */ /* 0x000fe20000010000 */
[----:B------:R-:W-:Y:S01]  /*22f0*/  MOV R88, R26 ;  /* 0x0000001a00587202 */ /* 0x000fe20000000f00 */
[----:B------:R-:W-:Y:S01]  /*2300*/  FMUL.FTZ R82, R74, UR14 ;  /* 0x0000000e4a527c20 */ /* 0x000fe20008410000 */
[----:B------:R-:W-:Y:S01]  /*2310*/  MOV R7, R27 ;  /* 0x0000001b00077202 */ /* 0x000fe20000000f00 */
[----:B------:R-:W-:Y:S01]  /*2320*/  FMUL.FTZ R81, R75, UR14 ;  /* 0x0000000e4b517c20 */ /* 0x000fe20008410000 */
        /* <DEDUP_REMOVED lines=19> */
.L_x_1485:
[----:B------:R-:W-:Y:S02]  /*2460*/  FMUL.FTZ R75, R88, R46 ;  /* 0x0000002e584b7220 */ /* 0x000fe40000410000 */
[----:B------:R-:W-:Y:S02]  /*2470*/  FADD.FTZ R77, R77, R88 ;  /* 0x000000584d4d7221 */ /* 0x000fe40000010000 */
[C---:B------:R-:W-:Y:S02]  /*2480*/  FFMA.FTZ R76, R82.reuse, R88, R76 ;  /* 0x00000058524c7223 */ /* 0x040fe4000001004c */
[----:B------:R-:W-:Y:S02]  /*2490*/  FFMA.FTZ R80, R82, R75, R80 ;  /* 0x0000004b52507223 */ /* 0x000fe40000010050 */
[----:B------:R-:W-:Y:S02]  /*24a0*/  FMUL.FTZ R88, R7, R47 ;  /* 0x0000002f07587220 */ /* 0x000fe40000410000 */
[----:B------:R-:W-:-:S02]  /*24b0*/  FADD.FTZ R87, R87, R75 ;  /* 0x0000004b57577221 */ /* 0x000fc40000010000 */
[----:B------:R-:W-:Y:S02]  /*24c0*/  FADD.FTZ R72, R72, -UR4 ;  /* 0x8000000448487e21 */ /* 0x000fe40008010000 */
[----:B------:R-:W-:Y:S02]  /*24d0*/  FADD.FTZ R73, R73, -UR4 ;  /* 0x8000000449497e21 */ /* 0x000fe40008010000 */
[----:B------:R-:W-:Y:S02]  /*24e0*/  FFMA.FTZ R75, R81, R88, R80 ;  /* 0x00000058514b7223 */ /* 0x000fe40000010050 */
[----:B------:R-:W-:Y:S02]  /*24f0*/  FADD.FTZ R74, R79, R7 ;  /* 0x000000074f4a7221 */ /* 0x000fe40000010000 */
[----:B------:R-:W-:Y:S01]  /*2500*/  FADD.FTZ R87, R88, R87 ;  /* 0x0000005758577221 */ /* 0x000fe20000010000 */
[----:B------:R-:W-:Y:S01]  /*2510*/  MOV R88, R28 ;  /* 0x0000001c00587202 */ /* 0x000fe20000000f00 */
[----:B------:R-:W-:Y:S01]  /*2520*/  FMUL.FTZ R80, R72, UR14 ;  /* 0x0000000e48507c20 */ /* 0x000fe20008410000 */
[----:B------:R-:W-:Y:S01]  /*2530*/  MOV R72, R29 ;  /* 0x0000001d00487202 */ /* 0x000fe20000000f00 */
[----:B------:R-:W-:-:S02]  /*2540*/  FFMA.FTZ R78, R81, R7, R78 ;  /* 0x00000007514e7223 */ /* 0x000fc4000001004e */
        /* <DEDUP_REMOVED lines=12> */
[----:B------:R-:W-:-:S04]  /*2610*/  FMUL.FTZ R125, R7, -1.4426950216293334961 ;  /* 0xbfb8aa3b077d7820 */ /* 0x000fc80000410000 */
[----:B------:R-:W0:Y:S02]  /*2620*/  MUFU.EX2 R73, R125 ;  /* 0x0000007d00497308 */ /* 0x000e240000000800 */
[----:B0-----:R-:W-:-:S06]  /*2630*/  FADD.FTZ R72, R73, 1 ;  /* 0x3f80000049487421 */ /* 0x001fcc0000010000 */
[----:B------:R-:W0:Y:S02]  /*2640*/  MUFU.RCP R72, R72 ;  /* 0x0000004800487308 */ /* 0x000e240000001000 */
[----:B0-----:R-:W-:-:S04]  /*2650*/  FADD.FTZ R73, -R72, 1 ;  /* 0x3f80000048497421 */ /* 0x001fc80000010100 */
[----:B------:R-:W-:Y:S02]  /*2660*/  FFMA.FTZ R73, R7, R73, 1 ;  /* 0x3f80000007497423 */ /* 0x000fe40000010049 */
[----:B------:R-:W-:-:S04]  /*2670*/  FMUL.FTZ R7, R29, R72 ;  /* 0x000000481d077220 */ /* 0x000fc80000410000 */
[----:B------:R-:W-:Y:S02]  /*2680*/  FMUL.FTZ R72, R7, R73 ;  /* 0x0000004907487220 */ /* 0x000fe40000410000 */
.L_x_1486:
[----:B------:R-:W-:Y:S02]  /*2690*/  FADD.FTZ R7, R77, R88 ;  /* 0x000000584d077221 */ /* 0x000fe40000010000 */
[----:B------:R-:W-:Y:S02]  /*26a0*/  FFMA.FTZ R76, R80, R88, R76 ;  /* 0x00000058504c7223 */ /* 0x000fe4000001004c */
[----:B------:R-:W-:Y:S02]  /*26b0*/  FMUL.FTZ R88, R88, R46 ;  /* 0x0000002e58587220 */ /* 0x000fe40000410000 */
[----:B------:R-:W-:Y:S02]  /*26c0*/  FADD.FTZ R74, R74, R72 ;  /* 0x000000484a4a7221 */ /* 0x000fe40000010000 */
[----:B------:R-:W-:Y:S02]  /*26d0*/  FFMA.FTZ R73, R79, R72, R78 ;  /* 0x000000484f497223 */ /* 0x000fe4000001004e */
[----:B------:R-:W-:-:S02]  /*26e0*/  FADD.FTZ R71, R71, -UR4 ;  /* 0x8000000447477e21 */ /* 0x000fc40008010000 */
[----:B------:R-:W-:Y:S02]  /*26f0*/  FFMA.FTZ R75, R80, R88, R75 ;  /* 0x00000058504b7223 */ /* 0x000fe4000001004b */
[----:B------:R-:W-:Y:S01]  /*2700*/  FADD.FTZ R87, R87, R88 ;  /* 0x0000005857577221 */ /* 0x000fe20000010000 */
[----:B------:R-:W-:Y:S01]  /*2710*/  MOV R88, R30 ;  /* 0x0000001e00587202 */ /* 0x000fe20000000f00 */
[----:B------:R-:W-:Y:S02]  /*2720*/  FMUL.FTZ R72, R72, R47 ;  /* 0x0000002f48487220 */ /* 0x000fe40000410000 */
[----:B------:R-:W-:Y:S02]  /*2730*/  FADD.FTZ R70, R70, -UR4 ;  /* 0x8000000446467e21 */ /* 0x000fe40008010000 */
[----:B------:R-:W-:Y:S01]  /*2740*/  FMUL.FTZ R77, R71, UR14 ;  /* 0x0000000e474d7c20 */ /* 0x000fe20008410000 */
[----:B------:R-:W-:Y:S01]  /*2750*/  MOV R71, R31 ;  /* 0x0000001f00477202 */ /* 0x000fe20000000f00 */
[----:B------:R-:W-:-:S02]  /*2760*/  FFMA.FTZ R75, R79, R72, R75 ;  /* 0x000000484f4b7223 */ /* 0x000fc4000001004b */
[----:B------:R-:W-:Y:S02]  /*2770*/  FADD.FTZ R87, R72, R87 ;  /* 0x0000005748577221 */ /* 0x000fe40000010000 */
        /* <DEDUP_REMOVED lines=20> */
.L_x_1487:
[----:B------:R-:W-:Y:S02]  /*28c0*/  FMUL.FTZ R72, R88, R46 ;  /* 0x0000002e58487220 */ /* 0x000fe40000410000 */
[----:B------:R-:W-:Y:S02]  /*28d0*/  FADD.FTZ R68, R68, -UR4 ;  /* 0x8000000444447e21 */ /* 0x000fe40008010000 */
[----:B------:R-:W-:Y:S02]  /*28e0*/  FFMA.FTZ R75, R78, R72, R75 ;  /* 0x000000484e4b7223 */ /* 0x000fe4000001004b */
[----:B------:R-:W-:Y:S02]  /*28f0*/  FADD.FTZ R87, R87, R72 ;  /* 0x0000004857577221 */ /* 0x000fe40000010000 */
[----:B------:R-:W-:Y:S02]  /*2900*/  FMUL.FTZ R72, R71, R47 ;  /* 0x0000002f47487220 */ /* 0x000fe40000410000 */
[----:B------:R-:W-:-:S02]  /*2910*/  FADD.FTZ R69, R69, -UR4 ;  /* 0x8000000445457e21 */ /* 0x000fc40008010000 */
[----:B------:R-:W-:Y:S02]  /*2920*/  FFMA.FTZ R70, R78, R88, R76 ;  /* 0x000000584e467223 */ /* 0x000fe4000001004c */
[----:B------:R-:W-:Y:S02]  /*2930*/  FADD.FTZ R74, R74, R71 ;  /* 0x000000474a4a7221 */ /* 0x000fe40000010000 */
[----:B------:R-:W-:Y:S02]  /*2940*/  FFMA.FTZ R73, R77, R71, R73 ;  /* 0x000000474d497223 */ /* 0x000fe40000010049 */
[----:B------:R-:W-:Y:S01]  /*2950*/  FADD.FTZ R7, R7, R88 ;  /* 0x0000005807077221 */ /* 0x000fe20000010000 */
[----:B------:R-:W-:Y:S01]  /*2960*/  MOV R88, R32 ;  /* 0x0000002000587202 */ /* 0x000fe20000000f00 */
[----:B------:R-:W-:Y:S02]  /*2970*/  FFMA.FTZ R71, R77, R72, R75 ;  /* 0x000000484d477223 */ /* 0x000fe4000001004b */
[----:B------:R-:W-:Y:S01]  /*2980*/  FMUL.FTZ R76, R68, UR14 ;  /* 0x0000000e444c7c20 */ /* 0x000fe20008410000 */
[----:B------:R-:W-:Y:S01]  /*2990*/  MOV R68, R33 ;  /* 0x0000002100447202 */ /* 0x000fe20000000f00 */
[----:B------:R-:W-:-:S02]  /*29a0*/  FADD.FTZ R87, R72, R87 ;  /* 0x0000005748577221 */ /* 0x000fc40000010000 */
        /* <DEDUP_REMOVED lines=20> */
.L_x_1488:
[----:B------:R-:W-:Y:S02]  /*2af0*/  FMUL.FTZ R72, R88, R46 ;  /* 0x0000002e58487220 */ /* 0x000fe40000410000 */
[----:B------:R-:W-:Y:S02]  /*2b00*/  FADD.FTZ R69, R74, R68 ;  /* 0x000000444a457221 */ /* 0x000fe40000010000 */
[----:B------:R-:W-:Y:S02]  /*2b10*/  FFMA.FTZ R71, R76, R72, R71 ;  /* 0x000000484c477223 */ /* 0x000fe40000010047 */
[----:B------:R-:W-:Y:S02]  /*2b20*/  FADD.FTZ R87, R87, R72 ;  /* 0x0000004857577221 */ /* 0x000fe40000010000 */
[----:B------:R-:W-:Y:S02]  /*2b30*/  FFMA.FTZ R72, R75, R68, R73 ;  /* 0x000000444b487223 */ /* 0x000fe40000010049 */
[----:B------:R-:W-:-:S02]  /*2b40*/  FADD.FTZ R66, R66, -UR4 ;  /* 0x8000000442427e21 */ /* 0x000fc40008010000 */
[----:B------:R-:W-:Y:S02]  /*2b50*/  FMUL.FTZ R68, R68, R47 ;  /* 0x0000002f44447220 */ /* 0x000fe40000410000 */
[----:B------:R-:W-:Y:S02]  /*2b60*/  FADD.FTZ R67, R67, -UR4 ;  /* 0x8000000443437e21 */ /* 0x000fe40008010000 */
[----:B------:R-:W-:Y:S02]  /*2b70*/  FADD.FTZ R7, R7, R88 ;  /* 0x0000005807077221 */ /* 0x000fe40000010000 */
[----:B------:R-:W-:Y:S01]  /*2b80*/  FFMA.FTZ R70, R76, R88, R70 ;  /* 0x000000584c467223 */ /* 0x000fe20000010046 */
[----:B------:R-:W-:Y:S01]  /*2b90*/  MOV R88, R34 ;  /* 0x0000002200587202 */ /* 0x000fe20000000f00 */
        /* <DEDUP_REMOVED lines=24> */
.L_x_1489:
[----:B------:R-:W-:Y:S02]  /*2d20*/  FMUL.FTZ R68, R88, R46 ;  /* 0x0000002e58447220 */ /* 0x000fe40000410000 */
[----:B------:R-:W-:Y:S02]  /*2d30*/  FADD.FTZ R65, R65, -UR4 ;  /* 0x8000000441417e21 */ /* 0x000fe40008010000 */
[----:B------:R-:W-:Y:S02]  /*2d40*/  FFMA.FTZ R71, R74, R68, R71 ;  /* 0x000000444a477223 */ /* 0x000fe40000010047 */
[----:B------:R-:W-:Y:S02]  /*2d50*/  FADD.FTZ R87, R87, R68 ;  /* 0x0000004457577221 */ /* 0x000fe40000010000 */
[----:B------:R-:W-:Y:S02]  /*2d60*/  FMUL.FTZ R68, R66, R47 ;  /* 0x0000002f42447220 */ /* 0x000fe40000410000 */
[----:B------:R-:W-:-:S02]  /*2d70*/  FADD.FTZ R64, R64, -UR4 ;  /* 0x8000000440407e21 */ /* 0x000fc40008010000 */
[----:B------:R-:W-:Y:S02]  /*2d80*/  FADD.FTZ R69, R69, R66 ;  /* 0x0000004245457221 */ /* 0x000fe40000010000 */
[C---:B------:R-:W-:Y:S02]  /*2d90*/  FFMA.FTZ R67, R73.reuse, R66, R72 ;  /* 0x0000004249437223 */ /* 0x040fe40000010048 */
[----:B------:R-:W-:Y:S02]  /*2da0*/  FFMA.FTZ R66, R73, R68, R71 ;  /* 0x0000004449427223 */ /* 0x000fe40000010047 */
[----:B------:R-:W-:Y:S02]  /*2db0*/  FADD.FTZ R7, R7, R88 ;  /* 0x0000005807077221 */ /* 0x000fe40000010000 */
[----:B------:R-:W-:Y:S01]  /*2dc0*/  FFMA.FTZ R70, R74, R88, R70 ;  /* 0x000000584a467223 */ /* 0x000fe20000010046 */
[----:B------:R-:W-:Y:S01]  /*2dd0*/  MOV R88, R36 ;  /* 0x0000002400587202 */ /* 0x000fe20000000f00 */
        /* <DEDUP_REMOVED lines=23> */
.L_x_1490:
[----:B------:R-:W-:Y:S02]  /*2f50*/  FMUL.FTZ R125, R88, R46 ;  /* 0x0000002e587d7220 */ /* 0x000fe40000410000 */
[C---:B------:R-:W-:Y:S02]  /*2f60*/  FFMA.FTZ R64, R72.reuse, R88, R70 ;  /* 0x0000005848407223 */ /* 0x040fe40000010046 */
[----:B------:R-:W-:Y:S02]  /*2f70*/  FFMA.FTZ R66, R72, R125, R66 ;  /* 0x0000007d48427223 */ /* 0x000fe40000010042 */
[----:B------:R-:W-:Y:S02]  /*2f80*/  FADD.FTZ R87, R87, R125 ;  /* 0x0000007d57577221 */ /* 0x000fe40000010000 */
[----:B------:R-:W-:Y:S02]  /*2f90*/  FMUL.FTZ R70, R65, R47 ;  /* 0x0000002f41467220 */ /* 0x000fe40000410000 */
[----:B------:R-:W-:-:S02]  /*2fa0*/  FADD.FTZ R62, R62, -UR4 ;  /* 0x800000043e3e7e21 */ /* 0x000fc40008010000 */
[----:B------:R-:W-:Y:S02]  /*2fb0*/  FADD.FTZ R63, R63, -UR4 ;  /* 0x800000043f3f7e21 */ /* 0x000fe40008010000 */
[----:B------:R-:W-:Y:S02]  /*2fc0*/  FFMA.FTZ R66, R71, R70, R66 ;  /* 0x0000004647427223 */ /* 0x000fe40000010042 */
[----:B------:R-:W-:Y:S02]  /*2fd0*/  FADD.FTZ R87, R70, R87 ;  /* 0x0000005746577221 */ /* 0x000fe40000010000 */
[----:B------:R-:W-:Y:S01]  /*2fe0*/  FADD.FTZ R7, R7, R88 ;  /* 0x0000005807077221 */ /* 0x000fe20000010000 */
[----:B------:R-:W-:Y:S01]  /*2ff0*/  MOV R88, R38 ;  /* 0x0000002600587202 */ /* 0x000fe20000000f00 */
[----:B------:R-:W-:Y:S02]  /*3000*/  FADD.FTZ R68, R69, R65 ;  /* 0x0000004145447221 */ /* 0x000fe40000010000 */
        /* <DEDUP_REMOVED lines=19> */
[----:B0-----:R-:W-:-:S04]  /*3140*/  FADD.FTZ R65, -R63, 1 ;  /* 0x3f8000003f417421 */ /* 0x001fc80000010100 */
[----:B------:R-:W-:Y:S02]  /*3150*/  FFMA.FTZ R62, R62, R65, 1 ;  /* 0x3f8000003e3e7423 */ /* 0x000fe40000010041 */
[----:B------:R-:W-:-:S04]  /*3160*/  FMUL.FTZ R65, R39, R63 ;  /* 0x0000003f27417220 */ /* 0x000fc80000410000 */
[----:B------:R-:W-:Y:S02]  /*3170*/  FMUL.FTZ R62, R65, R62 ;  /* 0x0000003e413e7220 */ /* 0x000fe40000410000 */
.L_x_1491:
[----:B------:R-:W-:Y:S02]  /*3180*/  FMUL.FTZ R63, R88, R46 ;  /* 0x0000002e583f7220 */ /* 0x000fe40000410000 */
[----:B------:R-:W-:Y:S02]  /*3190*/  FFMA.FTZ R65, R69, R62, R67 ;  /* 0x0000003e45417223 */ /* 0x000fe40000010043 */
[----:B------:R-:W-:Y:S02]  /*31a0*/  FFMA.FTZ R66, R70, R63, R66 ;  /* 0x0000003f46427223 */ /* 0x000fe40000010042 */
[----:B------:R-:W-:Y:S02]  /*31b0*/  FADD.FTZ R87, R87, R63 ;  /* 0x0000003f57577221 */ /* 0x000fe40000010000 */
[----:B------:R-:W-:Y:S02]  /*31c0*/  FADD.FTZ R63, R68, R62 ;  /* 0x0000003e443f7221 */ /* 0x000fe40000010000 */
        /* <DEDUP_REMOVED lines=30> */
.L_x_1492:
[----:B------:R-:W-:Y:S02]  /*33b0*/  FMUL.FTZ R61, R88, R46 ;  /* 0x0000002e583d7220 */ /* 0x000fe40000410000 */
[----:B------:R-:W-:Y:S02]  /*33c0*/  FMUL.FTZ R62, R60, R47 ;  /* 0x0000002f3c3e7220 */ /* 0x000fe40000410000 */
[----:B------:R-:W-:Y:S02]  /*33d0*/  FFMA.FTZ R66, R68, R61, R66 ;  /* 0x0000003d44427223 */ /* 0x000fe40000010042 */
[----:B------:R-:W-:Y:S02]  /*33e0*/  FADD.FTZ R59, R59, -UR4 ;  /* 0x800000043b3b7e21 */ /* 0x000fe40008010000 */
[----:B------:R-:W-:Y:S02]  /*33f0*/  FADD.FTZ R87, R87, R61 ;  /* 0x0000003d57577221 */ /* 0x000fe40000010000 */
[----:B------:R-:W-:-:S02]  /*3400*/  FADD.FTZ R58, R58, -UR4 ;  /* 0x800000043a3a7e21 */ /* 0x000fc40008010000 */
[----:B------:R-:W-:Y:S02]  /*3410*/  FADD.FTZ R63, R63, R60 ;  /* 0x0000003c3f3f7221 */ /* 0x000fe40000010000 */
[----:B------:R-:W-:Y:S02]  /*3420*/  FFMA.FTZ R61, R67, R60, R65 ;  /* 0x0000003c433d7223 */ /* 0x000fe40000010041 */
[----:B------:R-:W-:Y:S02]  /*3430*/  FADD.FTZ R7, R7, R88 ;  /* 0x0000005807077221 */ /* 0x000fe40000010000 */
[----:B------:R-:W-:Y:S01]  /*3440*/  FFMA.FTZ R64, R68, R88, R64 ;  /* 0x0000005844407223 */ /* 0x000fe20000010040 */
        /* <DEDUP_REMOVED lines=25> */
.L_x_1493:
        /* <DEDUP_REMOVED lines=35> */
.L_x_1494:
        /* <DEDUP_REMOVED lines=35> */
.L_x_1495:
[----:B------:R-:W-:Y:S02]  /*3a40*/  FMUL.FTZ R55, R88, R46 ;  /* 0x0000002e58377220 */ /* 0x000fe40000410000 */
[----:B------:R-:W-:Y:S02]  /*3a50*/  FADD.FTZ R57, R57, R54 ;  /* 0x0000003639397221 */ /* 0x000fe40000010000 */
[----:B------:R-:W-:Y:S02]  /*3a60*/  FFMA.FTZ R59, R61, R54, R59 ;  /* 0x000000363d3b7223 */ /* 0x000fe4000001003b */
[----:B------:R-:W-:Y:S02]  /*3a70*/  FFMA.FTZ R60, R62, R55, R60 ;  /* 0x000000373e3c7223 */ /* 0x000fe4000001003c */
[----:B------:R-:W-:Y:S02]  /*3a80*/  FMUL.FTZ R54, R54, R47 ;  /* 0x0000002f36367220 */ /* 0x000fe40000410000 */
[----:B------:R-:W-:-:S02]  /*3a90*/  FADD.FTZ R8, R8, -UR4 ;  /* 0x8000000408087e21 */ /* 0x000fc40008010000 */
[----:B------:R-:W-:Y:S02]  /*3aa0*/  FADD.FTZ R87, R87, R55 ;  /* 0x0000003757577221 */ /* 0x000fe40000010000 */
[----:B------:R-:W-:Y:S02]  /*3ab0*/  FADD.FTZ R9, R9, -UR4 ;  /* 0x8000000409097e21 */ /* 0x000fe40008010000 */
        /* <DEDUP_REMOVED lines=27> */
.L_x_1496:
[----:B------:R-:W-:Y:S02]  /*3c70*/  FMUL.FTZ R56, R88, R46 ;  /* 0x0000002e58387220 */ /* 0x000fe40000410000 */
[----:B------:R-:W-:Y:S02]  /*3c80*/  FADD.FTZ R57, R57, R8 ;  /* 0x0000000839397221 */ /* 0x000fe40000010000 */
[----:B------:R-:W-:Y:S02]  /*3c90*/  FFMA.FTZ R59, R9, R8, R59 ;  /* 0x00000008093b7223 */ /* 0x000fe4000001003b */
[----:B------:R-:W-:Y:S02]  /*3ca0*/  FFMA.FTZ R55, R60, R56, R55 ;  /* 0x000000383c377223 */ /* 0x000fe40000010037 */
[----:B------:R-:W-:Y:S02]  /*3cb0*/  FADD.FTZ R87, R87, R56 ;  /* 0x0000003857577221 */ /* 0x000fe40000010000 */
[----:B------:R-:W-:-:S02]  /*3cc0*/  FMUL.FTZ R8, R8, R47 ;  /* 0x0000002f08087220 */ /* 0x000fc40000410000 */
[----:B------:R-:W-:Y:S02]  /*3cd0*/  FADD.FTZ R54, R7, R88 ;  /* 0x0000005807367221 */ /* 0x000fe40000010000 */
[----:B------:R-:W-:Y:S02]  /*3ce0*/  FFMA.FTZ R55, R9, R8, R55 ;  /* 0x0000000809377223 */ /* 0x000fe40000010037 */
[----:B------:R-:W-:Y:S02]  /*3cf0*/  FADD.FTZ R87, R8, R87 ;  /* 0x0000005708577221 */ /* 0x000fe40000010000 */
[----:B------:R-:W-:Y:S01]  /*3d00*/  FADD.FTZ R7, R52, -UR4 ;  /* 0x8000000434077e21 */ /* 0x000fe20008010000 */
[----:B------:R-:W-:Y:S01]  /*3d10*/  MOV R52, R19 ;  /* 0x0000001300347202 */ /* 0x000fe20000000f00 */
[----:B------:R-:W-:Y:S02]  /*3d20*/  FADD.FTZ R8, R53, -UR4 ;  /* 0x8000000435087e21 */ /* 0x000fe40008010000 */
[----:B------:R-:W-:Y:S01]  /*3d30*/  FFMA.FTZ R58, R60, R88, R58 ;  /* 0x000000583c3a7223 */ /* 0x000fe2000001003a */
[----:B------:R-:W-:Y:S01]  /*3d40*/  MOV R88, R18 ;  /* 0x0000001200587202 */ /* 0x000fe20000000f00 */
[----:B------:R-:W-:-:S02]  /*3d50*/  FMUL.FTZ R7, R7, UR14 ;  /* 0x0000000e07077c20 */ /* 0x000fc40008410000 */
        /* <DEDUP_REMOVED lines=20> */
.L_x_1497:
[----:B------:R-:W-:Y:S01]  /*3ea0*/  FMUL.FTZ R56, R88, R46 ;  /* 0x0000002e58387220 */ /* 0x000fe20000410000 */
[----:B------:R-:W-:Y:S01]  /*3eb0*/  MOV R53, R20 ;  /* 0x0000001400357202 */ /* 0x000fe20000000f00 */
[----:B------:R-:W-:Y:S02]  /*3ec0*/  FADD.FTZ R50, R50, -UR4 ;  /* 0x8000000432327e21 */ /* 0x000fe40008010000 */
[----:B------:R-:W-:Y:S02]  /*3ed0*/  FFMA.FTZ R55, R7, R56, R55 ;  /* 0x0000003807377223 */ /* 0x000fe40000010037 */
[----:B------:R-:W-:Y:S02]  /*3ee0*/  FADD.FTZ R87, R87, R56 ;  /* 0x0000003857577221 */ /* 0x000fe40000010000 */
[----:B------:R-:W-:Y:S02]  /*3ef0*/  FMUL.FTZ R56, R52, R47 ;  /* 0x0000002f34387220 */ /* 0x000fe40000410000 */
[----:B------:R-:W-:-:S02]  /*3f00*/  FADD.FTZ R51, R51, -UR4 ;  /* 0x8000000433337e21 */ /* 0x000fc40008010000 */
[----:B------:R-:W-:Y:S02]  /*3f10*/  FADD.FTZ R57, R57, R52 ;  /* 0x0000003439397221 */ /* 0x000fe40000010000 */
[C---:B------:R-:W-:Y:S02]  /*3f20*/  FFMA.FTZ R59, R8.reuse, R52, R59 ;  /* 0x00000034083b7223 */ /* 0x040fe4000001003b */
[----:B------:R-:W-:Y:S01]  /*3f30*/  FFMA.FTZ R52, R8, R56, R55 ;  /* 0x0000003808347223 */ /* 0x000fe20000010037 */
[----:B------:R-:W-:Y:S01]  /*3f40*/  MOV R55, R21 ;  /* 0x0000001500377202 */ /* 0x000fe20000000f00 */
[----:B------:R-:W-:Y:S02]  /*3f50*/  FADD.FTZ R54, R54, R88 ;  /* 0x0000005836367221 */ /* 0x000fe40000010000 */
[----:B------:R-:W-:Y:S02]  /*3f60*/  FFMA.FTZ R58, R7, R88, R58 ;  /* 0x00000058073a7223 */ /* 0x000fe4000001003a */
[----:B------:R-:W-:-:S02]  /*3f70*/  FADD.FTZ R56, R56, R87 ;  /* 0x0000005738387221 */ /* 0x000fc40000010000 */
[----:B------:R-:W-:Y:S02]  /*3f80*/  FMUL.FTZ R88, R50, UR14 ;  /* 0x0000000e32587c20 */ /* 0x000fe40008410000 */
        /* <DEDUP_REMOVED lines=11> */
[----:B------:R-:W-:-:S04]  /*4040*/  FFMA.FTZ R50, R87, R47, R49 ;  /* 0x0000002f57327223 */ /* 0x000fc80000010031 */
        /* <DEDUP_REMOVED lines=8> */
.L_x_1498:
[----:B------:R-:W-:Y:S01]  /*40d0*/  FMUL.FTZ R50, R53, R46 ;  /* 0x0000002e35327220 */ /* 0x000fe20000410000 */
[----:B------:R-:W-:Y:S01]  /*40e0*/  BSSY B0, `(.L_x_1499) ;  /* 0x0000051000007945 */ /* 0x000fe20003800000 */
[----:B------:R-:W-:Y:S01]  /*40f0*/  FADD.FTZ R54, R54, R53 ;  /* 0x0000003536367221 */ /* 0x000fe20000010000 */
[----:B------:R-:W-:Y:S01]  /*4100*/  LEA R105, R105, R3, 0x4 ;  /* 0x0000000369697211 */ /* 0x000fe200078e20ff */
[----:B------:R-:W-:Y:S02]  /*4110*/  FADD.FTZ R51, R56, R50 ;  /* 0x0000003238337221 */ /* 0x000fe40000010000 */
[----:B------:R-:W0:Y:S01]  /*4120*/  S2R R56, SR_LANEID ;  /* 0x0000000000387919 */ /* 0x000e220000000000 */
[----:B------:R-:W-:Y:S02]  /*4130*/  FFMA.FTZ R52, R88, R50, R52 ;  /* 0x0000003258347223 */ /* 0x000fe40000010034 */
[----:B------:R-:W-:-:S04]  /*4140*/  FMUL.FTZ R50, R55, R47 ;  /* 0x0000002f37327220 */ /* 0x000fc80000410000 */
[----:B------:R-:W-:Y:S02]  /*4150*/  FADD.FTZ R51, R50, R51 ;  /* 0x0000003332337221 */ /* 0x000fe40000010000 */
[----:B------:R-:W-:-:S03]  /*4160*/  FFMA.FTZ R50, R87, R50, R52 ;  /* 0x0000003257327223 */ /* 0x000fc60000010034 */
[----:B------:R-:W1:Y:S04]  /*4170*/  SHFL.DOWN PT, R52, R51, 0x1, 0x1f ;  /* 0x08201f0033347f89 */ /* 0x000e6800000e0000 */
        /* <DEDUP_REMOVED lines=23> */
[----:B------:R-:W-:Y:S02]  /*42f0*/  FFMA.FTZ R52, R88, R53, R58 ;  /* 0x0000003558347223 */ /* 0x000fe4000001003a */
[----:B-1----:R-:W-:Y:S01]  /*4300*/  @!P0 FADD.FTZ R50, R50, R125 ;  /* 0x0000007d32328221 */ /* 0x002fe20000010000 */
[----:B------:R-:W-:Y:S01]  /*4310*/  ISETP.NE.AND P0, PT, R56, RZ, PT ;  /* 0x000000ff3800720c */ /* 0x000fe20003f05270 */
[----:B------:R-:W-:Y:S02]  /*4320*/  FFMA.FTZ R53, R87, R55, R59 ;  /* 0x0000003757357223 */ /* 0x000fe4000001003b */
[----:B------:R-:W-:-:S05]  /*4330*/  FADD.FTZ R55, R57, R55 ;  /* 0x0000003739377221 */ /* 0x000fca0000010000 */
[----:B------:R0:W-:Y:S05]  /*4340*/  STS.128 [R4], R52 ;  /* 0x0000003404007388 */ /* 0x0001ea0000000c00 */
[----:B------:R0:W-:Y:S04]  /*4350*/  @!P0 STS.64 [R124.X8+0x10], R50 ;  /* 0x000010327c008388 */ /* 0x0001e80000008a00 */
[----:B------:R-:W-:Y:S01]  /*4360*/  BAR.SYNC.DEFER_BLOCKING 0x0 ;  /* 0x0000000000007b1d */ /* 0x000fe20000010000 */
[----:B------:R-:W-:-:S13]  /*4370*/  ISETP.NE.AND P0, PT, R3, RZ, PT ;  /* 0x000000ff0300720c */ /* 0x000fda0003f05270 */
[----:B------:R-:W-:Y:S05]  /*4380*/  @P0 BRA `(.L_x_1500) ;  /* 0x0000026000000947 */ /* 0x000fea0003800000 */
[----:B0-----:R-:W0:Y:S02]  /*4390*/  LDS.64 R56, [0x18] ;  /* 0x00001800ff387984 */ /* 0x001e240000000a00 */
[----:B0-----:R-:W-:Y:S02]  /*43a0*/  FADD.FTZ R50, R50, R56 ;  /* 0x0000003832327221 */ /* 0x001fe40000010000 */
[----:B------:R-:W-:Y:S02]  /*43b0*/  FADD.FTZ R51, R51, R57 ;  /* 0x0000003933337221 */ /* 0x000fe40000010000 */
[----:B------:R-:W0:Y:S02]  /*43c0*/  LDS.128 R56, [0x20] ;  /* 0x00002000ff387984 */ /* 0x000e240000000c00 */
[----:B0-----:R-:W-:Y:S02]  /*43d0*/  FADD.FTZ R125, R50, R56 ;  /* 0x00000038327d7221 */ /* 0x001fe40000010000 */
[----:B------:R-:W-:-:S02]  /*43e0*/  FADD.FTZ R56, R51, R57 ;  /* 0x0000003933387221 */ /* 0x000fc40000010000 */
[----:B------:R-:W-:Y:S02]  /*43f0*/  FADD.FTZ R50, R125, R58 ;  /* 0x0000003a7d327221 */ /* 0x000fe40000010000 */
[----:B------:R-:W-:Y:S02]  /*4400*/  FADD.FTZ R51, R56, R59 ;  /* 0x0000003b38337221 */ /* 0x000fe40000010000 */
[----:B------:R-:W0:Y:S02]  /*4410*/  LDS.128 R56, [0x30] ;  /* 0x00003000ff387984 */ /* 0x000e240000000c00 */
[----:B0-----:R-:W-:Y:S02]  /*4420*/  FADD.FTZ R125, R50, R56 ;  /* 0x00000038327d7221 */ /* 0x001fe40000010000 */
[----:B------:R-:W-:Y:S02]  /*4430*/  FADD.FTZ R56, R51, R57 ;  /* 0x0000003933387221 */ /* 0x000fe40000010000 */
[----:B------:R-:W-:-:S02]  /*4440*/  FADD.FTZ R50, R125, R58 ;  /* 0x0000003a7d327221 */ /* 0x000fc40000010000 */
[----:B------:R-:W-:Y:S02]  /*4450*/  FADD.FTZ R51, R56, R59 ;  /* 0x0000003b38337221 */ /* 0x000fe40000010000 */
[----:B------:R-:W0:Y:S02]  /*4460*/  LDS.128 R56, [0x40] ;  /* 0x00004000ff387984 */ /* 0x000e240000000c00 */
[----:B0-----:R-:W-:Y:S02]  /*4470*/  FADD.FTZ R125, R50, R56 ;  /* 0x00000038327d7221 */ /* 0x001fe40000010000 */
[----:B------:R-:W-:Y:S02]  /*4480*/  FADD.FTZ R56, R51, R57 ;  /* 0x0000003933387221 */ /* 0x000fe40000010000 */
[----:B------:R-:W-:Y:S02]  /*4490*/  FADD.FTZ R50, R125, R58 ;  /* 0x0000003a7d327221 */ /* 0x000fe40000010000 */
[----:B------:R-:W-:-:S02]  /*44a0*/  FADD.FTZ R51, R56, R59 ;  /* 0x0000003b38337221 */ /* 0x000fc40000010000 */
[----:B------:R-:W0:Y:S02]  /*44b0*/  LDS.128 R56, [0x50] ;  /* 0x00005000ff387984 */ /* 0x000e240000000c00 */
[----:B0-----:R-:W-:Y:S02]  /*44c0*/  FADD.FTZ R125, R50, R56 ;  /* 0x00000038327d7221 */ /* 0x001fe40000010000 */
[----:B------:R-:W-:Y:S02]  /*44d0*/  FADD.FTZ R56, R51, R57 ;  /* 0x0000003933387221 */ /* 0x000fe40000010000 */
[----:B------:R-:W-:Y:S02]  /*44e0*/  FADD.FTZ R50, R125, R58 ;  /* 0x0000003a7d327221 */ /* 0x000fe40000010000 */
[----:B------:R-:W-:Y:S02]  /*44f0*/  FADD.FTZ R51, R56, R59 ;  /* 0x0000003b38337221 */ /* 0x000fe40000010000 */
[----:B------:R-:W0:Y:S02]  /*4500*/  LDS.128 R56, [0x60] ;  /* 0x00006000ff387984 */ /* 0x000e240000000c00 */
[----:B0-----:R-:W-:-:S02]  /*4510*/  FADD.FTZ R125, R50, R56 ;  /* 0x00000038327d7221 */ /* 0x001fc40000010000 */
[----:B------:R-:W-:Y:S02]  /*4520*/  FADD.FTZ R56, R51, R57 ;  /* 0x0000003933387221 */ /* 0x000fe40000010000 */
[----:B------:R-:W-:Y:S02]  /*4530*/  FADD.FTZ R50, R125, R58 ;  /* 0x0000003a7d327221 */ /* 0x000fe40000010000 */
        /* <DEDUP_REMOVED lines=11> */
.L_x_1500:
[----:B0-----:R-:W-:Y:S05]  /*45f0*/  BSYNC B0 ;  /* 0x0000000000007941 */ /* 0x001fea0003800000 */
.L_x_1499:
[----:B------:R-:W-:Y:S01]  /*4600*/  BAR.SYNC.DEFER_BLOCKING 0x0 ;  /* 0x0000000000007b1d */ /* 0x000fe20000010000 */
[----:B------:R-:W-:Y:S02]  /*4610*/  ISETP.GT.U32.AND P6, PT, R3, 0xf, PT ;  /* 0x0000000f0300780c */ /* 0x000fe40003fc4070 */
[----:B------:R-:W-:-:S03]  /*4620*/  LOP3.LUT R6, R6, 0xfffffffe, RZ, 0xc0, !PT ;  /* 0xfffffffe06067812 */ /* 0x000fc600078ec0ff */
[----:B------:R-:W-:Y:S08]  /*4630*/  BSSY B0, `(.L_x_1501) ;  /* 0x000009e000007945 */ /* 0x000ff00003800000 */
[----:B------:R-:W-:Y:S01]  /*4640*/  @P6 LOP3.LUT R6, R6, 0x1, RZ, 0xfc, !PT ;  /* 0x0000000106066812 */ /* 0x000fe200078efcff */
[----:B------:R-:W-:Y:S05]  /*4650*/  @P6 BRA `(.L_x_1502) ;  /* 0x000009b000006947 */ /* 0x000fea0003800000 */
[----:B------:R-:W0:Y:S02]  /*4660*/  LDS.128 R56, [R4+0x100] ;  /* 0x0001000004387984 */ /* 0x000e240000000c00 */
[----:B0-----:R-:W-:-:S02]  /*4670*/  FADD.FTZ R56, R52, R56 ;  /* 0x0000003834387221 */ /* 0x001fc40000010000 */
[----:B------:R-:W-:Y:S02]  /*4680*/  FADD.FTZ R57, R53, R57 ;  /* 0x0000003935397221 */ /* 0x000fe40000010000 */
[----:B------:R-:W-:Y:S02]  /*4690*/  FADD.FTZ R58, R54, R58 ;  /* 0x0000003a363a7221 */ /* 0x000fe40000010000 */
[----:B------:R-:W-:Y:S02]  /*46a0*/  FADD.FTZ R59, R55, R59 ;  /* 0x0000003b373b7221 */ /* 0x000fe40000010000 */
[----:B------:R-:W0:Y:S02]  /*46b0*/  LDS.128 R52, [R4+0x200] ;  /* 0x0002000004347984 */ /* 0x000e240000000c00 */
[----:B0-----:R-:W-:Y:S02]  /*46c0*/  FADD.FTZ R56, R56, R52 ;  /* 0x0000003438387221 */ /* 0x001fe40000010000 */
[----:B------:R-:W-:-:S02]  /*46d0*/  FADD.FTZ R57, R57, R53 ;  /* 0x0000003539397221 */ /* 0x000fc40000010000 */
[----:B------:R-:W-:Y:S02]  /*46e0*/  FADD.FTZ R58, R58, R54 ;  /* 0x000000363a3a7221 */ /* 0x000fe40000010000 */
[----:B------:R-:W-:Y:S02]  /*46f0*/  FADD.FTZ R59, R59, R55 ;  /* 0x000000373b3b7221 */ /* 0x000fe40000010000 */
[----:B------:R-:W0:Y:S02]  /*4700*/  LDS.128 R52, [R4+0x300] ;  /* 0x0003000004347984 */ /* 0x000e240000000c00 */
[----:B0-----:R-:W-:Y:S02]  /*4710*/  FADD.FTZ R56, R56, R52 ;  /* 0x0000003438387221 */ /* 0x001fe40000010000 */
[----:B------:R-:W-:Y:S02]  /*4720*/  FADD.FTZ R57, R57, R53 ;  /* 0x0000003539397221 */ /* 0x000fe40000010000 */
[----:B------:R-:W-:-:S02]  /*4730*/  FADD.FTZ R58, R58, R54 ;  /* 0x000000363a3a7221 */ /* 0x000fc40000010000 */
[----:B------:R-:W-:Y:S02]  /*4740*/  FADD.FTZ R59, R59, R55 ;  /* 0x000000373b3b7221 */ /* 0x000fe40000010000 */
[----:B------:R-:W0:Y:S02]  /*4750*/  LDS.128 R52, [R4+0x400] ;  /* 0x0004000004347984 */ /* 0x000e240000000c00 */
[----:B0-----:R-:W-:Y:S02]  /*4760*/  FADD.FTZ R56, R56, R52 ;  /* 0x0000003438387221 */ /* 0x001fe40000010000 */
[----:B------:R-:W-:Y:S02]  /*4770*/  FADD.FTZ R57, R57, R53 ;  /* 0x0000003539397221 */ /* 0x000fe40000010000 */
[----:B------:R-:W-:Y:S02]  /*4780*/  FADD.FTZ R58, R58, R54 ;  /* 0x000000363a3a7221 */ /* 0x000fe40000010000 */
[----:B------:R-:W-:-:S02]  /*4790*/  FADD.FTZ R59, R59, R55 ;  /* 0x000000373b3b7221 */ /* 0x000fc40000010000 */
[----:B------:R-:W0:Y:S02]  /*47a0*/  LDS.128 R52, [R4+0x500] ;  /* 0x0005000004347984 */ /* 0x000e240000000c00 */
[----:B0-----:R-:W-:Y:S02]  /*47b0*/  FADD.FTZ R56, R56, R52 ;  /* 0x0000003438387221 */ /* 0x001fe40000010000 */
[----:B------:R-:W-:Y:S02]  /*47c0*/  FADD.FTZ R57, R57, R53 ;  /* 0x0000003539397221 */ /* 0x000fe40000010000 */
[----:B------:R-:W-:Y:S02]  /*47d0*/  FADD.FTZ R58, R58, R54 ;  /* 0x000000363a3a7221 */ /* 0x000fe40000010000 */
[----:B------:R-:W-:Y:S02]  /*47e0*/  FADD.FTZ R59, R59, R55 ;  /* 0x000000373b3b7221 */ /* 0x000fe40000010000 */
        /* <DEDUP_REMOVED lines=130> */
.L_x_1502:
[----:B------:R-:W-:Y:S05]  /*5010*/  BSYNC B0 ;  /* 0x0000000000007941 */ /* 0x000fea0003800000 */
.L_x_1501:
[----:B------:R-:W-:Y:S01]  /*5020*/  BSSY B0, `(.L_x_1503) ;  /* 0x0000012000007945 */ /* 0x000fe20003800000 */
[----:B------:R-:W-:Y:S01]  /*5030*/  HFMA2.MMA R125, -RZ, RZ, 0, 2.384185791015625e-07 ;  /* 0x00000004ff7d7435 */ /* 0x000fe200000001ff */
[----:B------:R-:W-:Y:S09]  /*5040*/  @P6 BRA `(.L_x_1504) ;  /* 0x000000f000006947 */ /* 0x000ff20003800000 */
[----:B------:R-:W-:Y:S01]  /*5050*/  IMAD.WIDE R56, R105, R125, c[0x0][0x1b8] ;  /* 0x00006e0069387625 */ /* 0x000fe200078e027d */
[----:B------:R-:W-:-:S04]  /*5060*/  MOV R59, UR11 ;  /* 0x0000000b003b7c02 */ /* 0x000fc80008000f00 */
[----:B------:R-:W-:Y:S01]  /*5070*/  LEA R58, P6, R59, R56, 0x2 ;  /* 0x000000383b3a7211 */ /* 0x000fe200078c10ff */
[----:B------:R-:W-:Y:S03]  /*5080*/  RED.E.ADD.F32.FTZ.RN.STRONG.GPU [R56.64], R52 ;  /* 0x000000343800798e */ /* 0x000fe6000c10e78c */
[----:B------:R-:W-:-:S05]  /*5090*/  IADD3.X R59, R57, UR9, RZ, P6, !PT ;  /* 0x00000009393b7c10 */ /* 0x000fca000b7fe4ff */
[----:B------:R0:W-:Y:S01]  /*50a0*/  RED.E.ADD.F32.FTZ.RN.STRONG.GPU [R58.64], R53 ;  /* 0x000000353a00798e */ /* 0x0001e2000c10e78c */
[----:B------:R-:W-:Y:S02]  /*50b0*/  MOV R105, UR10 ;  /* 0x0000000a00697c02 */ /* 0x000fe40008000f00 */
[----:B0-----:R-:W-:Y:S02]  /*50c0*/  MOV R53, c[0x0][0x1d8] ;  /* 0x0000760000357a02 */ /* 0x001fe40000000f00 */
[----:B------:R-:W-:Y:S02]  /*50d0*/  MOV R58, c[0x0][0x1dc] ;  /* 0x00007700003a7a02 */ /* 0x000fe40000000f00 */
[----:B------:R-:W-:-:S04]  /*50e0*/  LEA R52, P6, R53, R56, 0x2 ;  /* 0x0000003835347211 */ /* 0x000fc800078c10ff */
[----:B------:R-:W-:Y:S02]  /*50f0*/  LEA.HI.X R53, R53, R57, R58, 0x2, P6 ;  /* 0x0000003935357211 */ /* 0x000fe400030f143a */
[----:B------:R-:W-:-:S03]  /*5100*/  LEA R56, P6, R105, R56, 0x2 ;  /* 0x0000003869387211 */ /* 0x000fc600078c10ff */
[----:B------:R0:W-:Y:S01]  /*5110*/  RED.E.ADD.F32.FTZ.RN.STRONG.GPU [R52.64], R54 ;  /* 0x000000363400798e */ /* 0x0001e2000c10e78c */
[----:B------:R-:W-:-:S05]  /*5120*/  IADD3.X R57, R57, UR8, RZ, P6, !PT ;  /* 0x0000000839397c10 */ /* 0x000fca000b7fe4ff */
[----:B------:R0:W-:Y:S04]  /*5130*/  RED.E.ADD.F32.FTZ.RN.STRONG.GPU [R56.64], R55 ;  /* 0x000000373800798e */ /* 0x0001e8000c10e78c */
.L_x_1504:
[----:B------:R-:W-:Y:S05]  /*5140*/  BSYNC B0 ;  /* 0x0000000000007941 */ /* 0x000fea0003800000 */
.L_x_1503:
[----:B------:R-:W-:-:S04]  /*5150*/  MOV R58, c[0x0][0xc] ;  /* 0x00000300003a7a02 */ /* 0x000fc80000000f00 */
        /* <DEDUP_REMOVED lines=10> */
[----:B------:R-:W-:-:S05]  /*5200*/  IMAD R59, R2, c[0x0][0x10], R0 ;  /* 0x00000400023b7a24 */ /* 0x000fca00078e0200 */
[----:B------:R-:W-:-:S04]  /*5210*/  LEA R56, P6, R59, R54, 0x3 ;  /* 0x000000363b387211 */ /* 0x000fc800078c18ff */
[----:B------:R-:W-:Y:S02]  /*5220*/  LEA.HI.X R57, R59, R55, RZ, 0x3, P6 ;  /* 0x000000373b397211 */ /* 0x000fe400030f1cff */
[----:B------:R-:W0:Y:S04]  /*5230*/  S2R R59, SR_LANEID ;  /* 0x00000000003b7919 */ /* 0x000e280000000000 */
[----:B------:R1:W-:Y:S01]  /*5240*/  STG.E.64 [R56.64], R50 ;  /* 0x0000003238007986 */ /* 0x0003e2000c101b0c */
[----:B------:R-:W-:Y:S06]  /*5250*/  MEMBAR.ALL.GPU ;  /* 0x0000000000007992 */ /* 0x000fec000000a000 */
[----:B------:R-:W-:Y:S01]  /*5260*/  VOTEU.ANY UR4, UPT, PT ;  /* 0x0000000000047886 */ /* 0x000fe200038e0100 */
[----:B-1----:R-:W-:Y:S01]  /*5270*/  HFMA2.MMA R56, -RZ, RZ, 0, 5.9604644775390625e-08 ;  /* 0x00000001ff387435 */ /* 0x002fe200000001ff */
[----:B------:R-:W-:Y:S01]  /*5280*/  UPOPC UR15, UR4 ;  /* 0x00000004000f72bf */ /* 0x000fe20008000000 */
[----:B------:R-:W-:Y:S01]  /*5290*/  LOP3.LUT R6, R6, 0xfffffdff, RZ, 0xc0, !PT ;  /* 0xfffffdff06067812 */ /* 0x000fe200078ec0ff */
[----:B------:R-:W-:Y:S01]  /*52a0*/  UFLO.U32 UR4, UR4 ;  /* 0x00000004000472bd */ /* 0x000fe200080e0000 */
[----:B------:R-:W-:Y:S01]  /*52b0*/  LOP3.LUT P6, RZ, R91, 0x2, RZ, 0xc0, !PT ;  /* 0x000000025bff7812 */ /* 0x000fe200078cc0ff */
[----:B------:R-:W-:-:S00]  /*52c0*/  ERRBAR ;  /* 0x00000000000079ab */ /* 0x000fc00000000000 */
[----:B------:R-:W-:-:S03]  /*52d0*/  @P0 LOP3.LUT R6, R6, 0x200, RZ, 0xfc, !PT ;  /* 0x0000020006060812 */ /* 0x000fc600078efcff */
[----:B0-----:R-:W-:Y:S02]  /*52e0*/  ISETP.EQ.U32.AND P0, PT, R59, UR4, PT ;  /* 0x000000043b007c0c */ /* 0x001fe4000bf02070 */
[----:B------:R-:W-:Y:S02]  /*52f0*/  SEL R59, RZ, c[0x0][0xc], P6 ;  /* 0x00000300ff3b7a07 */ /* 0x000fe40003000000 */
[----:B------:R-:W-:Y:S02]  /*5300*/  SEL R56, R56, 0xffffffff, !P6 ;  /* 0xffffffff38387807 */ /* 0x000fe40007000000 */
[----:B------:R-:W-:-:S03]  /*5310*/  ISETP.NE.AND P6, PT, R59, -0x1, PT ;  /* 0xffffffff3b00780c */ /* 0x000fc60003fc5270 */
[----:B------:R-:W-:-:S05]  /*5320*/  IMAD R57, R56, UR15, RZ ;  /* 0x0000000f38397c24 */ /* 0x000fca000f8e02ff */
[----:B------:R0:W-:Y:S01]  /*5330*/  @P0 RED.E.ADD.S32.STRONG.GPU [R52.64], R57 ;  /* 0x000000393400098e */ /* 0x0001e2000c10e38c */
[----:B------:R-:W-:-:S04]  /*5340*/  LOP3.LUT P0, RZ, R6, 0x200, RZ, 0xc0, !PT ;  /* 0x0000020006ff7812 */ /* 0x000fc8000780c0ff */
[----:B------:R-:W-:Y:S05]  /*5350*/  @!P6 BRA `(.L_x_1506) ;  /* 0x000000500000e947 */ /* 0x000fea0003800000 */
.L_x_1507:
[----:B------:R-:W2:Y:S01]  /*5360*/  LDG.E.STRONG.GPU R56, [R52.64] ;  /* 0x0000000c34387981 */ /* 0x000ea2000c1ef900 */
[----:B------:R-:W-:Y:S01]  /*5370*/  YIELD ;  /* 0x0000000000007946 */ /* 0x000fe20003800000 */
[----:B--2---:R-:W-:Y:S01]  /*5380*/  ISETP.NE.AND P6, PT, R56, R59, PT ;  /* 0x0000003b3800720c */ /* 0x004fe20003fc5270 */
[----:B------:R-:W-:-:S12]  /*5390*/  CCTL.IVALL ;  /* 0x00000000ff00798f */ /* 0x000fd80002000000 */
[----:B------:R-:W-:Y:S05]  /*53a0*/  @P6 BRA `(.L_x_1507) ;  /* 0xffffffb000006947 */ /* 0x000fea000383ffff */
.L_x_1506:
[----:B------:R-:W-:Y:S01]  /*53b0*/  ISETP.NE.AND P6, PT, RZ, c[0x0][0xc], PT ;  /* 0x00000300ff007a0c */ /* 0x000fe20003fc5270 */
[----:B------:R-:W-:Y:S01]  /*53c0*/  WARPSYNC 0xffffffff ;  /* 0xffffffff00007948 */ /* 0x000fe20003800000 */
[----:B------:R-:W-:Y:S11]  /*53d0*/  BAR.SYNC.DEFER_BLOCKING 0x0 ;  /* 0x0000000000007b1d */ /* 0x000ff60000010000 */
[----:B------:R-:W-:Y:S05]  /*53e0*/  @!P6 BRA `(.L_x_1505) ;  /* 0x00000ff00000e947 */ /* 0x000fea0003800000 */
[----:B------:R-:W-:Y:S02]  /*53f0*/  IADD3 R58, R58, -0x1, RZ ;  /* 0xffffffff3a3a7810 */ /* 0x000fe40007ffe0ff */
[----:B0-----:R-:W-:-:S02]  /*5400*/  MOV R52, RZ ;  /* 0x000000ff00347202 */ /* 0x001fc40000000f00 */
[----:B------:R-:W-:-:S13]  /*5410*/  ISETP.GE.U32.AND P6, PT, R58, 0x3, PT ;  /* 0x000000033a00780c */ /* 0x000fda0003fc6070 */
[----:B------:R-:W-:Y:S05]  /*5420*/  @!P6 BRA `(.L_x_1508) ;  /* 0x00000dd00000e947 */ /* 0x000fea0003800000 */
[----:B------:R-:W-:Y:S01]  /*5430*/  ISETP.LT.AND P6, PT, RZ, UR5, PT ;  /* 0x00000005ff007c0c */ /* 0x000fe2000bfc1270 */
[----:B------:R-:W-:Y:S01]  /*5440*/  UMOV UR4, UR5 ;  /* 0x0000000500047c82 */ /* 0x000fe20008000000 */
[----:B------:R-:W-:-:S11]  /*5450*/  HFMA2.MMA R52, -RZ, RZ, 0, 0 ;  /* 0x00000000ff347435 */ /* 0x000fd600000001ff */
[----:B------:R-:W-:Y:S05]  /*5460*/  @!P6 BRA `(.L_x_1509) ;  /* 0x00000ba00000e947 */ /* 0x000fea0003800000 */
[----:B------:R-:W-:Y:S02]  /*5470*/  UISETP.GT.AND UP1, UPT, UR4, 0xc, UPT ;  /* 0x0000000c0400788c */ /* 0x000fe4000bf24270 */
[----:B------:R-:W-:-:S04]  /*5480*/  UPLOP3.LUT UP0, UPT, UPT, UPT, UPT, 0x80, 0x0 ;  /* 0x000000000000789c */ /* 0x000fc80003f0f070 */
[----:B------:R-:W-:-:S13]  /*5490*/  PLOP3.LUT P6, PT, PT, PT, UP1, 0x40, 0x0 ;  /* 0x000000000000781c */ /* 0x000fda0003fce818 */
[----:B------:R-:W-:Y:S05]  /*54a0*/  @P6 BRA `(.L_x_1510) ;  /* 0x0000075000006947 */ /* 0x000fea0003800000 */
[----:B------:R-:W-:Y:S02]  /*54b0*/  UPLOP3.LUT UP0, UPT, UPT, UPT, UPT, 0x40, 0x0 ;  /* 0x000000000000789c */ /* 0x000fe40003f0e870 */
.L_x_1511:
        /* <DEDUP_REMOVED lines=109> */
[----:B------:R-:W-:Y:S01]  /*5b90*/  UIADD3 UR4, UR4, -0x10, URZ ;  /* 0xfffffff004047890 */ /* 0x000fe2000fffe03f */
[----:B------:R-:W-:-:S03]  /*5ba0*/  IADD3 R52, R52, 0x10, RZ ;  /* 0x0000001034347810 */ /* 0x000fc60007ffe0ff */
[----:B------:R-:W-:Y:S01]  /*5bb0*/  UISETP.GT.AND UP1, UPT, UR4, 0xc, UPT ;  /* 0x0000000c0400788c */ /* 0x000fe2000bf24270 */
[----:B--2---:R-:W-:Y:S02]  /*5bc0*/  @!P6 FADD.FTZ R50, R50, R56 ;  /* 0x000000383232e221 */ /* 0x004fe40000010000 */
[----:B------:R-:W-:-:S03]  /*5bd0*/  @!P6 FADD.FTZ R51, R51, R57 ;  /* 0x000000393333e221 */ /* 0x000fc60000010000 */
[----:B------:R-:W-:-:S13]  /*5be0*/  PLOP3.LUT P6, PT, PT, PT, UP1, 0x80, 0x0 ;  /* 0x000000000000781c */ /* 0x000fda0003fcf018 */
[----:B------:R-:W-:Y:S05]  /*5bf0*/  @P6 BRA `(.L_x_1511) ;  /* 0xfffff8c000006947 */ /* 0x000fea000383ffff */
.L_x_1510:
[----:B------:R-:W-:-:S06]  /*5c00*/  UISETP.GT.AND UP1, UPT, UR4, 0x4, UPT ;  /* 0x000000040400788c */ /* 0x000fcc000bf24270 */
[----:B------:R-:W-:-:S13]  /*5c10*/  PLOP3.LUT P6, PT, PT, PT, UP1, 0x40, 0x0 ;  /* 0x000000000000781c */ /* 0x000fda0003fce818 */
[----:B------:R-:W-:Y:S05]  /*5c20*/  @P6 BRA `(.L_x_1512) ;  /* 0x000003b000006947 */ /* 0x000fea0003800000 */
        /* <DEDUP_REMOVED lines=53> */
[----:B------:R-:W-:Y:S02]  /*5f80*/  UIADD3 UR4, UR4, -0x4, URZ ;  /* 0xfffffffc04047890 */ /* 0x000fe4000fffe03f */
[----:B------:R-:W-:Y:S02]  /*5f90*/  UPLOP3.LUT UP0, UPT, UPT, UPT, UPT, 0x40, 0x0 ;  /* 0x000000000000789c */ /* 0x000fe40003f0e870 */
[----:B------:R-:W-:Y:S01]  /*5fa0*/  UIADD3 UR4, UR4, -0x4, URZ ;  /* 0xfffffffc04047890 */ /* 0x000fe2000fffe03f */
[----:B--2---:R-:W-:Y:S01]  /*5fb0*/  @!P6 FADD.FTZ R50, R50, R52 ;  /* 0x000000343232e221 */ /* 0x004fe20000010000 */
[----:B------:R-:W-:Y:S01]  /*5fc0*/  IADD3 R52, R56, 0x4, RZ ;  /* 0x0000000438347810 */ /* 0x000fe20007ffe0ff */
[----:B------:R-:W-:Y:S02]  /*5fd0*/  @!P6 FADD.FTZ R51, R51, R53 ;  /* 0x000000353333e221 */ /* 0x000fe40000010000 */
.L_x_1512:
[----:B------:R-:W-:-:S06]  /*5fe0*/  UISETP.NE.OR UP0, UPT, UR4, URZ, UP0 ;  /* 0x0000003f0400728c */ /* 0x000fcc0008705670 */
[----:B------:R-:W-:-:S13]  /*5ff0*/  PLOP3.LUT P6, PT, PT, PT, UP0, 0x80, 0x0 ;  /* 0x000000000000781c */ /* 0x000fda0003fcf008 */
[----:B------:R-:W-:Y:S05]  /*6000*/  @!P6 BRA `(.L_x_1508) ;  /* 0x000001f00000e947 */ /* 0x000fea0003800000 */
.L_x_1509:
        /* <DEDUP_REMOVED lines=26> */
[----:B------:R-:W-:Y:S01]  /*61b0*/  IADD3 R52, R52, 0x4, RZ ;  /* 0x0000000434347810 */ /* 0x000fe20007ffe0ff */
[----:B--2---:R-:W-:Y:S02]  /*61c0*/  @!P6 FADD.FTZ R50, R50, R56 ;  /* 0x000000383232e221 */ /* 0x004fe40000010000 */
[----:B------:R-:W-:Y:S02]  /*61d0*/  @!P6 FADD.FTZ R51, R51, R57 ;  /* 0x000000393333e221 */ /* 0x000fe40000010000 */
[----:B------:R-:W-:-:S13]  /*61e0*/  ISETP.NE.AND P6, PT, RZ, UR4, PT ;  /* 0x00000004ff007c0c */ /* 0x000fda000bfc5270 */
[----:B------:R-:W-:Y:S05]  /*61f0*/  @P6 BRA `(.L_x_1509) ;  /* 0xfffffe1000006947 */ /* 0x000fea000383ffff */
.L_x_1508:
        /* <DEDUP_REMOVED lines=10> */
.L_x_1514:
[----:B------:R-:W-:Y:S05]  /*62a0*/  BSYNC B0 ;  /* 0x0000000000007941 */ /* 0x000fea0003800000 */
.L_x_1513:
[----:B------:R-:W-:-:S06]  /*62b0*/  UISETP.NE.AND UP0, UPT, UR7, 0x1, UPT ;  /* 0x000000010700788c */ /* 0x000fcc000bf05270 */
[----:B------:R-:W-:-:S13]  /*62c0*/  PLOP3.LUT P6, PT, PT, PT, UP0, 0x40, 0x0 ;  /* 0x000000000000781c */ /* 0x000fda0003fce808 */
[----:B------:R-:W-:Y:S05]  /*62d0*/  @P6 BRA `(.L_x_1505) ;  /* 0x0000010000006947 */ /* 0x000fea0003800000 */
[----:B------:R-:W-:-:S04]  /*62e0*/  IADD3 R57, R52, 0x1, RZ ;  /* 0x0000000134397810 */ /* 0x000fc80007ffe0ff */
[----:B------:R-:W-:-:S13]  /*62f0*/  ISETP.EQ.OR P6, PT, R57, R2, P0 ;  /* 0x000000023900720c */ /* 0x000fda00007c2670 */
[----:B------:R-:W-:-:S04]  /*6300*/  @!P6 IMAD R57, R57, c[0x0][0x10], R0 ;  /* 0x000004003939ea24 */ /* 0x000fc800078e0200 */
[----:B------:R-:W-:-:S06]  /*6310*/  @!P6 IMAD.WIDE.U32 R56, R57, 0x8, R54 ;  /* 0x000000083938e825 */ /* 0x000fcc00078e0036 */
[----:B------:R-:W2:Y:S01]  /*6320*/  @!P6 LDG.E.64 R56, [R56.64] ;  /* 0x0000000c3838e981 */ /* 0x000ea2000c1e1b00 */
[----:B------:R-:W-:Y:S02]  /*6330*/  IADD3 R53, R52, 0x2, RZ ;  /* 0x0000000234357810 */ /* 0x000fe40007ffe0ff */
[----:B------:R-:W-:Y:S01]  /*6340*/  MOV R52, UR7 ;  /* 0x0000000700347c02 */ /* 0x000fe20008000f00 */
        /* <DEDUP_REMOVED lines=9> */
.L_x_1505:
[----:B------:R-:W-:Y:S04]  /*63e0*/  @!P0 STS.64 [0x98], R50 ;  /* 0x00009832ff008388 */ /* 0x000fe80000000a00 */
[----:B------:R-:W-:Y:S01]  /*63f0*/  BAR.SYNC.DEFER_BLOCKING 0x0 ;  /* 0x0000000000007b1d */ /* 0x000fe20000010000 */
[----:B------:R-:W-:Y:S02]  /*6400*/  ISETP.NE.AND P6, PT, RZ, UR16, PT ;  /* 0x00000010ff007c0c */ /* 0x000fe4000bfc5270 */
[----:B0-----:R-:W-:-:S05]  /*6410*/  SHF.R.U32.HI R53, RZ, 0x4, R3 ;  /* 0x00000004ff357819 */ /* 0x001fca0000011603 */
[----:B------:R-:W-:Y:S01]  /*6420*/  IMAD R54, R2, c[0x0][0x1fc], R53 ;  /* 0x00007f0002367a24 */ /* 0x000fe200078e0235 */
[----:B------:R-:W0:Y:S02]  /*6430*/  LDS.64 R50, [0x98] ;  /* 0x00009800ff327984 */ /* 0x000e240000000a00 */
[----:B0-----:R-:W-:Y:S02]  /*6440*/  FMUL.FTZ R52, R50, c[0x0][0x20c] ;  /* 0x0000830032347a20 */ /* 0x001fe40000410000 */
[----:B------:R-:W-:Y:S02]  /*6450*/  FMUL.FTZ R55, R51, c[0x0][0x20c] ;  /* 0x0000830033377a20 */ /* 0x000fe40000410000 */
[----:B------:R0:W1:Y:S01]  /*6460*/  R2UR UR4, R52 ;  /* 0x00000000340473c2 */ /* 0x00006200000e0000 */
[----:B------:R-:W-:Y:S05]  /*6470*/  @!P6 BRA `(.L_x_1515) ;  /* 0x000001200000e947 */ /* 0x000fea0003800000 */
[----:B------:R-:W-:Y:S02]  /*6480*/  FFMA.FTZ R50, R86, R46, R48 ;  /* 0x0000002e56327223 */ /* 0x000fe40000010030 */
[----:B------:R-:W-:-:S02]  /*6490*/  FFMA.FTZ R51, R85, R47, R49 ;  /* 0x0000002f55337223 */ /* 0x000fc40000010031 */
[----:B0-----:R-:W-:Y:S02]  /*64a0*/  FMUL.FTZ R52, R50, -1.4426950216293334961 ;  /* 0xbfb8aa3b32347820 */ /* 0x001fe40000410000 */
[----:B------:R-:W-:-:S04]  /*64b0*/  FMUL.FTZ R56, R51, -1.4426950216293334961 ;  /* 0xbfb8aa3b33387820 */ /* 0x000fc80000410000 */
[----:B------:R-:W0:Y:S08]  /*64c0*/  MUFU.EX2 R52, R52 ;  /* 0x0000003400347308 */ /* 0x000e300000000800 */
[----:B------:R-:W2:Y:S01]  /*64d0*/  MUFU.EX2 R56, R56 ;  /* 0x0000003800387308 */ /* 0x000ea20000000800 */
[----:B0-----:R-:W-:-:S07]  /*64e0*/  FADD.FTZ R53, R52, 1 ;  /* 0x3f80000034357421 */ /* 0x001fce0000010000 */
[----:B------:R-:W0:Y:S01]  /*64f0*/  MUFU.RCP R53, R53 ;  /* 0x0000003500357308 */ /* 0x000e220000001000 */
[----:B--2---:R-:W-:-:S07]  /*6500*/  FADD.FTZ R57, R56, 1 ;  /* 0x3f80000038397421 */ /* 0x004fce0000010000 */
[----:B------:R-:W2:Y:S01]  /*6510*/  MUFU.RCP R58, R57 ;  /* 0x00000039003a7308 */ /* 0x000ea20000001000 */
[----:B0-----:R-:W-:Y:S02]  /*6520*/  FADD.FTZ R59, -R53, 1 ;  /* 0x3f800000353b7421 */ /* 0x001fe40000010100 */
[----:B------:R-:W-:Y:S02]  /*6530*/  FMUL.FTZ R22, R22, R53 ;  /* 0x0000003516167220 */ /* 0x000fe40000410000 */
[----:B------:R-:W-:Y:S02]  /*6540*/  FFMA.FTZ R59, R50, R59, 1 ;  /* 0x3f800000323b7423 */ /* 0x000fe4000001003b */
[----:B--2---:R-:W-:Y:S02]  /*6550*/  FMUL.FTZ R23, R23, R58 ;  /* 0x0000003a17177220 */ /* 0x004fe40000410000 */
[----:B------:R-:W-:Y:S02]  /*6560*/  FADD.FTZ R58, -R58, 1 ;  /* 0x3f8000003a3a7421 */ /* 0x000fe40000010100 */
[----:B------:R-:W-:-:S02]  /*6570*/  FMUL.FTZ R22, R22, R59 ;  /* 0x0000003b16167220 */ /* 0x000fc40000410000 */
[----:B------:R-:W-:-:S04]  /*6580*/  FFMA.FTZ R58, R51, R58, 1 ;  /* 0x3f800000333a7423 */ /* 0x000fc8000001003a */
[----:B------:R-:W-:Y:S02]  /*6590*/  FMUL.FTZ R23, R23, R58 ;  /* 0x0000003a17177220 */ /* 0x000fe40000410000 */
.L_x_1515:
        /* <DEDUP_REMOVED lines=9> */
[----:B-1----:R-:W-:Y:S01]  /*6630*/  FFMA.FTZ R51, R86, UR4, R55 ;  /* 0x0000000456337c23 */ /* 0x002fe20008010037 */
[----:B------:R-:W-:-:S03]  /*6640*/  LEA R52, P0, R50, c[0x0][0x160], 0x2 ;  /* 0x0000580032347a11 */ /* 0x000fc600078010ff */
[----:B------:R-:W-:Y:S01]  /*6650*/  FFMA.FTZ R22, R46, R22, -R51 ;  /* 0x000000162e167223 */ /* 0x000fe20000010833 */
[----:B------:R-:W-:Y:S01]  /*6660*/  LEA.HI.X R53, R50, c[0x0][0x164], R53, 0x2, P0 ;  /* 0x0000590032357a11 */ /* 0x000fe200000f1435 */
[----:B------:R-:W-:Y:S02]  /*6670*/  FFMA.FTZ R50, R85, UR4, R55 ;  /* 0x0000000455327c23 */ /* 0x000fe40008010037 */
[----:B------:R-:W-:Y:S02]  /*6680*/  FMUL.FTZ R22, R22, UR14 ;  /* 0x0000000e16167c20 */ /* 0x000fe40008410000 */
[----:B------:R-:W-:-:S04]  /*6690*/  FFMA.FTZ R23, R47, R23, -R50 ;  /* 0x000000172f177223 */ /* 0x000fc80000010832 */
[----:B------:R-:W-:-:S05]  /*66a0*/  FMUL.FTZ R23, R23, UR14 ;  /* 0x0000000e17177c20 */ /* 0x000fca0008410000 */
[----:B------:R0:W-:Y:S02]  /*66b0*/  STG.E.64 [R52.64], R22 ;  /* 0x0000001634007986 */ /* 0x0001e4000c101b0c */
.L_x_1517:
[----:B------:R-:W-:Y:S05]  /*66c0*/  BSYNC B0 ;  /* 0x0000000000007941 */ /* 0x000fea0003800000 */
.L_x_1516:
[----:B------:R-:W-:Y:S02]  /*66d0*/  ISETP.NE.AND P0, PT, RZ, UR16, PT ;  /* 0x00000010ff007c0c */ /* 0x000fe4000bf05270 */
[----:B0-----:R-:W-:-:S04]  /*66e0*/  IADD3 R52, R54, 0x180, RZ ;  /* 0x0000018036347810 */ /* 0x001fc80007ffe0ff */
[----:B------:R-:W-:-:S07]  /*66f0*/  SHF.R.S32.HI R53, RZ, 0x1f, R52 ;  /* 0x0000001fff357819 */ /* 0x000fce0000011434 */
[----:B------:R-:W-:Y:S05]  /*6700*/  @!P0 BRA `(.L_x_1518) ;  /* 0x0000012000008947 */ /* 0x000fea0003800000 */
[----:B------:R-:W-:Y:S02]  /*6710*/  FFMA.FTZ R22, R84, R46, R48 ;  /* 0x0000002e54167223 */ /* 0x000fe40000010030 */
[----:B------:R-:W-:Y:S02]  /*6720*/  FFMA.FTZ R23, R83, R47, R49 ;  /* 0x0000002f53177223 */ /* 0x000fe40000010031 */
[----:B------:R-:W-:Y:S02]  /*6730*/  FMUL.FTZ R50, R22, -1.4426950216293334961 ;  /* 0xbfb8aa3b16327820 */ /* 0x000fe40000410000 */
[----:B------:R-:W-:-:S04]  /*6740*/  FMUL.FTZ R56, R23, -1.4426950216293334961 ;  /* 0xbfb8aa3b17387820 */ /* 0x000fc80000410000 */
[----:B------:R-:W0:Y:S08]  /*6750*/  MUFU.EX2 R50, R50 ;  /* 0x0000003200327308 */ /* 0x000e300000000800 */
[----:B------:R-:W2:Y:S01]  /*6760*/  MUFU.EX2 R56, R56 ;  /* 0x0000003800387308 */ /* 0x000ea20000000800 */
[----:B0-----:R-:W-:-:S07]  /*6770*/  FADD.FTZ R51, R50, 1 ;  /* 0x3f80000032337421 */ /* 0x001fce0000010000 */
[----:B------:R-:W0:Y:S01]  /*6780*/  MUFU.RCP R51, R51 ;  /* 0x0000003300337308 */ /* 0x000e220000001000 */
[----:B--2---:R-:W-:-:S07]  /*6790*/  FADD.FTZ R57, R56, 1 ;  /* 0x3f80000038397421 */ /* 0x004fce0000010000 */
[----:B------:R-:W2:Y:S01]  /*67a0*/  MUFU.RCP R58, R57 ;  /* 0x00000039003a7308 */ /* 0x000ea20000001000 */
[----:B0-----:R-:W-:Y:S02]  /*67b0*/  FMUL.FTZ R24, R24, R51 ;  /* 0x0000003318187220 */ /* 0x001fe40000410000 */
[----:B--2---:R-:W-:Y:S02]  /*67c0*/  FMUL.FTZ R59, R25, R58 ;  /* 0x0000003a193b7220 */ /* 0x004fe40000410000 */
[----:B------:R-:W-:Y:S02]  /*67d0*/  FADD.FTZ R25, -R51, 1 ;  /* 0x3f80000033197421 */ /* 0x000fe40000010100 */
[----:B------:R-:W-:Y:S02]  /*67e0*/  FADD.FTZ R58, -R58, 1 ;  /* 0x3f8000003a3a7421 */ /* 0x000fe40000010100 */
[----:B------:R-:W-:Y:S02]  /*67f0*/  FFMA.FTZ R25, R22, R25, 1 ;  /* 0x3f80000016197423 */ /* 0x000fe40000010019 */
[----:B------:R-:W-:-:S02]  /*6800*/  FFMA.FTZ R58, R23, R58, 1 ;  /* 0x3f800000173a7423 */ /* 0x000fc4000001003a */
[----:B------:R-:W-:Y:S02]  /*6810*/  FMUL.FTZ R24, R24, R25 ;  /* 0x0000001918187220 */ /* 0x000fe40000410000 */
[----:B------:R-:W-:Y:S02]  /*6820*/  FMUL.FTZ R25, R59, R58 ;  /* 0x0000003a3b197220 */ /* 0x000fe40000410000 */
.L_x_1518:
[----:B------:R-:W-:Y:S01]  /*6830*/  LOP3.LUT P0, RZ, R6, 0x40, RZ, 0xc0, !PT ;  /* 0x0000004006ff7812 */ /* 0x000fe2000780c0ff */
[----:B------:R-:W-:-:S12]  /*6840*/  BSSY B0, `(.L_x_1519) ;  /* 0x0000011000007945 */ /* 0x000fd80003800000 */
[----:B------:R-:W-:Y:S05]  /*6850*/  @!P0 BRA `(.L_x_1520) ;  /* 0x000000f000008947 */ /* 0x000fea0003800000 */
[----:B------:R-:W-:Y:S01]  /*6860*/  MOV R22, R10 ;  /* 0x0000000a00167202 */ /* 0x000fe20000000f00 */
[----:B------:R-:W-:Y:S01]  /*6870*/  IMAD R51, R117, c[0x0][0x1d8], RZ ;  /* 0x0000760075337a24 */ /* 0x000fe200078e02ff */
[----:B------:R-:W-:Y:S01]  /*6880*/  MOV R23, R13 ;  /* 0x0000000d00177202 */ /* 0x000fe20000000f00 */
[----:B-1----:R-:W-:Y:S02]  /*6890*/  FFMA.FTZ R56, R83, UR4, R55 ;  /* 0x0000000453387c23 */ /* 0x002fe40008010037 */
[C---:B------:R-:W-:Y:S02]  /*68a0*/  IMAD R51, R102.reuse, c[0x0][0x1dc], R51 ;  /* 0x0000770066337a24 */ /* 0x040fe400078e0233 */
[----:B------:R-:W-:-:S05]  /*68b0*/  IMAD.WIDE.U32 R22, R102, c[0x0][0x1d8], R22 ;  /* 0x0000760066167a25 */ /* 0x000fca00078e0016 */
[----:B------:R-:W-:Y:S01]  /*68c0*/  IADD3 R51, R23, R51, RZ ;  /* 0x0000003317337210 */ /* 0x000fe20007ffe0ff */
[----:B------:R-:W-:Y:S01]  /*68d0*/  FFMA.FTZ R23, R84, UR4, R55 ;  /* 0x0000000454177c23 */ /* 0x000fe20008010037 */
[----:B------:R-:W-:-:S04]  /*68e0*/  LEA R50, P0, R22, c[0x0][0x160], 0x2 ;  /* 0x0000580016327a11 */ /* 0x000fc800078010ff */
[----:B------:R-:W-:Y:S01]  /*68f0*/  LEA.HI.X R51, R22, c[0x0][0x164], R51, 0x2, P0 ;  /* 0x0000590016337a11 */ /* 0x000fe200000f1433 */
[----:B------:R-:W-:Y:S02]  /*6900*/  FFMA.FTZ R22, R46, R24, -R23 ;  /* 0x000000182e167223 */ /* 0x000fe40000010817 */
[----:B------:R-:W-:Y:S02]  /*6910*/  FFMA.FTZ R23, R47, R25, -R56 ;  /* 0x000000192f177223 */ /* 0x000fe40000010838 */
[----:B------:R-:W-:Y:S02]  /*6920*/  FMUL.FTZ R22, R22, UR14 ;  /* 0x0000000e16167c20 */ /* 0x000fe40008410000 */
[----:B------:R-:W-:-:S05]  /*6930*/  FMUL.FTZ R23, R23, UR14 ;  /* 0x0000000e17177c20 */ /* 0x000fca0008410000 */
[----:B------:R0:W-:Y:S02]  /*6940*/  STG.E.64 [R50.64], R22 ;  /* 0x0000001632007986 */ /* 0x0001e4000c101b0c */
.L_x_1520:
[----:B------:R-:W-:Y:S05]  /*6950*/  BSYNC B0 ;  /* 0x0000000000007941 */ /* 0x000fea0003800000 */
.L_x_1519:
[----:B------:R-:W-:-:S13]  /*6960*/  ISETP.NE.AND P0, PT, RZ, UR16, PT ;  /* 0x00000010ff007c0c */ /* 0x000fda000bf05270 */
[----:B------:R-:W-:Y:S05]  /*6970*/  @!P0 BRA `(.L_x_1521) ;  /* 0x0000012000008947 */ /* 0x000fea0003800000 */
[----:B0-----:R-:W-:Y:S02]  /*6980*/  FFMA.FTZ R23, R82, R46, R48 ;  /* 0x0000002e52177223 */ /* 0x001fe40000010030 */
        /* <DEDUP_REMOVED lines=12> */
[----:B--2---:R-:W-:Y:S02]  /*6a50*/  FADD.FTZ R57, -R56, 1 ;  /* 0x3f80000038397421 */ /* 0x004fe40000010100 */
[----:B------:R-:W-:Y:S02]  /*6a60*/  FMUL.FTZ R27, R27, R56 ;  /* 0x000000381b1b7220 */ /* 0x000fe40000410000 */
[----:B------:R-:W-:-:S02]  /*6a70*/  FFMA.FTZ R22, R22, R57, 1 ;  /* 0x3f80000016167423 */ /* 0x000fc40000010039 */
[----:B------:R-:W-:Y:S02]  /*6a80*/  FMUL.FTZ R26, R26, R23 ;  /* 0x000000171a1a7220 */ /* 0x000fe40000410000 */
[----:B------:R-:W-:Y:S02]  /*6a90*/  FMUL.FTZ R27, R27, R22 ;  /* 0x000000161b1b7220 */ /* 0x000fe40000410000 */
.L_x_1521:
[----:B------:R-:W-:Y:S01]  /*6aa0*/  LOP3.LUT P0, RZ, R6, 0x20, RZ, 0xc0, !PT ;  /* 0x0000002006ff7812 */ /* 0x000fe2000780c0ff */
[----:B------:R-:W-:-:S12]  /*6ab0*/  BSSY B0, `(.L_x_1522) ;  /* 0x0000011000007945 */ /* 0x000fd80003800000 */
[----:B------:R-:W-:Y:S05]  /*6ac0*/  @!P0 BRA `(.L_x_1523) ;  /* 0x000000f000008947 */ /* 0x000fea0003800000 */
[----:B0-----:R-:W-:Y:S01]  /*6ad0*/  MOV R22, R10 ;  /* 0x0000000a00167202 */ /* 0x001fe20000000f00 */
        /* <DEDUP_REMOVED lines=14> */
.L_x_1523:
[----:B------:R-:W-:Y:S05]  /*6bc0*/  BSYNC B0 ;  /* 0x0000000000007941 */ /* 0x000fea0003800000 */
.L_x_1522:
        /* <DEDUP_REMOVED lines=20> */
.L_x_1524:
        /* <DEDUP_REMOVED lines=18> */
.L_x_1526:
[----:B------:R-:W-:Y:S05]  /*6e30*/  BSYNC B0 ;  /* 0x0000000000007941 */ /* 0x000fea0003800000 */
.L_x_1525:
        /* <DEDUP_REMOVED lines=20> */
.L_x_1527:
        /* <DEDUP_REMOVED lines=18> */
.L_x_1529:
[----:B------:R-:W-:Y:S05]  /*70a0*/  BSYNC B0 ;  /* 0x0000000000007941 */ /* 0x000fea0003800000 */
.L_x_1528:
        /* <DEDUP_REMOVED lines=20> */
.L_x_1530:
        /* <DEDUP_REMOVED lines=18> */
.L_x_1532:
[----:B------:R-:W-:Y:S05]  /*7310*/  BSYNC B0 ;  /* 0x0000000000007941 */ /* 0x000fea0003800000 */
.L_x_1531:
        /* <DEDUP_REMOVED lines=20> */
.L_x_1533:
        /* <DEDUP_REMOVED lines=18> */
.L_x_1535:
[----:B------:R-:W-:Y:S05]  /*7580*/  BSYNC B0 ;  /* 0x0000000000007941 */ /* 0x000fea0003800000 */
.L_x_1534:
        /* <DEDUP_REMOVED lines=20> */
.L_x_1536:
[----:B------:R-:W-:Y:S01]  /*76d0*/  BSSY B0, `(.L_x_1537) ;  /* 0x0000011000007945 */ /* 0x000fe20003800000 */
        /* <DEDUP_REMOVED lines=16> */
.L_x_1538:
[----:B------:R-:W-:Y:S05]  /*77e0*/  BSYNC B0 ;  /* 0x0000000000007941 */ /* 0x000fea0003800000 */
.L_x_1537:
        /* <DEDUP_REMOVED lines=19> */
.L_x_1539:
        /* <DEDUP_REMOVED lines=17> */
.L_x_1541:
[----:B------:R-:W-:Y:S05]  /*7a30*/  BSYNC B0 ;  /* 0x0000000000007941 */ /* 0x000fea0003800000 */
.L_x_1540:
        /* <DEDUP_REMOVED lines=19> */
.L_x_1542:
        /* <DEDUP_REMOVED lines=17> */
.L_x_1544:
[----:B------:R-:W-:Y:S05]  /*7c80*/  BSYNC B0 ;  /* 0x0000000000007941 */ /* 0x000fea0003800000 */
.L_x_1543:
        /* <DEDUP_REMOVED lines=19> */
.L_x_1545:
        /* <DEDUP_REMOVED lines=17> */
.L_x_1547:
[----:B------:R-:W-:Y:S05]  /*7ed0*/  BSYNC B0 ;  /* 0x0000000000007941 */ /* 0x000fea0003800000 */
.L_x_1546:
        /* <DEDUP_REMOVED lines=19> */
.L_x_1548:
        /* <DEDUP_REMOVED lines=17> */
.L_x_1550:
[----:B------:R-:W-:Y:S05]  /*8120*/  BSYNC B0 ;  /* 0x0000000000007941 */ /* 0x000fea0003800000 */
.L_x_1549:
        /* <DEDUP_REMOVED lines=19> */
.L_x_1551:
[----:B------:R-:W-:Y:S01]  /*8260*/  ISETP.GE.U32.AND P0, PT, R52, c[0x0][0x1e0], PT ;  /* 0x0000780034007a0c */ /* 0x000fe20003f06070 */
[----:B------:R-:W-:Y:S01]  /*8270*/  BSSY B0, `(.L_x_1552) ;  /* 0x0000015000007945 */ /* 0x000fe20003800000 */
[----:B------:R-:W-:Y:S02]  /*8280*/  IADD3 R29, R54, 0x1a0, RZ ;  /* 0x000001a0361d7810 */ /* 0x000fe40007ffe0ff */
[----:B------:R-:W-:Y:S02]  /*8290*/  ISETP.GE.AND.EX P0, PT, R53, c[0x0][0x1e4], PT, P0 ;  /* 0x0000790035007a0c */ /* 0x000fe40003f06300 */
[----:B------:R-:W-:Y:S02]  /*82a0*/  SHF.R.S32.HI R30, RZ, 0x1f, R29 ;  /* 0x0000001fff1e7819 */ /* 0x000fe4000001141d */
[----:B------:R-:W-:-:S13]  /*82b0*/  ISETP.LT.U32.AND P0, PT, R3, 0x200, !P0 ;  /* 0x000002000300780c */ /* 0x000fda0004701070 */
[----:B------:R-:W-:Y:S05]  /*82c0*/  @!P0 BRA `(.L_x_1553) ;  /* 0x000000f000008947 */ /* 0x000fea0003800000 */
[----:B0-----:R-:W-:Y:S01]  /*82d0*/  MOV R22, R10 ;  /* 0x0000000a00167202 */ /* 0x001fe20000000f00 */
[----:B------:R-:W-:Y:S01]  /*82e0*/  IMAD R25, R122, c[0x0][0x1d8], RZ ;  /* 0x000076007a197a24 */ /* 0x000fe200078e02ff */
        /* <DEDUP_REMOVED lines=13> */
.L_x_1553:
[----:B------:R-:W-:Y:S05]  /*83c0*/  BSYNC B0 ;  /* 0x0000000000007941 */ /* 0x000fea0003800000 */
.L_x_1552:
        /* <DEDUP_REMOVED lines=19> */
.L_x_1554:
        /* <DEDUP_REMOVED lines=22> */
.L_x_1556:
[----:B------:R-:W-:Y:S05]  /*8660*/  BSYNC B0 ;  /* 0x0000000000007941 */ /* 0x000fea0003800000 */
.L_x_1555:
[----:B------:R-:W-:Y:S05]  /*8670*/  @!P6 BRA `(.L_x_1557) ;  /* 0x000001200000e947 */ /* 0x000fea0003800000 */
[----:B------:R-:W-:Y:S02]  /*8680*/  FFMA.FTZ R9, R7, R46, R48 ;  /* 0x0000002e07097223 */ /* 0x000fe40000010030 */
[----:B0-----:R-:W-:Y:S02]  /*8690*/  FFMA.FTZ R14, R8, R47, R49 ;  /* 0x0000002f080e7223 */ /* 0x001fe40000010031 */
        /* <DEDUP_REMOVED lines=16> */
.L_x_1557:
[----:B------:R-:W-:Y:S01]  /*87a0*/  ISETP.GE.U32.AND P0, PT, R27, c[0x0][0x1e0], PT ;  /* 0x000078001b007a0c */ /* 0x000fe20003f06070 */
[----:B------:R-:W-:Y:S01]  /*87b0*/  BSSY B0, `(.L_x_1558) ;  /* 0x0000015000007945 */ /* 0x000fe20003800000 */
[----:B------:R-:W-:Y:S02]  /*87c0*/  IADD3 R54, R54, 0x1e0, RZ ;  /* 0x000001e036367810 */ /* 0x000fe40007ffe0ff */
[----:B------:R-:W-:Y:S02]  /*87d0*/  ISETP.GE.AND.EX P0, PT, R28, c[0x0][0x1e4], PT, P0 ;  /* 0x000079001c007a0c */ /* 0x000fe40003f06300 */
[----:B0-----:R-:W-:Y:S02]  /*87e0*/  SHF.R.S32.HI R22, RZ, 0x1f, R54 ;  /* 0x0000001fff167819 */ /* 0x001fe40000011436 */
[----:B------:R-:W-:-:S13]  /*87f0*/  ISETP.LT.U32.AND P0, PT, R3, 0x200, !P0 ;  /* 0x000002000300780c */ /* 0x000fda0004701070 */
[----:B------:R-:W-:Y:S05]  /*8800*/  @!P0 BRA `(.L_x_1559) ;  /* 0x000000f000008947 */ /* 0x000fea0003800000 */
[----:B------:R-:W-:Y:S01]  /*8810*/  MOV R14, R10 ;  /* 0x0000000a000e7202 */ /* 0x000fe20000000f00 */
[----:B------:R-:W-:Y:S01]  /*8820*/  IMAD R9, R120, c[0x0][0x1d8], RZ ;  /* 0x0000760078097a24 */ /* 0x000fe200078e02ff */
[----:B------:R-:W-:Y:S01]  /*8830*/  MOV R15, R13 ;  /* 0x0000000d000f7202 */ /* 0x000fe20000000f00 */
[----:B-1----:R-:W-:Y:S02]  /*8840*/  FFMA.FTZ R7, R7, UR4, R55 ;  /* 0x0000000407077c23 */ /* 0x002fe40008010037 */
[C---:B------:R-:W-:Y:S02]  /*8850*/  IMAD R9, R104.reuse, c[0x0][0x1dc], R9 ;  /* 0x0000770068097a24 */ /* 0x040fe400078e0209 */
[----:B------:R-:W-:-:S04]  /*8860*/  IMAD.WIDE.U32 R16, R104, c[0x0][0x1d8], R14 ;  /* 0x0000760068107a25 */ /* 0x000fc800078e000e */
[----:B------:R-:W-:Y:S01]  /*8870*/  FFMA.FTZ R8, R8, UR4, R55 ;  /* 0x0000000408087c23 */ /* 0x000fe20008010037 */
[----:B------:R-:W-:Y:S01]  /*8880*/  IADD3 R9, R17, R9, RZ ;  /* 0x0000000911097210 */ /* 0x000fe20007ffe0ff */
[----:B------:R-:W-:Y:S01]  /*8890*/  FFMA.FTZ R7, R46, R18, -R7 ;  /* 0x000000122e077223 */ /* 0x000fe20000010807 */
[----:B------:R-:W-:-:S04]  /*88a0*/  LEA R14, P0, R16, c[0x0][0x160], 0x2 ;  /* 0x00005800100e7a11 */ /* 0x000fc800078010ff */
[----:B------:R-:W-:Y:S01]  /*88b0*/  LEA.HI.X R15, R16, c[0x0][0x164], R9, 0x2, P0 ;  /* 0x00005900100f7a11 */ /* 0x000fe200000f1409 */
[----:B------:R-:W-:Y:S02]  /*88c0*/  FFMA.FTZ R9, R47, R19, -R8 ;  /* 0x000000132f097223 */ /* 0x000fe40000010808 */
[----:B------:R-:W-:Y:S02]  /*88d0*/  FMUL.FTZ R8, R7, UR14 ;  /* 0x0000000e07087c20 */ /* 0x000fe40008410000 */
[----:B------:R-:W-:-:S05]  /*88e0*/  FMUL.FTZ R9, R9, UR14 ;  /* 0x0000000e09097c20 */ /* 0x000fca0008410000 */
[----:B------:R0:W-:Y:S02]  /*88f0*/  STG.E.64 [R14.64], R8 ;  /* 0x000000080e007986 */ /* 0x0001e4000c101b0c */
.L_x_1559:
[----:B------:R-:W-:Y:S05]  /*8900*/  BSYNC B0 ;  /* 0x0000000000007941 */ /* 0x000fea0003800000 */
.L_x_1558:
[----:B------:R-:W-:Y:S05]  /*8910*/  @!P6 BRA `(.L_x_1560) ;  /* 0x000001200000e947 */ /* 0x000fea0003800000 */
[----:B------:R-:W-:Y:S02]  /*8920*/  FFMA.FTZ R48, R88, R46, R48 ;  /* 0x0000002e58307223 */ /* 0x000fe40000010030 */
[----:B------:R-:W-:Y:S02]  /*8930*/  FFMA.FTZ R49, R87, R47, R49 ;  /* 0x0000002f57317223 */ /* 0x000fe40000010031 */
[----:B------:R-:W-:Y:S02]  /*8940*/  FMUL.FTZ R7, R48, -1.4426950216293334961 ;  /* 0xbfb8aa3b30077820 */ /* 0x000fe40000410000 */
[----:B0-----:R-:W-:-:S04]  /*8950*/  FMUL.FTZ R14, R49, -1.4426950216293334961 ;  /* 0xbfb8aa3b310e7820 */ /* 0x001fc80000410000 */
        /* <DEDUP_REMOVED lines=14> */
.L_x_1560:
[----:B------:R-:W-:Y:S01]  /*8a40*/  ISETP.GE.U32.AND P0, PT, R54, c[0x0][0x1e0], PT ;  /* 0x0000780036007a0c */ /* 0x000fe20003f06070 */
[----:B------:R-:W-:Y:S03]  /*8a50*/  BSSY B0, `(.L_x_1561) ;  /* 0x0000012000007945 */ /* 0x000fe60003800000 */
[----:B------:R-:W-:-:S04]  /*8a60*/  ISETP.GE.AND.EX P0, PT, R22, c[0x0][0x1e4], PT, P0 ;  /* 0x0000790016007a0c */ /* 0x000fc80003f06300 */
[----:B------:R-:W-:-:S13]  /*8a70*/  ISETP.LT.U32.AND P0, PT, R3, 0x200, !P0 ;  /* 0x000002000300780c */ /* 0x000fda0004701070 */
[----:B------:R-:W-:Y:S05]  /*8a80*/  @!P0 BRA `(.L_x_1562) ;  /* 0x000000e000008947 */ /* 0x000fea0003800000 */
[----:B------:R-:W-:Y:S01]  /*8a90*/  MOV R11, R13 ;  /* 0x0000000d000b7202 */ /* 0x000fe20000000f00 */
[----:B0-----:R-:W-:-:S04]  /*8aa0*/  IMAD R8, R119, c[0x0][0x1d8], RZ ;  /* 0x0000760077087a24 */ /* 0x001fc800078e02ff */
[----:B------:R-:W-:-:S04]  /*8ab0*/  IMAD.WIDE.U32 R10, R103, c[0x0][0x1d8], R10 ;  /* 0x00007600670a7a25 */ /* 0x000fc800078e000a */
[----:B------:R-:W-:Y:S01]  /*8ac0*/  IMAD R7, R103, c[0x0][0x1dc], R8 ;  /* 0x0000770067077a24 */ /* 0x000fe200078e0208 */
[----:B------:R-:W-:-:S04]  /*8ad0*/  LEA R8, P0, R10, c[0x0][0x160], 0x2 ;  /* 0x000058000a087a11 */ /* 0x000fc800078010ff */
[----:B------:R-:W-:-:S04]  /*8ae0*/  IADD3 R7, R11, R7, RZ ;  /* 0x000000070b077210 */ /* 0x000fc80007ffe0ff */
[----:B------:R-:W-:Y:S01]  /*8af0*/  LEA.HI.X R9, R10, c[0x0][0x164], R7, 0x2, P0 ;  /* 0x000059000a097a11 */ /* 0x000fe200000f1407 */
[--C-:B-1----:R-:W-:Y:S02]  /*8b00*/  FFMA.FTZ R7, R88, UR4, R55.reuse ;  /* 0x0000000458077c23 */ /* 0x102fe40008010037 */
[----:B------:R-:W-:Y:S02]  /*8b10*/  FFMA.FTZ R10, R87, UR4, R55 ;  /* 0x00000004570a7c23 */ /* 0x000fe40008010037 */
[----:B------:R-:W-:Y:S02]  /*8b20*/  FFMA.FTZ R7, R46, R20, -R7 ;  /* 0x000000142e077223 */ /* 0x000fe40000010807 */
[----:B------:R-:W-:Y:S02]  /*8b30*/  FFMA.FTZ R10, R47, R21, -R10 ;  /* 0x000000152f0a7223 */ /* 0x000fe4000001080a */
[----:B------:R-:W-:Y:S02]  /*8b40*/  FMUL.FTZ R12, R7, UR14 ;  /* 0x0000000e070c7c20 */ /* 0x000fe40008410000 */
[----:B------:R-:W-:-:S05]  /*8b50*/  FMUL.FTZ R13, R10, UR14 ;  /* 0x0000000e0a0d7c20 */ /* 0x000fca0008410000 */
[----:B------:R0:W-:Y:S02]  /*8b60*/  STG.E.64 [R8.64], R12 ;  /* 0x0000000c08007986 */ /* 0x0001e4000c101b0c */
.L_x_1562:
[----:B------:R-:W-:Y:S05]  /*8b70*/  BSYNC B0 ;  /* 0x0000000000007941 */ /* 0x000fea0003800000 */
.L_x_1561:
[----:B------:R-:W-:Y:S02]  /*8b80*/  IADD3 R5, R5, c[0x0][0x10], RZ ;  /* 0x0000040005057a10 */ /* 0x000fe40007ffe0ff */
[----:B------:R-:W-:Y:S02]  /*8b90*/  IADD3 R91, R91, 0x1, RZ ;  /* 0x000000015b5b7810 */ /* 0x000fe40007ffe0ff */
[----:B------:R-:W-:-:S13]  /*8ba0*/  ISETP.GE.AND P0, PT, R5, UR6, PT ;  /* 0x0000000605007c0c */ /* 0x000fda000bf06270 */
[----:B------:R-:W-:Y:S01]  /*8bb0*/  @P0 CALL.REL.NOINC `(.L_x_1480) ;  /* 0x0000001000000944 */ /* 0x000fe20003c00000 */
[----:B------:R-:W-:Y:S05]  /*8bc0*/  BRA `(.L_x_1563) ;  /* 0xffff7b1000007947 */ /* 0x000fea000383ffff */
.L_x_1480:
[----:B-12---:R-:W-:Y:S01]  /*8bd0*/  MOV R6, c[0x0][0xc] ;  /* 0x0000030000067a02 */ /* 0x006fe20000000f00 */
[----:B------:R-:W-:Y:S01]  /*8be0*/  HFMA2.MMA R27, -RZ, RZ, 0, 2.384185791015625e-07 ;  /* 0x00000004ff1b7435 */ /* 0x000fe200000001ff */
[----:B------:R-:W-:Y:S01]  /*8bf0*/  ISETP.NE.AND P2, PT, R3, RZ, PT ;  /* 0x000000ff0300720c */ /* 0x000fe20003f45270 */
[----:B------:R-:W-:Y:S01]  /*8c00*/  BSSY B0, `(.L_x_1564) ;  /* 0x0000013000007945 */ /* 0x000fe20003800000 */
[----:B------:R-:W-:Y:S02]  /*8c10*/  IADD3 R7, R6, -0x1, RZ ;  /* 0xffffffff06077810 */ /* 0x000fe40007ffe0ff */
        /* <DEDUP_REMOVED lines=17> */
.L_x_1565:
[----:B------:R-:W-:Y:S05]  /*8d30*/  BSYNC B0 ;  /* 0x0000000000007941 */ /* 0x000fea0003800000 */
.L_x_1564:
[----:B------:R-:W-:Y:S05]  /*8d40*/  @P0 EXIT ;  /* 0x000000000000094d */ /* 0x000fea0003800000 */
[----:B------:R-:W-:Y:S05]  /*8d50*/  @P2 BRA `(.L_x_1566) ;  /* 0x0000008000002947 */ /* 0x000fea0003800000 */
[----:B------:R-:W-:-:S05]  /*8d60*/  IMAD R0, R6, c[0x0][0x10], RZ ;  /* 0x0000040006007a24 */ /* 0x000fca00078e02ff */
[----:B------:R-:W-:-:S13]  /*8d70*/  ISETP.NE.AND P0, PT, R0, -0x1, PT ;  /* 0xffffffff0000780c */ /* 0x000fda0003f05270 */
[----:B------:R-:W-:Y:S05]  /*8d80*/  @!P0 BRA `(.L_x_1566) ;  /* 0x0000005000008947 */ /* 0x000fea0003800000 */
.L_x_1567:
[----:B-1----:R-:W2:Y:S01]  /*8d90*/  LDG.E.STRONG.GPU R7, [R4.64] ;  /* 0x0000000c04077981 */ /* 0x002ea2000c1ef900 */
[----:B------:R-:W-:Y:S01]  /*8da0*/  YIELD ;  /* 0x0000000000007946 */ /* 0x000fe20003800000 */
[----:B--2---:R-:W-:Y:S01]  /*8db0*/  ISETP.NE.AND P0, PT, R7, R0, PT ;  /* 0x000000000700720c */ /* 0x004fe20003f05270 */
[----:B------:R-:W-:-:S12]  /*8dc0*/  CCTL.IVALL ;  /* 0x00000000ff00798f */ /* 0x000fd80002000000 */
[----:B------:R-:W-:Y:S05]  /*8dd0*/  @P0 BRA `(.L_x_1567) ;  /* 0xffffffb000000947 */ /* 0x000fea000383ffff */
.L_x_1566:
        /* <DEDUP_REMOVED lines=25> */
.L_x_1568:
[----:B0-----:R-:W-:-:S04]  /*8f70*/  LEA R8, P0, R3, c[0x0][0x1b8], 0x2 ;  /* 0x00006e0003087a11 */ /* 0x001fc800078010ff */
[----:B------:R-:W-:Y:S02]  /*8f80*/  LEA.HI.X R9, R3, c[0x0][0x1bc], R20, 0x2, P0 ;  /* 0x00006f0003097a11 */ /* 0x000fe400000f1414 */
[-C--:B------:R-:W-:Y:S02]  /*8f90*/  LEA R10, P0, R22, R8.reuse, 0x2 ;  /* 0x00000008160a7211 */ /* 0x080fe400078010ff */
[-C--:B------:R-:W-:Y:S01]  /*8fa0*/  LEA R14, P1, R24, R8.reuse, 0x2 ;  /* 0x00000008180e7211 */ /* 0x080fe200078210ff */
[----:B------:R-:W2:Y:S01]  /*8fb0*/  LDG.E R16, [R8.64] ;  /* 0x0000000c08107981 */ /* 0x000ea2000c1e1900 */
        /* <DEDUP_REMOVED lines=18> */
.L_x_1569:
        /* <DEDUP_REMOVED lines=10> */
.L_x_3359:


//--------------------- .text._Z35group_norm_nhwc_bwd_one_pass_kernelI11Fp32IOBf16WLi64ELi32ELi512EEv26Group_norm_nhwc_bwd_params --------------------------
	.section	.text._Z35group_norm_nhwc_bwd_one_pass_kernelI11Fp32IOBf16WLi64ELi32ELi512EEv26Group_norm_nhwc_bwd_params,"ax",@progbits
	.sectioninfo	@"SHI_REGISTERS=64"
	.align	128
        .global         _Z35group_norm_nhwc_bwd_one_pass_kernelI11Fp32IOBf16WLi64ELi32ELi512EEv26Group_norm_nhwc_bwd_params
        .type           _Z35group_norm_nhwc_bwd_one_pass_kernelI11Fp32IOBf16WLi64ELi32ELi512EEv26Group_norm_nhwc_bwd_params,@function
        .size           _Z35group_norm_nhwc_bwd_one_pass_kernelI11Fp32IOBf16WLi64ELi32ELi512EEv26Group_norm_nhwc_bwd_params,(.L_x_3360 - _Z35group_norm_nhwc_bwd_one_pass_kernelI11Fp32IOBf16WLi64ELi32ELi512EEv26Group_norm_nhwc_bwd_params)
        .other          _Z35group_norm_nhwc_bwd_one_pass_kernelI11Fp32IOBf16WLi64ELi32ELi512EEv26Group_norm_nhwc_bwd_params,@"STO_CUDA_ENTRY STV_DEFAULT"
_Z35group_norm_nhwc_bwd_one_pass_kernelI11Fp32IOBf16WLi64ELi32ELi512EEv26Group_norm_nhwc_bwd_params:
.text._Z35group_norm_nhwc_bwd_one_pass_kernelI11Fp32IOBf16WLi64ELi32ELi512EEv26Group_norm_nhwc_bwd_params:
        /* <DEDUP_REMOVED lines=46> */
.L_x_1597:
        /* <DEDUP_REMOVED lines=9> */
[----:B------:R-:W-:-:S06]  /*0370*/  IMAD.HI.U32 R3, R3, R7, R2 ;  /* 0x0000000703037227 */ /* 0x000fcc00078e0002 */
[----:B------:R-:W-:Y:S01]  /*0380*/  IMAD.HI.U32 R4, R3, R6, RZ ;  /* 0x0000000603047227 */ /* 0x000fe200078e00ff */
[----:B------:R-:W-:-:S04]  /*0390*/  MOV R3, 0x8 ;  /* 0x0000000800037802 */ /* 0x000fc80000000f00 */
[----:B------:R-:W-:Y:S01]  /*03a0*/  IADD3 R0, -R4, RZ, RZ ;  /* 0x000000ff04007210 */ /* 0x000fe20007ffe1ff */
[----:B------:R-:W-:-:S04]  /*03b0*/  IMAD.WIDE R2, R48, R3, c[0x0][0x198] ;  /* 0x0000660030027625 */ /* 0x000fc800078e0203 */
[C---:B------:R-:W-:Y:S01]  /*03c0*/  IMAD R0, R5.reuse, R0, R6 ;  /* 0x0000000005007224 */ /* 0x040fe200078e0206 */
[C---:B------:R-:W-:Y:S01]  /*03d0*/  LOP3.LUT R6, R48.reuse, c[0x0][0x1f0], RZ, 0x3c, !PT ;  /* 0x00007c0030067a12 */ /* 0x040fe200078e3cff */
[----:B------:R-:W2:Y:S03]  /*03e0*/  LDG.E.64 R2, [R2.64] ;  /* 0x0000000c02027981 */ /* 0x000ea6000c1e1b00 */
[----:B------:R-:W-:Y:S02]  /*03f0*/  ISETP.GT.U32.AND P2, PT, R5, R0, PT ;  /* 0x000000000500720c */ /* 0x000fe40003f44070 */
[----:B------:R-:W-:Y:S02]  /*0400*/  ISETP.GE.AND P3, PT, R48, RZ, PT ;  /* 0x000000ff3000720c */ /* 0x000fe40003f66270 */
[----:B------:R-:W-:-:S09]  /*0410*/  ISETP.GE.AND P4, PT, R6, RZ, PT ;  /* 0x000000ff0600720c */ /* 0x000fd20003f86270 */
[----:B------:R-:W-:-:S04]  /*0420*/  @!P2 IADD3 R0, R0, -R5, RZ ;  /* 0x800000050000a210 */ /* 0x000fc80007ffe0ff */
[-C--:B------:R-:W-:Y:S02]  /*0430*/  ISETP.GE.U32.AND P0, PT, R0, R5.reuse, PT ;  /* 0x000000050000720c */ /* 0x080fe40003f06070 */
[----:B------:R-:W-:Y:S02]  /*0440*/  @!P2 IADD3 R4, R4, 0x1, RZ ;  /* 0x000000010404a810 */ /* 0x000fe40007ffe0ff */
[-C--:B------:R-:W-:Y:S02]  /*0450*/  ISETP.GT.U32.AND P2, PT, R5, R0.reuse, PT ;  /* 0x000000000500720c */ /* 0x080fe40003f44070 */
[----:B------:R-:W-:Y:S02]  /*0460*/  IADD3 R5, R0, -R5, RZ ;  /* 0x8000000500057210 */ /* 0x000fe40007ffe0ff */
[----:B------:R-:W-:Y:S02]  /*0470*/  SHF.R.U32.HI R7, RZ, 0x4, R53 ;  /* 0x00000004ff077819 */ /* 0x000fe40000011635 */
[----:B------:R-:W-:-:S03]  /*0480*/  SEL R0, R5, R0, !P2 ;  /* 0x0000000005007207 */ /* 0x000fc60005000000 */
[----:B------:R-:W-:Y:S01]  /*0490*/  @P0 IADD3 R4, R4, 0x1, RZ ;  /* 0x0000000104040810 */ /* 0x000fe20007ffe0ff */
[----:B------:R-:W-:Y:S01]  /*04a0*/  IMAD R6, R44, c[0x0][0x1fc], R7 ;  /* 0x00007f002c067a24 */ /* 0x000fe200078e0207 */
[----:B------:R-:W-:Y:S02]  /*04b0*/  ISETP.NE.AND P0, PT, RZ, c[0x0][0x1f0], PT ;  /* 0x00007c00ff007a0c */ /* 0x000fe40003f05270 */
[----:B------:R-:W-:Y:S02]  /*04c0*/  LOP3.LUT R5, RZ, c[0x0][0x1f0], RZ, 0x33, !PT ;  /* 0x00007c00ff057a12 */ /* 0x000fe400078e33ff */
[----:B------:R-:W-:Y:S02]  /*04d0*/  @!P3 IADD3 R0, -R0, RZ, RZ ;  /* 0x000000ff0000b210 */ /* 0x000fe40007ffe1ff */
[----:B------:R-:W-:Y:S02]  /*04e0*/  @!P4 IADD3 R4, -R4, RZ, RZ ;  /* 0x000000ff0404c210 */ /* 0x000fe40007ffe1ff */
[----:B------:R-:W-:-:S02]  /*04f0*/  IADD3 R6, R6, 0x20, RZ ;  /* 0x0000002006067810 */ /* 0x000fc40007ffe0ff */
[C---:B------:R-:W-:Y:S02]  /*0500*/  SEL R0, R5.reuse, R0, !P0 ;  /* 0x0000000005007207 */ /* 0x040fe40004000000 */
[----:B------:R-:W-:Y:S02]  /*0510*/  SEL R5, R5, R4, !P0 ;  /* 0x0000000405057207 */ /* 0x000fe40004000000 */
[----:B------:R-:W-:Y:S02]  /*0520*/  ISETP.GE.U32.AND P0, PT, R6, c[0x0][0x1e0], PT ;  /* 0x0000780006007a0c */ /* 0x000fe40003f06070 */
[----:B------:R-:W-:Y:S02]  /*0530*/  SHF.R.S32.HI R6, RZ, 0x1f, R6 ;  /* 0x0000001fff067819 */ /* 0x000fe40000011406 */
[----:B------:R-:W-:Y:S02]  /*0540*/  LEA R10, R0, R37, 0x5 ;  /* 0x00000025000a7211 */ /* 0x000fe400078e28ff */
[----:B------:R-:W-:-:S02]  /*0550*/  SHF.R.S32.HI R4, RZ, 0x1f, R5 ;  /* 0x0000001fff047819 */ /* 0x000fc40000011405 */
        /* <DEDUP_REMOVED lines=8> */
[----:B------:R-:W-:Y:S01]  /*05e0*/  @P1 MOV R56, R54 ;  /* 0x0000003600381202 */ /* 0x000fe20000000f00 */
[C---:B------:R-:W-:Y:S02]  /*05f0*/  @P1 IMAD R7, R41.reuse, c[0x0][0x1dc], R4 ;  /* 0x0000770029071a24 */ /* 0x040fe400078e0204 */
[----:B------:R-:W-:Y:S02]  /*0600*/  @P0 IMAD R6, R38, c[0x0][0x1d8], RZ ;  /* 0x0000760026060a24 */ /* 0x000fe400078e02ff */
[----:B------:R-:W-:-:S04]  /*0610*/  @P1 IMAD.WIDE.U32 R4, R41, c[0x0][0x1d8], R56 ;  /* 0x0000760029041a25 */ /* 0x000fc800078e0038 */
[----:B------:R-:W-:Y:S01]  /*0620*/  @P0 IMAD R21, R39, c[0x0][0x1dc], R6 ;  /* 0x0000770027150a24 */ /* 0x000fe200078e0206 */
[----:B------:R-:W-:Y:S02]  /*0630*/  @P1 IADD3 R5, R5, R7, RZ ;  /* 0x0000000705051210 */ /* 0x000fe40007ffe0ff */
[----:B------:R-:W-:Y:S02]  /*0640*/  @P0 MOV R6, R54 ;  /* 0x0000003600060202 */ /* 0x000fe40000000f00 */
[----:B------:R-:W-:Y:S02]  /*0650*/  @P0 MOV R7, R57 ;  /* 0x0000003900070202 */ /* 0x000fe40000000f00 */
[----:B------:R-:W-:-:S03]  /*0660*/  @P1 SHF.L.U32 R16, R4, 0x2, RZ ;  /* 0x0000000204101819 */ /* 0x000fc600000006ff */
[----:B------:R-:W-:Y:S01]  /*0670*/  @P0 IMAD.WIDE.U32 R6, R39, c[0x0][0x1d8], R6 ;  /* 0x0000760027060a25 */ /* 0x000fe200078e0006 */
[----:B------:R-:W-:Y:S02]  /*0680*/  @P1 SHF.L.U64.HI R8, R4, 0x2, R5 ;  /* 0x0000000204081819 */ /* 0x000fe40000010205 */
[----:B------:R-:W-:Y:S02]  /*0690*/  @P1 IADD3 R14, P2, R16, c[0x0][0x180], RZ ;  /* 0x00006000100e1a10 */ /* 0x000fe40007f5e0ff */
[----:B------:R-:W-:Y:S02]  /*06a0*/  @P0 IADD3 R21, R7, R21, RZ ;  /* 0x0000001507150210 */ /* 0x000fe40007ffe0ff */
[----:B------:R-:W-:Y:S02]  /*06b0*/  @P1 IADD3.X R15, R8, c[0x0][0x184], RZ, P2, !PT ;  /* 0x00006100080f1a10 */ /* 0x000fe400017fe4ff */
[----:B------:R-:W-:Y:S01]  /*06c0*/  @P1 IADD3 R16, P2, R16, c[0x0][0x178], RZ ;  /* 0x00005e0010101a10 */ /* 0x000fe20007f5e0ff */
[----:B------:R-:W-:Y:S01]  /*06d0*/  CS2R R4, SRZ ;  /* 0x0000000000047805 */ /* 0x000fe2000001ff00 */
[----:B------:R-:W-:-:S02]  /*06e0*/  @P0 SHF.L.U32 R20, R6, 0x2, RZ ;  /* 0x0000000206140819 */ /* 0x000fc400000006ff */
[----:B------:R-:W-:Y:S02]  /*06f0*/  @P0 SHF.L.U64.HI R21, R6, 0x2, R21 ;  /* 0x0000000206150819 */ /* 0x000fe40000010215 */
[----:B------:R-:W-:Y:S01]  /*0700*/  CS2R R6, SRZ ;  /* 0x0000000000067805 */ /* 0x000fe2000001ff00 */
[----:B------:R-:W-:Y:S01]  /*0710*/  @P1 IADD3.X R17, R8, c[0x0][0x17c], RZ, P2, !PT ;  /* 0x00005f0008111a10 */ /* 0x000fe200017fe4ff */
[----:B------:R0:W5:Y:S04]  /*0720*/  @P1 LDG.E.64 R4, [R14.64] ;  /* 0x0000000c0e041981 */ /* 0x000168000c1e1b00 */
[----:B------:R0:W5:Y:S01]  /*0730*/  @P1 LDG.E.64 R6, [R16.64] ;  /* 0x0000000c10061981 */ /* 0x000162000c1e1b00 */
[C---:B------:R-:W-:Y:S02]  /*0740*/  @P0 IADD3 R18, P3, R20.reuse, c[0x0][0x180], RZ ;  /* 0x0000600014120a10 */ /* 0x040fe40007f7e0ff */
[----:B------:R-:W-:Y:S01]  /*0750*/  @P0 IADD3 R20, P4, R20, c[0x0][0x178], RZ ;  /* 0x00005e0014140a10 */ /* 0x000fe20007f9e0ff */
[----:B------:R-:W-:Y:S01]  /*0760*/  CS2R R12, SRZ ;  /* 0x00000000000c7805 */ /* 0x000fe2000001ff00 */
[----:B------:R-:W-:Y:S01]  /*0770*/  CS2R R8, SRZ ;  /* 0x0000000000087805 */ /* 0x000fe2000001ff00 */
[----:B------:R-:W-:-:S02]  /*0780*/  @P0 IADD3.X R19, R21, c[0x0][0x184], RZ, P3, !PT ;  /* 0x0000610015130a10 */ /* 0x000fc40001ffe4ff */
[----:B------:R-:W-:-:S03]  /*0790*/  @P0 IADD3.X R21, R21, c[0x0][0x17c], RZ, P4, !PT ;  /* 0x00005f0015150a10 */ /* 0x000fc600027fe4ff */
[----:B------:R0:W5:Y:S04]  /*07a0*/  @P0 LDG.E.64 R12, [R18.64] ;  /* 0x0000000c120c0981 */ /* 0x000168000c1e1b00 */
[----:B------:R0:W5:Y:S01]  /*07b0*/  @P0 LDG.E.64 R8, [R20.64] ;  /* 0x0000000c14080981 */ /* 0x000162000c1e1b00 */
[----:B------:R-:W-:Y:S01]  /*07c0*/  UMOV UR14, 0x3f800000 ;  /* 0x3f800000000e7882 */ /* 0x000fe20000000000 */
[----:B------:R-:W-:Y:S01]  /*07d0*/  BSSY B0, `(.L_x_1571) ;  /* 0x000001d000007945 */ /* 0x000fe20003800000 */
[----:B------:R-:W-:Y:S01]  /*07e0*/  MOV R49, RZ ;  /* 0x000000ff00317202 */ /* 0x000fe20000000f00 */
[----:B------:R-:W-:Y:S01]  /*07f0*/  CS2R R46, SRZ ;  /* 0x00000000002e7805 */ /* 0x000fe2000001ff00 */
[----:B------:R-:W-:Y:S01]  /*0800*/  MOV R45, RZ ;  /* 0x000000ff002d7202 */ /* 0x000fe20000000f00 */
        /* <DEDUP_REMOVED lines=25> */
.L_x_1572:
[----:B0-----:R-:W-:Y:S05]  /*09a0*/  BSYNC B0 ;  /* 0x0000000000007941 */ /* 0x001fea0003800000 */
.L_x_1571:
[----:B------:R-:W-:Y:S01]  /*09b0*/  ISETP.NE.AND P2, PT, RZ, UR16, PT ;  /* 0x00000010ff007c0c */ /* 0x000fe2000bf45270 */
[C---:B-----5:R-:W-:Y:S01]  /*09c0*/  FADD.FTZ R4, -R2.reuse, R4 ;  /* 0x0000000402047221 */ /* 0x060fe20000010100 */
[----:B------:R-:W-:Y:S01]  /*09d0*/  MOV R11, R6 ;  /* 0x00000006000b7202 */ /* 0x000fe20000000f00 */
[C---:B------:R-:W-:Y:S01]  /*09e0*/  FADD.FTZ R3, -R2.reuse, R5 ;  /* 0x0000000502037221 */ /* 0x040fe20000010100 */
[----:B------:R-:W-:Y:S01]  /*09f0*/  MOV R10, R8 ;  /* 0x00000008000a7202 */ /* 0x000fe20000000f00 */
[C---:B------:R-:W-:Y:S01]  /*0a00*/  FADD.FTZ R18, -R2.reuse, R12 ;  /* 0x0000000c02127221 */ /* 0x040fe20000010100 */
[----:B------:R-:W-:Y:S01]  /*0a10*/  MOV R12, R7 ;  /* 0x00000007000c7202 */ /* 0x000fe20000000f00 */
[----:B------:R-:W-:-:S02]  /*0a20*/  FADD.FTZ R19, -R2, R13 ;  /* 0x0000000d02137221 */ /* 0x000fc40000010100 */
[----:B------:R-:W-:Y:S02]  /*0a30*/  FMUL.FTZ R2, R4, UR14 ;  /* 0x0000000e04027c20 */ /* 0x000fe40008410000 */
[----:B------:R-:W-:Y:S02]  /*0a40*/  FMUL.FTZ R3, R3, UR14 ;  /* 0x0000000e03037c20 */ /* 0x000fe40008410000 */
        /* <DEDUP_REMOVED lines=19> */
.L_x_1573:
[----:B------:R-:W-:Y:S01]  /*0b80*/  FMUL.FTZ R5, R11, R49 ;  /* 0x000000310b057220 */ /* 0x000fe20000410000 */
[----:B------:R-:W-:Y:S01]  /*0b90*/  MOV R13, R9 ;  /* 0x00000009000d7202 */ /* 0x000fe20000000f00 */
[----:B------:R-:W-:Y:S02]  /*0ba0*/  FMUL.FTZ R4, R18, UR14 ;  /* 0x0000000e12047c20 */ /* 0x000fe40008410000 */
[----:B------:R-:W-:Y:S02]  /*0bb0*/  FFMA.FTZ R14, R2, R5, RZ ;  /* 0x00000005020e7223 */ /* 0x000fe400000100ff */
[----:B------:R-:W-:Y:S02]  /*0bc0*/  FADD.FTZ R16, RZ, R5 ;  /* 0x00000005ff107221 */ /* 0x000fe40000010000 */
        /* <DEDUP_REMOVED lines=21> */
.L_x_1574:
[----:B------:R-:W-:Y:S01]  /*0d20*/  FFMA.FTZ R14, R3, R15, R14 ;  /* 0x0000000f030e7223 */ /* 0x000fe2000001000e */
[----:B------:R-:W-:Y:S01]  /*0d30*/  ISETP.GT.AND P0, PT, R42, 0x1e, PT ;  /* 0x0000001e2a00780c */ /* 0x000fe20003f04270 */
[----:B------:R-:W-:Y:S01]  /*0d40*/  FMUL.FTZ R17, R10, R49 ;  /* 0x000000310a117220 */ /* 0x000fe20000410000 */
[----:B------:R-:W-:Y:S01]  /*0d50*/  ISETP.NE.AND P4, PT, R42, RZ, PT ;  /* 0x000000ff2a00720c */ /* 0x000fe20003f85270 */
[----:B------:R-:W-:Y:S01]  /*0d60*/  FADD.FTZ R16, R15, R16 ;  /* 0x000000100f107221 */ /* 0x000fe20000010000 */
[----:B------:R-:W-:Y:S01]  /*0d70*/  ISETP.NE.AND P3, PT, R53, RZ, PT ;  /* 0x000000ff3500720c */ /* 0x000fe20003f65270 */
[----:B------:R-:W-:Y:S01]  /*0d80*/  FMUL.FTZ R15, R13, R46 ;  /* 0x0000002e0d0f7220 */ /* 0x000fe20000410000 */
[----:B------:R-:W-:Y:S01]  /*0d90*/  BSSY B0, `(.L_x_1575) ;  /* 0x0000053000007945 */ /* 0x000fe20003800000 */
[----:B------:R-:W-:Y:S01]  /*0da0*/  FFMA.FTZ R14, R4, R17, R14 ;  /* 0x00000011040e7223 */ /* 0x000fe2000001000e */
[C---:B------:R-:W-:Y:S01]  /*0db0*/  ISETP.GT.U32.AND P5, PT, R53.reuse, 0xf, PT ;  /* 0x0000000f3500780c */ /* 0x040fe20003fa4070 */
[----:B------:R-:W-:Y:S01]  /*0dc0*/  FADD.FTZ R16, R16, R17 ;  /* 0x0000001110107221 */ /* 0x000fe20000010000 */
[----:B------:R-:W-:Y:S01]  /*0dd0*/  SHF.L.U32 R52, R53, 0x4, RZ ;  /* 0x0000000435347819 */ /* 0x000fe200000006ff */
[----:B------:R-:W-:-:S02]  /*0de0*/  FFMA.FTZ R14, R5, R15, R14 ;  /* 0x0000000f050e7223 */ /* 0x000fc4000001000e */
        /* <DEDUP_REMOVED lines=24> */
[----:B------:R-:W-:Y:S02]  /*0f70*/  FFMA.FTZ R17, R2, R11, RZ ;  /* 0x0000000b02117223 */ /* 0x000fe400000100ff */
[----:B-1----:R-:W-:Y:S02]  /*0f80*/  @!P0 FADD.FTZ R15, R15, R16 ;  /* 0x000000100f0f8221 */ /* 0x002fe40000010000 */
[----:B------:R-:W-:Y:S02]  /*0f90*/  FFMA.FTZ R16, R3, R12, RZ ;  /* 0x0000000c03107223 */ /* 0x000fe400000100ff */
[----:B------:R-:W-:Y:S02]  /*0fa0*/  FADD.FTZ R11, RZ, R11 ;  /* 0x0000000bff0b7221 */ /* 0x000fe40000010000 */
[----:B------:R-:W-:Y:S02]  /*0fb0*/  FADD.FTZ R12, RZ, R12 ;  /* 0x0000000cff0c7221 */ /* 0x000fe40000010000 */
[----:B------:R-:W-:-:S02]  /*0fc0*/  FFMA.FTZ R24, R4, R10, R17 ;  /* 0x0000000a04187223 */ /* 0x000fc40000010011 */
[----:B------:R-:W-:Y:S01]  /*0fd0*/  FADD.FTZ R26, R11, R10 ;  /* 0x0000000a0b1a7221 */ /* 0x000fe20000010000 */
[----:B------:R-:W-:Y:S01]  /*0fe0*/  MOV R10, R14 ;  /* 0x0000000e000a7202 */ /* 0x000fe20000000f00 */
[----:B------:R-:W-:Y:S01]  /*0ff0*/  FFMA.FTZ R25, R5, R13, R16 ;  /* 0x0000000d05197223 */ /* 0x000fe20000010010 */
[----:B------:R-:W-:Y:S01]  /*1000*/  MOV R11, R15 ;  /* 0x0000000f000b7202 */ /* 0x000fe20000000f00 */
[----:B------:R-:W-:-:S05]  /*1010*/  FADD.FTZ R27, R12, R13 ;  /* 0x0000000d0c1b7221 */ /* 0x000fca0000010000 */
[----:B------:R0:W-:Y:S04]  /*1020*/  STS.128 [R53.X16+0xa0], R24 ;  /* 0x0000a01835007388 */ /* 0x0001e8000000cc00 */
        /* <DEDUP_REMOVED lines=41> */
.L_x_1576:
[----:B------:R-:W-:Y:S05]  /*12c0*/  BSYNC B0 ;  /* 0x0000000000007941 */ /* 0x000fea0003800000 */
.L_x_1575:
        /* <DEDUP_REMOVED lines=9> */
[----:B0-----:R-:W-:Y:S02]  /*1360*/  FADD.FTZ R24, R25, R29 ;  /* 0x0000001d19187221 */ /* 0x001fe40000010000 */
[----:B------:R-:W-:Y:S02]  /*1370*/  FADD.FTZ R25, R26, R30 ;  /* 0x0000001e1a197221 */ /* 0x000fe40000010000 */
[----:B------:R-:W-:Y:S02]  /*1380*/  FADD.FTZ R26, R27, R31 ;  /* 0x0000001f1b1a7221 */ /* 0x000fe40000010000 */
[----:B------:R-:W0:Y:S01]  /*1390*/  LDS.128 R28, [R52+0x6a0] ;  /* 0x0006a000341c7984 */ /* 0x000e220000000c00 */
[----:B--2---:R-:W-:Y:S02]  /*13a0*/  FADD.FTZ R59, R59, R20 ;  /* 0x000000143b3b7221 */ /* 0x004fe40000010000 */
[----:B------:R-:W-:Y:S02]  /*13b0*/  FADD.FTZ R24, R24, R21 ;  /* 0x0000001518187221 */ /* 0x000fe40000010000 */
[----:B------:R-:W-:-:S02]  /*13c0*/  FADD.FTZ R25, R25, R22 ;  /* 0x0000001619197221 */ /* 0x000fc40000010000 */
[----:B------:R-:W-:Y:S02]  /*13d0*/  FADD.FTZ R26, R26, R23 ;  /* 0x000000171a1a7221 */ /* 0x000fe40000010000 */
[----:B------:R-:W1:Y:S01]  /*13e0*/  LDS.128 R20, [R52+0x7a0] ;  /* 0x0007a00034147984 */ /* 0x000e620000000c00 */
[----:B---3--:R-:W-:Y:S02]  /*13f0*/  FADD.FTZ R61, R59, R12 ;  /* 0x0000000c3b3d7221 */ /* 0x008fe40000010000 */
[----:B------:R-:W-:Y:S02]  /*1400*/  FADD.FTZ R12, R24, R13 ;  /* 0x0000000d180c7221 */ /* 0x000fe40000010000 */
[----:B------:R-:W-:Y:S02]  /*1410*/  FADD.FTZ R59, R25, R14 ;  /* 0x0000000e193b7221 */ /* 0x000fe40000010000 */
[----:B------:R-:W-:Y:S02]  /*1420*/  FADD.FTZ R58, R26, R15 ;  /* 0x0000000f1a3a7221 */ /* 0x000fe40000010000 */
[----:B------:R-:W2:Y:S01]  /*1430*/  LDS.128 R24, [R52+0x8a0] ;  /* 0x0008a00034187984 */ /* 0x000ea20000000c00 */
[----:B----4-:R-:W-:-:S02]  /*1440*/  FADD.FTZ R61, R61, R32 ;  /* 0x000000203d3d7221 */ /* 0x010fc40000010000 */
[----:B------:R-:W-:Y:S02]  /*1450*/  FADD.FTZ R32, R12, R33 ;  /* 0x000000210c207221 */ /* 0x000fe40000010000 */
[----:B------:R-:W3:Y:S01]  /*1460*/  LDS.128 R12, [R52+0x9a0] ;  /* 0x0009a000340c7984 */ /* 0x000ee20000000c00 */
[----:B-----5:R-:W-:Y:S02]  /*1470*/  FADD.FTZ R61, R61, R16 ;  /* 0x000000103d3d7221 */ /* 0x020fe40000010000 */
[----:B------:R-:W-:Y:S02]  /*1480*/  FADD.FTZ R59, R59, R34 ;  /* 0x000000223b3b7221 */ /* 0x000fe40000010000 */
[----:B------:R-:W-:Y:S02]  /*1490*/  FADD.FTZ R58, R58, R35 ;  /* 0x000000233a3a7221 */ /* 0x000fe40000010000 */
[----:B------:R-:W-:Y:S02]  /*14a0*/  FADD.FTZ R16, R32, R17 ;  /* 0x0000001120107221 */ /* 0x000fe40000010000 */
[----:B------:R-:W4:Y:S01]  /*14b0*/  LDS.128 R32, [R52+0xaa0] ;  /* 0x000aa00034207984 */ /* 0x000f220000000c00 */
[----:B------:R-:W-:-:S02]  /*14c0*/  FADD.FTZ R59, R59, R18 ;  /* 0x000000123b3b7221 */ /* 0x000fc40000010000 */
[----:B------:R-:W-:Y:S02]  /*14d0*/  FADD.FTZ R58, R58, R19 ;  /* 0x000000133a3a7221 */ /* 0x000fe40000010000 */
[----:B0-----:R-:W-:Y:S02]  /*14e0*/  FADD.FTZ R61, R61, R28 ;  /* 0x0000001c3d3d7221 */ /* 0x001fe40000010000 */
[----:B------:R-:W-:Y:S02]  /*14f0*/  FADD.FTZ R28, R16, R29 ;  /* 0x0000001d101c7221 */ /* 0x000fe40000010000 */
[----:B------:R-:W-:Y:S01]  /*1500*/  FADD.FTZ R59, R59, R30 ;  /* 0x0000001e3b3b7221 */ /* 0x000fe20000010000 */
[----:B------:R-:W0:Y:S01]  /*1510*/  LDS.128 R16, [R52+0xba0] ;  /* 0x000ba00034107984 */ /* 0x000e220000000c00 */
[----:B------:R-:W-:Y:S02]  /*1520*/  FADD.FTZ R58, R58, R31 ;  /* 0x0000001f3a3a7221 */ /* 0x000fe40000010000 */
        /* <DEDUP_REMOVED lines=13> */
[----:B----4-:R-:W-:Y:S02]  /*1600*/  FADD.FTZ R61, R61, R32 ;  /* 0x000000203d3d7221 */ /* 0x010fe40000010000 */
[----:B------:R-:W-:-:S02]  /*1610*/  FADD.FTZ R59, R59, R14 ;  /* 0x0000000e3b3b7221 */ /* 0x000fc40000010000 */
[----:B------:R-:W-:Y:S02]  /*1620*/  FADD.FTZ R58, R58, R15 ;  /* 0x0000000f3a3a7221 */ /* 0x000fe40000010000 */
[----:B------:R-:W-:Y:S02]  /*1630*/  FADD.FTZ R32, R12, R33 ;  /* 0x000000210c207221 */ /* 0x000fe40000010000 */
[----:B------:R-:W4:Y:S01]  /*1640*/  LDS.128 R12, [R52+0xfa0] ;  /* 0x000fa000340c7984 */ /* 0x000f220000000c00 */
[----:B------:R-:W-:Y:S02]  /*1650*/  FADD.FTZ R59, R59, R34 ;  /* 0x000000223b3b7221 */ /* 0x000fe40000010000 */
[----:B------:R-:W-:Y:S02]  /*1660*/  FADD.FTZ R58, R58, R35 ;  /* 0x000000233a3a7221 */ /* 0x000fe40000010000 */
[----:B0-----:R-:W-:Y:S02]  /*1670*/  FADD.FTZ R61, R61, R16 ;  /* 0x000000103d3d7221 */ /* 0x001fe40000010000 */
[----:B------:R-:W-:-:S02]  /*1680*/  FADD.FTZ R16, R32, R17 ;  /* 0x0000001120107221 */ /* 0x000fc40000010000 */
[----:B------:R-:W0:Y:S01]  /*1690*/  LDS.128 R32, [R52+0x10a0] ;  /* 0x0010a00034207984 */ /* 0x000e220000000c00 */
[----:B------:R-:W-:Y:S02]  /*16a0*/  FADD.FTZ R59, R59, R18 ;  /* 0x000000123b3b7221 */ /* 0x000fe40000010000 */
[----:B------:R-:W-:Y:S02]  /*16b0*/  FADD.FTZ R58, R58, R19 ;  /* 0x000000133a3a7221 */ /* 0x000fe40000010000 */
[----:B-1----:R-:W-:Y:S02]  /*16c0*/  FADD.FTZ R61, R61, R20 ;  /* 0x000000143d3d7221 */ /* 0x002fe40000010000 */
[----:B------:R-:W-:Y:S02]  /*16d0*/  FADD.FTZ R16, R16, R21 ;  /* 0x0000001510107221 */ /* 0x000fe40000010000 */
[----:B------:R-:W-:Y:S02]  /*16e0*/  FADD.FTZ R59, R59, R22 ;  /* 0x000000163b3b7221 */ /* 0x000fe40000010000 */
[----:B------:R-:W-:-:S02]  /*16f0*/  FADD.FTZ R58, R58, R23 ;  /* 0x000000173a3a7221 */ /* 0x000fc40000010000 */
[----:B------:R-:W-:Y:S01]  /*1700*/  LDS.128 R20, [R52+0x12a0] ;  /* 0x0012a00034147984 */ /* 0x000fe20000000c00 */
[----:B--2---:R-:W-:Y:S02]  /*1710*/  FADD.FTZ R61, R61, R24 ;  /* 0x000000183d3d7221 */ /* 0x004fe40000010000 */
[----:B------:R-:W-:Y:S02]  /*1720*/  FADD.FTZ R24, R16, R25 ;  /* 0x0000001910187221 */ /* 0x000fe40000010000 */
[----:B------:R-:W1:Y:S01]  /*1730*/  LDS.128 R16, [R52+0x11a0] ;  /* 0x0011a00034107984 */ /* 0x000e620000000c00 */
[----:B------:R-:W-:Y:S02]  /*1740*/  FADD.FTZ R59, R59, R26 ;  /* 0x0000001a3b3b7221 */ /* 0x000fe40000010000 */
[----:B------:R-:W-:Y:S02]  /*1750*/  FADD.FTZ R58, R58, R27 ;  /* 0x0000001b3a3a7221 */ /* 0x000fe40000010000 */
[----:B---3--:R-:W-:-:S02]  /*1760*/  FADD.FTZ R61, R61, R28 ;  /* 0x0000001c3d3d7221 */ /* 0x008fc40000010000 */
[----:B------:R-:W-:Y:S02]  /*1770*/  FADD.FTZ R24, R24, R29 ;  /* 0x0000001d18187221 */ /* 0x000fe40000010000 */
[----:B------:R-:W-:Y:S02]  /*1780*/  FADD.FTZ R59, R59, R30 ;  /* 0x0000001e3b3b7221 */ /* 0x000fe40000010000 */
[----:B------:R-:W-:Y:S02]  /*1790*/  FADD.FTZ R58, R58, R31 ;  /* 0x0000001f3a3a7221 */ /* 0x000fe40000010000 */
[----:B------:R-:W2:Y:S01]  /*17a0*/  LDS.128 R28, [R52+0x13a0] ;  /* 0x0013a000341c7984 */ /* 0x000ea20000000c00 */
[----:B----4-:R-:W-:Y:S02]  /*17b0*/  FADD.FTZ R61, R61, R12 ;  /* 0x0000000c3d3d7221 */ /* 0x010fe40000010000 */
[----:B------:R-:W-:Y:S02]  /*17c0*/  FADD.FTZ R12, R24, R13 ;  /* 0x0000000d180c7221 */ /* 0x000fe40000010000 */
[----:B------:R-:W3:Y:S01]  /*17d0*/  LDS.128 R24, [R52+0x14a0] ;  /* 0x0014a00034187984 */ /* 0x000ee20000000c00 */
[----:B------:R-:W-:-:S02]  /*17e0*/  FADD.FTZ R59, R59, R14 ;  /* 0x0000000e3b3b7221 */ /* 0x000fc40000010000 */
[----:B------:R-:W-:Y:S02]  /*17f0*/  FADD.FTZ R58, R58, R15 ;  /* 0x0000000f3a3a7221 */ /* 0x000fe40000010000 */
[----:B0-----:R-:W-:Y:S02]  /*1800*/  FADD.FTZ R61, R61, R32 ;  /* 0x000000203d3d7221 */ /* 0x001fe40000010000 */
[----:B------:R-:W-:Y:S02]  /*1810*/  FADD.FTZ R32, R12, R33 ;  /* 0x000000210c207221 */ /* 0x000fe40000010000 */
[----:B------:R-:W0:Y:S01]  /*1820*/  LDS.128 R12, [R52+0x15a0] ;  /* 0x0015a000340c7984 */ /* 0x000e220000000c00 */
[----:B------:R-:W-:Y:S02]  /*1830*/  FADD.FTZ R59, R59, R34 ;  /* 0x000000223b3b7221 */ /* 0x000fe40000010000 */
[----:B------:R-:W-:Y:S02]  /*1840*/  FADD.FTZ R58, R58, R35 ;  /* 0x000000233a3a7221 */ /* 0x000fe40000010000 */
[----:B-1----:R-:W-:-:S02]  /*1850*/  FADD.FTZ R61, R61, R16 ;  /* 0x000000103d3d7221 */ /* 0x002fc40000010000 */
[----:B------:R-:W-:Y:S02]  /*1860*/  FADD.FTZ R32, R32, R17 ;  /* 0x0000001120207221 */ /* 0x000fe40000010000 */
[----:B------:R-:W-:Y:S02]  /*1870*/  FADD.FTZ R59, R59, R18 ;  /* 0x000000123b3b7221 */ /* 0x000fe40000010000 */
[----:B------:R-:W-:Y:S02]  /*1880*/  FADD.FTZ R58, R58, R19 ;  /* 0x000000133a3a7221 */ /* 0x000fe40000010000 */
[----:B------:R-:W1:Y:S01]  /*1890*/  LDS.128 R16, [R52+0x16a0] ;  /* 0x0016a00034107984 */ /* 0x000e620000000c00 */
[----:B------:R-:W-:Y:S02]  /*18a0*/  FADD.FTZ R61, R61, R20 ;  /* 0x000000143d3d7221 */ /* 0x000fe40000010000 */
[----:B------:R-:W-:Y:S02]  /*18b0*/  FADD.FTZ R32, R32, R21 ;  /* 0x0000001520207221 */ /* 0x000fe40000010000 */
[----:B------:R-:W-:-:S02]  /*18c0*/  FADD.FTZ R59, R59, R22 ;  /* 0x000000163b3b7221 */ /* 0x000fc40000010000 */
[----:B------:R-:W-:Y:S02]  /*18d0*/  FADD.FTZ R58, R58, R23 ;  /* 0x000000173a3a7221 */ /* 0x000fe40000010000 */
[----:B------:R-:W4:Y:S01]  /*18e0*/  LDS.128 R20, [R52+0x17a0] ;  /* 0x0017a00034147984 */ /* 0x000f220000000c00 */
[----:B--2---:R-:W-:Y:S02]  /*18f0*/  FADD.FTZ R61, R61, R28 ;  /* 0x0000001c3d3d7221 */ /* 0x004fe40000010000 */
[----:B------:R-:W-:Y:S02]  /*1900*/  FADD.FTZ R32, R32, R29 ;  /* 0x0000001d20207221 */ /* 0x000fe40000010000 */
[----:B------:R-:W-:Y:S02]  /*1910*/  FADD.FTZ R59, R59, R30 ;  /* 0x0000001e3b3b7221 */ /* 0x000fe40000010000 */
[----:B------:R-:W-:Y:S02]  /*1920*/  FADD.FTZ R58, R58, R31 ;  /* 0x0000001f3a3a7221 */ /* 0x000fe40000010000 */
[----:B------:R-:W2:Y:S01]  /*1930*/  LDS.128 R28, [R52+0x18a0] ;  /* 0x0018a000341c7984 */ /* 0x000ea20000000c00 */
[----:B---3--:R-:W-:-:S02]  /*1940*/  FADD.FTZ R61, R61, R24 ;  /* 0x000000183d3d7221 */ /* 0x008fc40000010000 */
[----:B------:R-:W-:Y:S02]  /*1950*/  FADD.FTZ R24, R32, R25 ;  /* 0x0000001920187221 */ /* 0x000fe40000010000 */
[----:B------:R-:W3:Y:S01]  /*1960*/  LDS.128 R32, [R52+0x19a0] ;  /* 0x0019a00034207984 */ /* 0x000ee20000000c00 */
[----:B0-----:R-:W-:Y:S02]  /*1970*/  FADD.FTZ R61, R61, R12 ;  /* 0x0000000c3d3d7221 */ /* 0x001fe40000010000 */
[----:B------:R-:W-:Y:S02]  /*1980*/  FADD.FTZ R58, R58, R27 ;  /* 0x0000001b3a3a7221 */ /* 0x000fe40000010000 */
[----:B------:R-:W-:Y:S02]  /*1990*/  FADD.FTZ R12, R24, R13 ;  /* 0x0000000d180c7221 */ /* 0x000fe40000010000 */
[----:B------:R-:W-:Y:S02]  /*19a0*/  FADD.FTZ R59, R59, R26 ;  /* 0x0000001a3b3b7221 */ /* 0x000fe40000010000 */
[----:B------:R-:W-:Y:S01]  /*19b0*/  FADD.FTZ R58, R58, R15 ;  /* 0x0000000f3a3a7221 */ /* 0x000fe20000010000 */
[----:B------:R-:W0:Y:S01]  /*19c0*/  LDS.128 R24, [R52+0x1aa0] ;  /* 0x001aa00034187984 */ /* 0x000e220000000c00 */
[----:B------:R-:W-:-:S02]  /*19d0*/  FADD.FTZ R59, R59, R14 ;  /* 0x0000000e3b3b7221 */ /* 0x000fc40000010000 */
[----:B-1----:R-:W-:Y:S02]  /*19e0*/  FADD.FTZ R12, R12, R17 ;  /* 0x000000110c0c7221 */ /* 0x002fe40000010000 */
[----:B------:R-:W-:Y:S02]  /*19f0*/  FADD.FTZ R61, R61, R16 ;  /* 0x000000103d3d7221 */ /* 0x000fe40000010000 */
[----:B------:R-:W-:Y:S02]  /*1a00*/  FADD.FTZ R58, R58, R19 ;  /* 0x000000133a3a7221 */ /* 0x000fe40000010000 */
[----:B------:R-:W-:Y:S02]  /*1a10*/  FADD.FTZ R59, R59, R18 ;  /* 0x000000123b3b7221 */ /* 0x000fe40000010000 */
[----:B------:R-:W1:Y:S01]  /*1a20*/  LDS.128 R16, [R52+0x1ba0] ;  /* 0x001ba00034107984 */ /* 0x000e620000000c00 */
[----:B----4-:R-:W-:Y:S02]  /*1a30*/  FADD.FTZ R12, R12, R21 ;  /* 0x000000150c0c7221 */ /* 0x010fe40000010000 */
[----:B------:R-:W-:-:S02]  /*1a40*/  FADD.FTZ R61, R61, R20 ;  /* 0x000000143d3d7221 */ /* 0x000fc40000010000 */
[----:B------:R-:W-:Y:S02]  /*1a50*/  FADD.FTZ R58, R58, R23 ;  /* 0x000000173a3a7221 */ /* 0x000fe40000010000 */
[----:B------:R-:W-:Y:S02]  /*1a60*/  FADD.FTZ R59, R59, R22 ;  /* 0x000000163b3b7221 */ /* 0x000fe40000010000 */
[----:B--2---:R-:W-:Y:S02]  /*1a70*/  FADD.FTZ R20, R12, R29 ;  /* 0x0000001d0c147221 */ /* 0x004fe40000010000 */
[----:B------:R-:W2:Y:S01]  /*1a80*/  LDS.128 R12, [R52+0x1ca0] ;  /* 0x001ca000340c7984 */ /* 0x000ea20000000c00 */
[----:B------:R-:W-:Y:S02]  /*1a90*/  FADD.FTZ R60, R58, R31 ;  /* 0x0000001f3a3c7221 */ /* 0x000fe40000010000 */
[----:B---3--:R-:W-:Y:S02]  /*1aa0*/  FADD.FTZ R58, R20, R33 ;  /* 0x00000021143a7221 */ /* 0x008fe40000010000 */
[----:B------:R-:W3:Y:S01]  /*1ab0*/  LDS.128 R20, [R52+0x1da0] ;  /* 0x001da00034147984 */ /* 0x000ee20000000c00 */
[----:B------:R-:W-:-:S02]  /*1ac0*/  FADD.FTZ R61, R61, R28 ;  /* 0x0000001c3d3d7221 */ /* 0x000fc40000010000 */
[----:B------:R-:W-:Y:S02]  /*1ad0*/  FADD.FTZ R59, R59, R30 ;  /* 0x0000001e3b3b7221 */ /* 0x000fe40000010000 */
[----:B------:R-:W4:Y:S01]  /*1ae0*/  LDS.128 R28, [R52+0x1ea0] ;  /* 0x001ea000341c7984 */ /* 0x000f220000000c00 */
[----:B------:R-:W-:Y:S02]  /*1af0*/  FADD.FTZ R61, R61, R32 ;  /* 0x000000203d3d7221 */ /* 0x000fe40000010000 */
[----:B------:R-:W-:Y:S02]  /*1b00*/  FADD.FTZ R59, R59, R34 ;  /* 0x000000223b3b7221 */ /* 0x000fe40000010000 */
[----:B------:R-:W-:Y:S02]  /*1b10*/  FADD.FTZ R60, R60, R35 ;  /* 0x000000233c3c7221 */ /* 0x000fe40000010000 */
[----:B------:R-:W5:Y:S01]  /*1b20*/  LDS.128 R32, [R52+0x1fa0] ;  /* 0x001fa00034207984 */ /* 0x000f620000000c00 */
        /* <DEDUP_REMOVED lines=24> */
.L_x_1578:
[----:B------:R-:W-:Y:S05]  /*1cb0*/  BSYNC B0 ;  /* 0x0000000000007941 */ /* 0x000fea0003800000 */
.L_x_1577:
        /* <DEDUP_REMOVED lines=21> */
.L_x_1580:
[----:B------:R-:W-:Y:S05]  /*1e10*/  BSYNC B0 ;  /* 0x0000000000007941 */ /* 0x000fea0003800000 */
.L_x_1579:
        /* <DEDUP_REMOVED lines=27> */
.L_x_1583:
[----:B------:R-:W2:Y:S01]  /*1fd0*/  LDG.E.STRONG.GPU R0, [R12.64] ;  /* 0x0000000c0c007981 */ /* 0x000ea2000c1ef900 */
[----:B------:R-:W-:Y:S01]  /*1fe0*/  YIELD ;  /* 0x0000000000007946 */ /* 0x000fe20003800000 */
[----:B--2---:R-:W-:Y:S01]  /*1ff0*/  ISETP.NE.AND P0, PT, R0, R17, PT ;  /* 0x000000110000720c */ /* 0x004fe20003f05270 */
[----:B------:R-:W-:-:S12]  /*2000*/  CCTL.IVALL ;  /* 0x00000000ff00798f */ /* 0x000fd80002000000 */
[----:B------:R-:W-:Y:S05]  /*2010*/  @P0 BRA `(.L_x_1583) ;  /* 0xffffffb000000947 */ /* 0x000fea000383ffff */
.L_x_1582:
        /* <DEDUP_REMOVED lines=17> */
.L_x_1587:
        /* <DEDUP_REMOVED lines=116> */
.L_x_1586:
        /* <DEDUP_REMOVED lines=62> */
.L_x_1588:
[----:B------:R-:W-:-:S13]  /*2c50*/  ISETP.NE.OR P0, PT, RZ, UR4, P0 ;  /* 0x00000004ff007c0c */ /* 0x000fda0008705670 */
[----:B------:R-:W-:Y:S05]  /*2c60*/  @!P0 BRA `(.L_x_1584) ;  /* 0x000001f000008947 */ /* 0x000fea0003800000 */
.L_x_1585:
[CC--:B------:R-:W-:Y:S02]  /*2c70*/  ISETP.EQ.OR P5, PT, R0.reuse, R44.reuse, P3 ;  /* 0x0000002c0000720c */ /* 0x0c0fe40001fa2670 */
[C---:B-1----:R-:W-:Y:S02]  /*2c80*/  IADD3 R15, R0.reuse, 0x1, RZ ;  /* 0x00000001000f7810 */ /* 0x042fe40007ffe0ff */
[C---:B------:R-:W-:Y:S02]  /*2c90*/  IADD3 R17, R0.reuse, 0x2, RZ ;  /* 0x0000000200117810 */ /* 0x040fe40007ffe0ff */
        /* <DEDUP_REMOVED lines=28> */
.L_x_1584:
        /* <DEDUP_REMOVED lines=10> */
.L_x_1590:
[----:B------:R-:W-:Y:S05]  /*2f00*/  BSYNC B0 ;  /* 0x0000000000007941 */ /* 0x000fea0003800000 */
.L_x_1589:
        /* <DEDUP_REMOVED lines=19> */
.L_x_1581:
        /* <DEDUP_REMOVED lines=31> */
.L_x_1591:
        /* <DEDUP_REMOVED lines=17> */
.L_x_1593:
[----:B------:R-:W-:Y:S05]  /*3340*/  BSYNC B0 ;  /* 0x0000000000007941 */ /* 0x000fea0003800000 */
.L_x_1592:
        /* <DEDUP_REMOVED lines=19> */
.L_x_1594:
        /* <DEDUP_REMOVED lines=16> */
.L_x_1596:
[----:B------:R-:W-:Y:S05]  /*3580*/  BSYNC B0 ;  /* 0x0000000000007941 */ /* 0x000fea0003800000 */
.L_x_1595:
[----:B------:R-:W-:Y:S02]  /*3590*/  IADD3 R48, R48, c[0x0][0x10], RZ ;  /* 0x0000040030307a10 */ /* 0x000fe40007ffe0ff */
[----:B------:R-:W-:Y:S02]  /*35a0*/  IADD3 R50, R50, 0x1, RZ ;  /* 0x0000000132327810 */ /* 0x000fe40007ffe0ff */
[----:B------:R-:W-:-:S13]  /*35b0*/  ISETP.GE.AND P0, PT, R48, UR6, PT ;  /* 0x0000000630007c0c */ /* 0x000fda000bf06270 */
[----:B------:R-:W-:Y:S01]  /*35c0*/  @P0 CALL.REL.NOINC `(.L_x_1570) ;  /* 0x0000001000000944 */ /* 0x000fe20003c00000 */
[----:B------:R-:W-:Y:S05]  /*35d0*/  BRA `(.L_x_1597) ;  /* 0xffffcd0000007947 */ /* 0x000fea000383ffff */
.L_x_1570:
[----:B012---:R-:W-:Y:S01]  /*35e0*/  MOV R4, c[0x0][0xc] ;  /* 0x0000030000047a02 */ /* 0x007fe20000000f00 */
        /* <DEDUP_REMOVED lines=21> */
.L_x_1599:
[----:B------:R-:W-:Y:S05]  /*3740*/  BSYNC B0 ;  /* 0x0000000000007941 */ /* 0x000fea0003800000 */
.L_x_1598:
[----:B------:R-:W-:Y:S05]  /*3750*/  @P0 EXIT ;  /* 0x000000000000094d */ /* 0x000fea0003800000 */
[----:B------:R-:W-:Y:S05]  /*3760*/  @P2 BRA `(.L_x_1600) ;  /* 0x0000008000002947 */ /* 0x000fea0003800000 */
[----:B------:R-:W-:-:S05]  /*3770*/  IMAD R0, R4, c[0x0][0x10], RZ ;  /* 0x0000040004007a24 */ /* 0x000fca00078e02ff */
[----:B------:R-:W-:-:S13]  /*3780*/  ISETP.NE.AND P0, PT, R0, -0x1, PT ;  /* 0xffffffff0000780c */ /* 0x000fda0003f05270 */
[----:B------:R-:W-:Y:S05]  /*3790*/  @!P0 BRA `(.L_x_1600) ;  /* 0x0000005000008947 */ /* 0x000fea0003800000 */
.L_x_1601:
[----:B0-----:R-:W2:Y:S01]  /*37a0*/  LDG.E.STRONG.GPU R5, [R2.64] ;  /* 0x0000000c02057981 */ /* 0x001ea2000c1ef900 */
[----:B------:R-:W-:Y:S01]  /*37b0*/  YIELD ;  /* 0x0000000000007946 */ /* 0x000fe20003800000 */
[----:B--2---:R-:W-:Y:S01]  /*37c0*/  ISETP.NE.AND P0, PT, R5, R0, PT ;  /* 0x000000000500720c */ /* 0x004fe20003f05270 */
[----:B------:R-:W-:-:S12]  /*37d0*/  CCTL.IVALL ;  /* 0x00000000ff00798f */ /* 0x000fd80002000000 */
[----:B------:R-:W-:Y:S05]  /*37e0*/  @P0 BRA `(.L_x_1601) ;  /* 0xffffffb000000947 */ /* 0x000fea000383ffff */
.L_x_1600:
        /* <DEDUP_REMOVED lines=25> */
.L_x_1602:
        /* <DEDUP_REMOVED lines=26> */
.L_x_1603:
        /* <DEDUP_REMOVED lines=14> */
.L_x_3360:


//--------------------- .text._Z35group_norm_nhwc_bwd_one_pass_kernelI11Fp32IOBf16WLi128ELi32ELi512EEv26Group_norm_nhwc_bwd_params --------------------------
	.section	.text._Z35group_norm_nhwc_bwd_one_pass_kernelI11Fp32IOBf16WLi128ELi32ELi512EEv26Group_norm_nhwc_bwd_params,"ax",@progbits
	.sectioninfo	@"SHI_REGISTERS=64"
	.align	128
        .global         _Z35group_norm_nhwc_bwd_one_pass_kernelI11Fp32IOBf16WLi128ELi32ELi512EEv26Group_norm_nhwc_bwd_params
        .type           _Z35group_norm_nhwc_bwd_one_pass_kernelI11Fp32IOBf16WLi128ELi32ELi512EEv26Group_norm_nhwc_bwd_params,@function
        .size           _Z35group_norm_nhwc_bwd_one_pass_kernelI11Fp32IOBf16WLi128ELi32ELi512EEv26Group_norm_nhwc_bwd_params,(.L_x_3361 - _Z35group_norm_nhwc_bwd_one_pass_kernelI11Fp32IOBf16WLi128ELi32ELi512EEv26Group_norm_nhwc_bwd_params)
        .other          _Z35group_norm_nhwc_bwd_one_pass_kernelI11Fp32IOBf16WLi128ELi32ELi512EEv26Group_norm_nhwc_bwd_params,@"STO_CUDA_ENTRY STV_DEFAULT"
_Z35group_norm_nhwc_bwd_one_pass_kernelI11Fp32IOBf16WLi128ELi32ELi512EEv26Group_norm_nhwc_bwd_params:
.text._Z35group_norm_nhwc_bwd_one_pass_kernelI11Fp32IOBf16WLi128ELi32ELi512EEv26Group_norm_nhwc_bwd_params:
        /* <DEDUP_REMOVED lines=46> */
.L_x_1639:
[----:B------:R-:W-:Y:S01]  /*02e0*/  IABS R5, c[0x0][0x1f0] ;  /* 0x00007c0000057a13 */ /* 0x000fe20000000000 */
[----:B------:R-:W-:Y:S01]  /*02f0*/  ULDC UR4, c[0x0][0x1f0] ;  /* 0x00007c0000047ab9 */ /* 0x000fe20000000800 */
[----:B------:R-:W-:Y:S01]  /*0300*/  ISETP.LE.AND P0, PT, RZ, UR14, PT ;  /* 0x0000000eff007c0c */ /* 0x000fe2000bf03270 */
[----:B------:R-:W-:Y:S01]  /*0310*/  ULOP3.LUT UR4, UR14, UR4, URZ, 0x3c, !UPT ;  /* 0x000000040e047292 */ /* 0x000fe2000f8e3c3f */
[----:B0-----:R-:W0:Y:S01]  /*0320*/  I2F.RP R4, R5 ;  /* 0x0000000500047306 */ /* 0x001e220000209400 */
        /* <DEDUP_REMOVED lines=33> */
[----:B------:R-:W-:Y:S02]  /*0540*/  SEL R55, R3, R4, !P4 ;  /* 0x0000000403377207 */ /* 0x000fe40006000000 */
[----:B------:R-:W-:Y:S02]  /*0550*/  ISETP.GE.AND.EX P0, PT, R57, c[0x0][0x1e4], PT, P0 ;  /* 0x0000790039007a0c */ /* 0x000fe40003f06300 */
[----:B------:R-:W-:-:S02]  /*0560*/  SEL R3, R3, R2, !P4 ;  /* 0x0000000203037207 */ /* 0x000fc40006000000 */
[----:B------:R-:W-:Y:S02]  /*0570*/  LOP3.LUT R22, R5, 0x1e, RZ, 0xc0, !PT ;  /* 0x0000001e05167812 */ /* 0x000fe400078ec0ff */
[----:B------:R-:W-:Y:S02]  /*0580*/  ISETP.LT.U32.AND P0, PT, R39, 0x200, !P0 ;  /* 0x000002002700780c */ /* 0x000fe40004701070 */
[----:B------:R-:W-:Y:S02]  /*0590*/  LEA R22, R55, R22, 0x5 ;  /* 0x0000001637167211 */ /* 0x000fe400078e28ff */
[----:B------:R-:W-:Y:S02]  /*05a0*/  SHF.R.S32.HI R2, RZ, 0x1f, R3 ;  /* 0x0000001fff027819 */ /* 0x000fe40000011403 */
[----:B------:R-:W-:Y:S02]  /*05b0*/  SHF.R.S32.HI R23, RZ, 0x1f, R22 ;  /* 0x0000001fff177819 */ /* 0x000fe40000011416 */
[----:B------:R-:W-:Y:S01]  /*05c0*/  ISETP.GE.U32.AND P3, PT, R42, c[0x0][0x1e0], PT ;  /* 0x000078002a007a0c */ /* 0x000fe20003f66070 */
[----:B------:R-:W-:-:S02]  /*05d0*/  IMAD R2, R2, c[0x0][0x1e8], RZ ;  /* 0x00007a0002027a24 */ /* 0x000fc400078e02ff */
[----:B------:R-:W-:-:S04]  /*05e0*/  IMAD.WIDE.U32 R4, R3, c[0x0][0x1e8], R22 ;  /* 0x00007a0003047a25 */ /* 0x000fc800078e0016 */
[----:B------:R-:W-:Y:S02]  /*05f0*/  IMAD R7, R3, c[0x0][0x1ec], R2 ;  /* 0x00007b0003077a24 */ /* 0x000fe400078e0202 */
[----:B------:R-:W-:Y:S02]  /*0600*/  @P0 IMAD R6, R57, c[0x0][0x1d8], RZ ;  /* 0x0000760039060a24 */ /* 0x000fe400078e02ff */
[----:B------:R-:W-:Y:S01]  /*0610*/  @P1 IMAD R3, R60, c[0x0][0x1d8], RZ ;  /* 0x000076003c031a24 */ /* 0x000fe200078e02ff */
[----:B------:R-:W-:Y:S01]  /*0620*/  IADD3 R7, R5, R7, RZ ;  /* 0x0000000705077210 */ /* 0x000fe20007ffe0ff */
[----:B------:R-:W-:Y:S01]  /*0630*/  @P2 IMAD R2, R59, c[0x0][0x1d8], RZ ;  /* 0x000076003b022a24 */ /* 0x000fe200078e02ff */
[----:B------:R-:W-:Y:S01]  /*0640*/  ISETP.GE.AND.EX P3, PT, R56, c[0x0][0x1e4], PT, P3 ;  /* 0x0000790038007a0c */ /* 0x000fe20003f66330 */
[----:B------:R-:W-:Y:S01]  /*0650*/  @P0 IMAD R17, R43, c[0x0][0x1dc], R6 ;  /* 0x000077002b110a24 */ /* 0x000fe200078e0206 */
[-C--:B------:R-:W-:Y:S01]  /*0660*/  @P1 MOV R6, R4.reuse ;  /* 0x0000000400061202 */ /* 0x080fe20000000f00 */
[----:B------:R-:W-:Y:S01]  /*0670*/  @P1 IMAD R13, R52, c[0x0][0x1dc], R3 ;  /* 0x00007700340d1a24 */ /* 0x000fe200078e0203 */
[----:B------:R-:W-:Y:S01]  /*0680*/  @P2 MOV R3, R7 ;  /* 0x0000000700032202 */ /* 0x000fe20000000f00 */
[----:B------:R-:W-:Y:S01]  /*0690*/  @P2 IMAD R15, R53, c[0x0][0x1dc], R2 ;  /* 0x00007700350f2a24 */ /* 0x000fe200078e0202 */
[----:B------:R-:W-:-:S02]  /*06a0*/  @P2 MOV R2, R4 ;  /* 0x0000000400022202 */ /* 0x000fc40000000f00 */
[----:B------:R-:W-:Y:S01]  /*06b0*/  ISETP.LT.U32.AND P3, PT, R39, 0x200, !P3 ;  /* 0x000002002700780c */ /* 0x000fe20005f61070 */
[----:B------:R-:W-:Y:S01]  /*06c0*/  @P1 IMAD.WIDE.U32 R10, R52, c[0x0][0x1d8], R6 ;  /* 0x00007600340a1a25 */ /* 0x000fe200078e0006 */
[----:B------:R-:W-:Y:S02]  /*06d0*/  @P0 MOV R8, R4 ;  /* 0x0000000400080202 */ /* 0x000fe40000000f00 */
[----:B------:R-:W-:Y:S01]  /*06e0*/  @P0 MOV R9, R7 ;  /* 0x0000000700090202 */ /* 0x000fe20000000f00 */
[----:B------:R-:W-:Y:S01]  /*06f0*/  @P2 IMAD.WIDE.U32 R2, R53, c[0x0][0x1d8], R2 ;  /* 0x0000760035022a25 */ /* 0x000fe200078e0002 */
[----:B------:R-:W-:-:S03]  /*0700*/  @P1 IADD3 R13, R11, R13, RZ ;  /* 0x0000000d0b0d1210 */ /* 0x000fc60007ffe0ff */
[----:B------:R-:W-:Y:S01]  /*0710*/  @P0 IMAD.WIDE.U32 R8, R43, c[0x0][0x1d8], R8 ;  /* 0x000076002b080a25 */ /* 0x000fe200078e0008 */
[----:B------:R-:W-:Y:S02]  /*0720*/  @P2 IADD3 R11, R3, R15, RZ ;  /* 0x0000000f030b2210 */ /* 0x000fe40007ffe0ff */
[C---:B------:R-:W-:Y:S02]  /*0730*/  @P1 SHF.L.U32 R16, R10.reuse, 0x2, RZ ;  /* 0x000000020a101819 */ /* 0x040fe400000006ff */
[----:B------:R-:W-:Y:S02]  /*0740*/  @P1 SHF.L.U64.HI R14, R10, 0x2, R13 ;  /* 0x000000020a0e1819 */ /* 0x000fe4000001020d */
[----:B------:R-:W-:Y:S02]  /*0750*/  @P2 SHF.L.U64.HI R20, R2, 0x2, R11 ;  /* 0x0000000202142819 */ /* 0x000fe4000001020b */
[----:B------:R-:W-:Y:S01]  /*0760*/  @P0 IADD3 R3, R9, R17, RZ ;  /* 0x0000001109030210 */ /* 0x000fe20007ffe0ff */
[----:B------:R-:W-:Y:S01]  /*0770*/  @P3 IMAD R9, R56, c[0x0][0x1d8], RZ ;  /* 0x0000760038093a24 */ /* 0x000fe200078e02ff */
[----:B------:R-:W-:-:S02]  /*0780*/  @P3 MOV R10, R4 ;  /* 0x00000004000a3202 */ /* 0x000fc40000000f00 */
[----:B------:R-:W-:Y:S02]  /*0790*/  @P3 MOV R11, R7 ;  /* 0x00000007000b3202 */ /* 0x000fe40000000f00 */
[C---:B------:R-:W-:Y:S02]  /*07a0*/  @P1 IADD3 R12, P4, R16.reuse, c[0x0][0x180], RZ ;  /* 0x00006000100c1a10 */ /* 0x040fe40007f9e0ff */
[----:B------:R-:W-:Y:S01]  /*07b0*/  @P1 IADD3 R16, P5, R16, c[0x0][0x178], RZ ;  /* 0x00005e0010101a10 */ /* 0x000fe20007fbe0ff */
[----:B------:R-:W-:Y:S01]  /*07c0*/  @P3 IMAD R31, R42, c[0x0][0x1dc], R9 ;  /* 0x000077002a1f3a24 */ /* 0x000fe200078e0209 */
[----:B------:R-:W-:Y:S01]  /*07d0*/  @P2 SHF.L.U32 R32, R2, 0x2, RZ ;  /* 0x0000000202202819 */ /* 0x000fe200000006ff */
[----:B------:R-:W-:Y:S01]  /*07e0*/  @P3 IMAD.WIDE.U32 R10, R42, c[0x0][0x1d8], R10 ;  /* 0x000076002a0a3a25 */ /* 0x000fe200078e000a */
[----:B------:R-:W-:Y:S02]  /*07f0*/  @P0 SHF.L.U32 R2, R8, 0x2, RZ ;  /* 0x0000000208020819 */ /* 0x000fe400000006ff */
[----:B------:R-:W-:-:S02]  /*0800*/  @P1 IADD3.X R13, R14, c[0x0][0x184], RZ, P4, !PT ;  /* 0x000061000e0d1a10 */ /* 0x000fc400027fe4ff */
[----:B------:R-:W-:Y:S02]  /*0810*/  @P1 IADD3.X R17, R14, c[0x0][0x17c], RZ, P5, !PT ;  /* 0x00005f000e111a10 */ /* 0x000fe40002ffe4ff */
[C---:B------:R-:W-:Y:S02]  /*0820*/  @P2 IADD3 R14, P4, R32.reuse, c[0x0][0x180], RZ ;  /* 0x00006000200e2a10 */ /* 0x040fe40007f9e0ff */
[----:B------:R-:W-:Y:S01]  /*0830*/  @P2 IADD3 R32, P5, R32, c[0x0][0x178], RZ ;  /* 0x00005e0020202a10 */ /* 0x000fe20007fbe0ff */
[----:B------:R-:W-:Y:S01]  /*0840*/  CS2R R26, SRZ ;  /* 0x00000000001a7805 */ /* 0x000fe2000001ff00 */
[----:B------:R-:W-:Y:S02]  /*0850*/  @P0 SHF.L.U64.HI R3, R8, 0x2, R3 ;  /* 0x0000000208030819 */ /* 0x000fe40000010203 */
[----:B------:R-:W-:Y:S01]  /*0860*/  @P3 IADD3 R31, R11, R31, RZ ;  /* 0x0000001f0b1f3210 */ /* 0x000fe20007ffe0ff */
[----:B------:R-:W-:Y:S01]  /*0870*/  CS2R R8, SRZ ;  /* 0x0000000000087805 */ /* 0x000fe2000001ff00 */
[----:B------:R-:W-:-:S02]  /*0880*/  @P3 SHF.L.U32 R30, R10, 0x2, RZ ;  /* 0x000000020a1e3819 */ /* 0x000fc400000006ff */
[----:B------:R-:W-:Y:S02]  /*0890*/  @P0 IADD3 R34, P6, R2, c[0x0][0x180], RZ ;  /* 0x0000600002220a10 */ /* 0x000fe40007fde0ff */
[C---:B------:R-:W-:Y:S01]  /*08a0*/  @P2 IADD3.X R15, R20.reuse, c[0x0][0x184], RZ, P4, !PT ;  /* 0x00006100140f2a10 */ /* 0x040fe200027fe4ff */
[----:B------:R0:W5:Y:S01]  /*08b0*/  @P1 LDG.E.64 R8, [R16.64] ;  /* 0x0000000c10081981 */ /* 0x000162000c1e1b00 */
[----:B------:R-:W-:Y:S02]  /*08c0*/  @P2 IADD3.X R33, R20, c[0x0][0x17c], RZ, P5, !PT ;  /* 0x00005f0014212a10 */ /* 0x000fe40002ffe4ff */
[----:B------:R-:W-:Y:S01]  /*08d0*/  @P3 SHF.L.U64.HI R31, R10, 0x2, R31 ;  /* 0x000000020a1f3819 */ /* 0x000fe2000001021f */
[----:B------:R1:W5:Y:S01]  /*08e0*/  @P2 LDG.E.64 R26, [R14.64] ;  /* 0x0000000c0e1a2981 */ /* 0x000362000c1e1b00 */
[----:B------:R-:W-:Y:S02]  /*08f0*/  @P0 IADD3.X R35, R3, c[0x0][0x184], RZ, P6, !PT ;  /* 0x0000610003230a10 */ /* 0x000fe400037fe4ff */
[----:B------:R-:W-:-:S02]  /*0900*/  @P3 IADD3 R28, P5, R30, c[0x0][0x180], RZ ;  /* 0x000060001e1c3a10 */ /* 0x000fc40007fbe0ff */
[----:B------:R-:W-:Y:S01]  /*0910*/  @P3 IADD3 R30, P6, R30, c[0x0][0x178], RZ ;  /* 0x00005e001e1e3a10 */ /* 0x000fe20007fde0ff */
[----:B------:R-:W-:Y:S01]  /*0920*/  CS2R R10, SRZ ;  /* 0x00000000000a7805 */ /* 0x000fe2000001ff00 */
[----:B0-----:R-:W-:Y:S01]  /*0930*/  CS2R R16, SRZ ;  /* 0x0000000000107805 */ /* 0x001fe2000001ff00 */
[C---:B------:R-:W-:Y:S01]  /*0940*/  @P3 IADD3.X R29, R31.reuse, c[0x0][0x184], RZ, P5, !PT ;  /* 0x000061001f1d3a10 */ /* 0x040fe20002ffe4ff */
[----:B-1----:R-:W-:Y:S01]  /*0950*/  CS2R R14, SRZ ;  /* 0x00000000000e7805 */ /* 0x002fe2000001ff00 */
[----:B------:R-:W-:Y:S02]  /*0960*/  @P3 IADD3.X R31, R31, c[0x0][0x17c], RZ, P6, !PT ;  /* 0x00005f001f1f3a10 */ /* 0x000fe400037fe4ff */
[----:B------:R0:W5:Y:S04]  /*0970*/  @P2 LDG.E.64 R10, [R32.64] ;  /* 0x0000000c200a2981 */ /* 0x000168000c1e1b00 */
[----:B------:R0:W5:Y:S04]  /*0980*/  @P3 LDG.E.64 R16, [R28.64] ;  /* 0x0000000c1c103981 */ /* 0x000168000c1e1b00 */
[----:B------:R0:W5:Y:S01]  /*0990*/  @P3 LDG.E.64 R14, [R30.64] ;  /* 0x0000000c1e0e3981 */ /* 0x000162000c1e1b00 */
[----:B------:R-:W-:Y:S01]  /*09a0*/  CS2R R24, SRZ ;  /* 0x0000000000187805 */ /* 0x000fe2000001ff00 */
[----:B------:R-:W-:Y:S01]  /*09b0*/  @P0 IADD3 R2, P4, R2, c[0x0][0x178], RZ ;  /* 0x00005e0002020a10 */ /* 0x000fe20007f9e0ff */
[----:B------:R-:W-:-:S04]  /*09c0*/  CS2R R20, SRZ ;  /* 0x0000000000147805 */ /* 0x000fc8000001ff00 */
[----:B------:R1:W5:Y:S01]  /*09d0*/  @P1 LDG.E.64 R24, [R12.64] ;  /* 0x0000000c0c181981 */ /* 0x000362000c1e1b00 */
[----:B------:R-:W-:-:S03]  /*09e0*/  @P0 IADD3.X R3, R3, c[0x0][0x17c], RZ, P4, !PT ;  /* 0x00005f0003030a10 */ /* 0x000fc600027fe4ff */
        /* <DEDUP_REMOVED lines=11> */
[----:B------:R-:W-:Y:S01]  /*0aa0*/  UMOV UR11, 0x3f800000 ;  /* 0x3f800000000b7882 */ /* 0x000fe20000000000 */
[----:B------:R-:W-:Y:S01]  /*0ab0*/  BSSY B0, `(.L_x_1605) ;  /* 0x0000015000007945 */ /* 0x000fe20003800000 */
[----:B-1----:R-:W-:Y:S01]  /*0ac0*/  MOV R2, RZ ;  /* 0x000000ff00027202 */ /* 0x002fe20000000f00 */
[----:B------:R-:W-:Y:S01]  /*0ad0*/  CS2R R40, SRZ ;  /* 0x0000000000287805 */ /* 0x000fe2000001ff00 */
[----:B------:R-:W-:Y:S01]  /*0ae0*/  MOV R38, RZ ;  /* 0x000000ff00267202 */ /* 0x000fe20000000f00 */
[----:B--2---:R-:W-:-:S07]  /*0af0*/  @UP0 UMOV UR11, UR4 ;  /* 0x00000004000b0c82 */ /* 0x004fce0008000000 */
[----:B------:R-:W-:Y:S05]  /*0b00*/  @P0 BRA `(.L_x_1606) ;  /* 0x000000f000000947 */ /* 0x000fea0003800000 */
[----:B0-----:R-:W-:Y:S02]  /*0b10*/  ISETP.NE.AND P0, PT, RZ, UR16, PT ;  /* 0x00000010ff007c0c */ /* 0x001fe4000bf05270 */
[C---:B------:R-:W-:Y:S02]  /*0b20*/  SHF.L.U32 R3, R22.reuse, 0x1, RZ ;  /* 0x0000000116037819 */ /* 0x040fe400000006ff */
[----:B------:R-:W-:Y:S02]  /*0b30*/  SHF.L.U64.HI R23, R22, 0x1, R23 ;  /* 0x0000000116177819 */ /* 0x000fe40000010217 */
[----:B------:R-:W-:-:S07]  /*0b40*/  IADD3 R2, P3, R3, c[0x0][0x188], RZ ;  /* 0x0000620003027a10 */ /* 0x000fce0007f7e0ff */
[----:B------:R-:W-:Y:S02]  /*0b50*/  @P0 IADD3 R22, P4, R3, c[0x0][0x190], RZ ;  /* 0x0000640003160a10 */ /* 0x000fe40007f9e0ff */
[C---:B------:R-:W-:Y:S02]  /*0b60*/  IADD3.X R3, R23.reuse, c[0x0][0x18c], RZ, P3, !PT ;  /* 0x0000630017037a10 */ /* 0x040fe40001ffe4ff */
[----:B------:R-:W-:-:S03]  /*0b70*/  @P0 IADD3.X R23, R23, c[0x0][0x194], RZ, P4, !PT ;  /* 0x0000650017170a10 */ /* 0x000fc600027fe4ff */
[----:B------:R-:W2:Y:S04]  /*0b80*/  LDG.E.U16 R19, [R2.64] ;  /* 0x0000000c02137981 */ /* 0x000ea8000c1e1500 */
[----:B------:R-:W3:Y:S04]  /*0b90*/  @P0 LDG.E.U16 R29, [R22.64] ;  /* 0x0000000c161d0981 */ /* 0x000ee8000c1e1500 */
[----:B------:R-:W4:Y:S04]  /*0ba0*/  @P0 LDG.E.U16 R28, [R22.64+0x2] ;  /* 0x0000020c161c0981 */ /* 0x000f28000c1e1500 */
[----:B------:R2:W4:Y:S02]  /*0bb0*/  LDG.E.U16 R38, [R2.64+0x2] ;  /* 0x0000020c02267981 */ /* 0x000524000c1e1500 */
[----:B--2---:R-:W-:-:S02]  /*0bc0*/  PRMT R2, RZ, 0x5410, R19 ;  /* 0x00005410ff027816 */ /* 0x004fc40000000013 */
[----:B---3--:R-:W-:Y:S02]  /*0bd0*/  @P0 PRMT R41, RZ, 0x5410, R29 ;  /* 0x00005410ff290816 */ /* 0x008fe4000000001d */
[----:B----4-:R-:W-:Y:S02]  /*0be0*/  @P0 PRMT R40, RZ, 0x5410, R28 ;  /* 0x00005410ff280816 */ /* 0x010fe4000000001c */
[----:B------:R-:W-:Y:S02]  /*0bf0*/  PRMT R38, RZ, 0x5410, R38 ;  /* 0x00005410ff267816 */ /* 0x000fe40000000026 */
.L_x_1606:
[----:B0-----:R-:W-:Y:S05]  /*0c00*/  BSYNC B0 ;  /* 0x0000000000007941 */ /* 0x001fea0003800000 */
.L_x_1605:
        /* <DEDUP_REMOVED lines=29> */
.L_x_1607:
        /* <DEDUP_REMOVED lines=26> */
.L_x_1608:
        /* <DEDUP_REMOVED lines=31> */
.L_x_1609:
[----:B------:R-:W-:Y:S02]  /*1170*/  FFMA.FTZ R25, R46, R27, R25 ;  /* 0x0000001b2e197223 */ /* 0x000fe40000010019 */
[----:B------:R-:W-:Y:S02]  /*1180*/  FMUL.FTZ R26, R20, R2 ;  /* 0x00000002141a7220 */ /* 0x000fe40000410000 */
[----:B------:R-:W-:Y:S02]  /*1190*/  FADD.FTZ R27, R27, R24 ;  /* 0x000000181b1b7221 */ /* 0x000fe40000010000 */
[C---:B------:R-:W-:Y:S02]  /*11a0*/  FADD.FTZ R51, -R18.reuse, R16 ;  /* 0x0000001012337221 */ /* 0x040fe40000010100 */
[----:B------:R-:W-:Y:S01]  /*11b0*/  FADD.FTZ R50, -R18, R17 ;  /* 0x0000001112327221 */ /* 0x000fe20000010100 */
[----:B------:R-:W-:Y:S01]  /*11c0*/  MOV R18, R14 ;  /* 0x0000000e00127202 */ /* 0x000fe20000000f00 */
[----:B------:R-:W-:-:S02]  /*11d0*/  FFMA.FTZ R17, R45, R26, R25 ;  /* 0x0000001a2d117223 */ /* 0x000fc40000010019 */
[----:B------:R-:W-:Y:S01]  /*11e0*/  FADD.FTZ R16, R27, R26 ;  /* 0x0000001a1b107221 */ /* 0x000fe20000010000 */
[----:B------:R-:W-:Y:S01]  /*11f0*/  MOV R27, R15 ;  /* 0x0000000f001b7202 */ /* 0x000fe20000000f00 */
        /* <DEDUP_REMOVED lines=19> */
[----:B------:R-:W-:-:S04]  /*1330*/  FFMA.FTZ R24, R24, R31, 1 ;  /* 0x3f80000018187423 */ /* 0x000fc8000001001f */
[----:B------:R-:W-:Y:S02]  /*1340*/  FMUL.FTZ R18, R27, R24 ;  /* 0x000000181b127220 */ /* 0x000fe40000410000 */
[----:B------:R-:W-:Y:S02]  /*1350*/  FMUL.FTZ R27, R26, R33 ;  /* 0x000000211a1b7220 */ /* 0x000fe40000410000 */
.L_x_1610:
        /* <DEDUP_REMOVED lines=15> */
[----:B------:R-:W-:Y:S02]  /*1450*/  FADD.FTZ R24, RZ, R19 ;  /* 0x00000013ff187221 */ /* 0x000fe40000010000 */
[----:B------:R-:W-:Y:S01]  /*1460*/  FFMA.FTZ R3, R49, R3, RZ ;  /* 0x0000000331037223 */ /* 0x000fe200000100ff */
[----:B------:R-:W2:Y:S01]  /*1470*/  SHFL.DOWN PT, R16, R37, 0x1, 0x1f ;  /* 0x08201f0025107f89 */ /* 0x000ea200000e0000 */
[----:B------:R-:W-:-:S02]  /*1480*/  FFMA.FTZ R19, R48, R19, RZ ;  /* 0x0000001330137223 */ /* 0x000fc400000100ff */
[----:B------:R-:W-:Y:S01]  /*1490*/  FFMA.FTZ R3, R47, R22, R3 ;  /* 0x000000162f037223 */ /* 0x000fe20000010003 */
[----:B0-----:R-:W-:Y:S01]  /*14a0*/  ISETP.GT.AND P0, PT, R26, 0x1e, PT ;  /* 0x0000001e1a00780c */ /* 0x001fe20003f04270 */
[----:B------:R-:W-:Y:S02]  /*14b0*/  FFMA.FTZ R19, R46, R23, R19 ;  /* 0x000000172e137223 */ /* 0x000fe40000010013 */
[----:B------:R-:W-:Y:S02]  /*14c0*/  FADD.FTZ R25, R25, R22 ;  /* 0x0000001619197221 */ /* 0x000fe40000010000 */
[----:B------:R-:W-:Y:S02]  /*14d0*/  FADD.FTZ R24, R24, R23 ;  /* 0x0000001718187221 */ /* 0x000fe40000010000 */
[----:B------:R-:W-:Y:S02]  /*14e0*/  FFMA.FTZ R3, R45, R20, R3 ;  /* 0x000000142d037223 */ /* 0x000fe40000010003 */
[----:B------:R-:W-:-:S02]  /*14f0*/  FFMA.FTZ R19, R44, R21, R19 ;  /* 0x000000152c137223 */ /* 0x000fc40000010013 */
[----:B------:R-:W-:Y:S02]  /*1500*/  FADD.FTZ R25, R25, R20 ;  /* 0x0000001419197221 */ /* 0x000fe40000010000 */
[----:B------:R-:W-:Y:S02]  /*1510*/  FADD.FTZ R24, R24, R21 ;  /* 0x0000001518187221 */ /* 0x000fe40000010000 */
        /* <DEDUP_REMOVED lines=24> */
[----:B------:R-:W-:Y:S01]  /*16a0*/  FFMA.FTZ R16, R51, R18, R3 ;  /* 0x0000001233107223 */ /* 0x000fe20000010003 */
[----:B------:R-:W-:Y:S01]  /*16b0*/  SHF.L.U32 R3, R39, 0x4, RZ ;  /* 0x0000000427037819 */ /* 0x000fe200000006ff */
[----:B------:R-:W-:Y:S02]  /*16c0*/  FADD.FTZ R18, R25, R18 ;  /* 0x0000001219127221 */ /* 0x000fe40000010000 */
[----:B------:R-:W-:-:S05]  /*16d0*/  FADD.FTZ R19, R24, R27 ;  /* 0x0000001b18137221 */ /* 0x000fca0000010000 */
[----:B------:R0:W-:Y:S04]  /*16e0*/  STS.128 [R39.X16+0xa0], R16 ;  /* 0x0000a01027007388 */ /* 0x0001e8000000cc00 */
[----:B------:R0:W-:Y:S04]  /*16f0*/  @!P0 STS.64 [R61.X8+0x10], R36 ;  /* 0x000010243d008388 */ /* 0x0001e80000008a00 */
[----:B------:R-:W-:Y:S06]  /*1700*/  BAR.SYNC.DEFER_BLOCKING 0x0 ;  /* 0x0000000000007b1d */ /* 0x000fec0000010000 */
[----:B------:R-:W-:Y:S05]  /*1710*/  @P3 BRA `(.L_x_1612) ;  /* 0x0000026000003947 */ /* 0x000fea0003800000 */
[----:B------:R-:W1:Y:S04]  /*1720*/  LDS.64 R28, [0x18] ;  /* 0x00001800ff1c7984 */ /* 0x000e680000000a00 */
[----:B------:R-:W2:Y:S04]  /*1730*/  LDS.128 R20, [0x20] ;  /* 0x00002000ff147984 */ /* 0x000ea80000000c00 */
[----:B------:R-:W3:Y:S01]  /*1740*/  LDS.128 R24, [0x30] ;  /* 0x00003000ff187984 */ /* 0x000ee20000000c00 */
[----:B-1----:R-:W-:-:S02]  /*1750*/  FADD.FTZ R31, R36, R28 ;  /* 0x0000001c241f7221 */ /* 0x002fc40000010000 */
[----:B------:R-:W-:Y:S02]  /*1760*/  FADD.FTZ R32, R37, R29 ;  /* 0x0000001d25207221 */ /* 0x000fe40000010000 */
[----:B--2---:R-:W-:Y:S02]  /*1770*/  FADD.FTZ R33, R31, R20 ;  /* 0x000000141f217221 */ /* 0x004fe40000010000 */
[----:B------:R-:W1:Y:S01]  /*1780*/  LDS.128 R28, [0x40] ;  /* 0x00004000ff1c7984 */ /* 0x000e620000000c00 */
[----:B------:R-:W-:Y:S02]  /*1790*/  FADD.FTZ R20, R32, R21 ;  /* 0x0000001520147221 */ /* 0x000fe40000010000 */
[----:B------:R-:W-:Y:S02]  /*17a0*/  FADD.FTZ R21, R33, R22 ;  /* 0x0000001621157221 */ /* 0x000fe40000010000 */
[----:B------:R-:W2:Y:S01]  /*17b0*/  LDS.128 R32, [0x50] ;  /* 0x00005000ff207984 */ /* 0x000ea20000000c00 */
[----:B------:R-:W-:-:S02]  /*17c0*/  FADD.FTZ R20, R20, R23 ;  /* 0x0000001714147221 */ /* 0x000fc40000010000 */
[----:B---3--:R-:W-:Y:S02]  /*17d0*/  FADD.FTZ R21, R21, R24 ;  /* 0x0000001815157221 */ /* 0x008fe40000010000 */
[----:B------:R-:W-:Y:S02]  /*17e0*/  FADD.FTZ R20, R20, R25 ;  /* 0x0000001914147221 */ /* 0x000fe40000010000 */
[----:B------:R-:W-:Y:S02]  /*17f0*/  FADD.FTZ R21, R21, R26 ;  /* 0x0000001a15157221 */ /* 0x000fe40000010000 */
[----:B------:R-:W-:Y:S02]  /*1800*/  FADD.FTZ R20, R20, R27 ;  /* 0x0000001b14147221 */ /* 0x000fe40000010000 */
[----:B-1----:R-:W-:Y:S02]  /*1810*/  FADD.FTZ R25, R21, R28 ;  /* 0x0000001c15197221 */ /* 0x002fe40000010000 */
[----:B------:R-:W-:-:S02]  /*1820*/  FADD.FTZ R24, R20, R29 ;  /* 0x0000001d14187221 */ /* 0x000fc40000010000 */
[----:B------:R-:W1:Y:S01]  /*1830*/  LDS.128 R20, [0x60] ;  /* 0x00006000ff147984 */ /* 0x000e620000000c00 */
[----:B------:R-:W-:Y:S02]  /*1840*/  FADD.FTZ R25, R25, R30 ;  /* 0x0000001e19197221 */ /* 0x000fe40000010000 */
[----:B------:R-:W-:Y:S02]  /*1850*/  FADD.FTZ R28, R24, R31 ;  /* 0x0000001f181c7221 */ /* 0x000fe40000010000 */
[----:B--2---:R-:W-:Y:S02]  /*1860*/  FADD.FTZ R29, R25, R32 ;  /* 0x00000020191d7221 */ /* 0x004fe40000010000 */
[----:B------:R-:W2:Y:S01]  /*1870*/  LDS.128 R24, [0x70] ;  /* 0x00007000ff187984 */ /* 0x000ea20000000c00 */
[----:B------:R-:W-:Y:S02]  /*1880*/  FADD.FTZ R32, R28, R33 ;  /* 0x000000211c207221 */ /* 0x000fe40000010000 */
[----:B------:R-:W-:-:S02]  /*1890*/  FADD.FTZ R33, R29, R34 ;  /* 0x000000221d217221 */ /* 0x000fc40000010000 */
[----:B------:R-:W3:Y:S01]  /*18a0*/  LDS.128 R28, [0x80] ;  /* 0x00008000ff1c7984 */ /* 0x000ee20000000c00 */
        /* <DEDUP_REMOVED lines=9> */
[----:B---3--:R-:W-:Y:S02]  /*1940*/  FADD.FTZ R33, R33, R28 ;  /* 0x0000001c21217221 */ /* 0x008fe40000010000 */
[----:B------:R-:W-:Y:S02]  /*1950*/  FADD.FTZ R32, R32, R29 ;  /* 0x0000001d20207221 */ /* 0x000fe40000010000 */
[----:B0-----:R-:W-:-:S02]  /*1960*/  FADD.FTZ R36, R33, R30 ;  /* 0x0000001e21247221 */ /* 0x001fc40000010000 */
[----:B------:R-:W-:Y:S02]  /*1970*/  FADD.FTZ R37, R32, R31 ;  /* 0x0000001f20257221 */ /* 0x000fe40000010000 */
.L_x_1612:
[----:B------:R-:W-:Y:S05]  /*1980*/  BSYNC B0 ;  /* 0x0000000000007941 */ /* 0x000fea0003800000 */
.L_x_1611:
        /* <DEDUP_REMOVED lines=158> */
.L_x_1614:
[----:B------:R-:W-:Y:S05]  /*2370*/  BSYNC B0 ;  /* 0x0000000000007941 */ /* 0x000fea0003800000 */
.L_x_1613:
        /* <DEDUP_REMOVED lines=19> */
.L_x_1616:
[----:B------:R-:W-:Y:S05]  /*24b0*/  BSYNC B0 ;  /* 0x0000000000007941 */ /* 0x000fea0003800000 */
.L_x_1615:
        /* <DEDUP_REMOVED lines=23> */
[----:B0-----:R-:W-:Y:S01]  /*2630*/  SEL R20, RZ, c[0x0][0xc], P0 ;  /* 0x00000300ff147a07 */ /* 0x001fe20000000000 */
[----:B------:R-:W-:-:S00]  /*2640*/  ERRBAR ;  /* 0x00000000000079ab */ /* 0x000fc00000000000 */
[----:B------:R-:W-:Y:S02]  /*2650*/  SEL R3, R3, 0xffffffff, !P0 ;  /* 0xffffffff03037807 */ /* 0x000fe40004000000 */
[----:B------:R-:W-:-:S02]  /*2660*/  ISETP.EQ.U32.AND P5, PT, R22, UR15, PT ;  /* 0x0000000f16007c0c */ /* 0x000fc4000bfa2070 */
[----:B------:R-:W-:Y:S01]  /*2670*/  ISETP.NE.AND P0, PT, R20, -0x1, PT ;  /* 0xffffffff1400780c */ /* 0x000fe20003f05270 */
[----:B------:R-:W-:-:S10]  /*2680*/  IMAD R3, R3, UR4, RZ ;  /* 0x0000000403037c24 */ /* 0x000fd4000f8e02ff */
[----:B------:R0:W-:Y:S02]  /*2690*/  @P5 RED.E.ADD.S32.STRONG.GPU [R18.64], R3 ;  /* 0x000000031200598e */ /* 0x0001e4000c10e38c */
[----:B------:R-:W-:Y:S05]  /*26a0*/  @!P0 BRA `(.L_x_1618) ;  /* 0x0000005000008947 */ /* 0x000fea0003800000 */
.L_x_1619:
[----:B0-----:R-:W2:Y:S01]  /*26b0*/  LDG.E.STRONG.GPU R3, [R18.64] ;  /* 0x0000000c12037981 */ /* 0x001ea2000c1ef900 */
[----:B------:R-:W-:Y:S01]  /*26c0*/  YIELD ;  /* 0x0000000000007946 */ /* 0x000fe20003800000 */
[----:B--2---:R-:W-:Y:S01]  /*26d0*/  ISETP.NE.AND P0, PT, R3, R20, PT ;  /* 0x000000140300720c */ /* 0x004fe20003f05270 */
[----:B------:R-:W-:-:S12]  /*26e0*/  CCTL.IVALL ;  /* 0x00000000ff00798f */ /* 0x000fd80002000000 */
[----:B------:R-:W-:Y:S05]  /*26f0*/  @P0 BRA `(.L_x_1619) ;  /* 0xffffffb000000947 */ /* 0x000fea000383ffff */
.L_x_1618:
[----:B------:R-:W-:Y:S01]  /*2700*/  ISETP.NE.AND P0, PT, RZ, c[0x0][0xc], PT ;  /* 0x00000300ff007a0c */ /* 0x000fe20003f05270 */
[----:B------:R-:W-:Y:S01]  /*2710*/  WARPSYNC 0xffffffff ;  /* 0xffffffff00007948 */ /* 0x000fe20003800000 */
[----:B------:R-:W-:Y:S11]  /*2720*/  BAR.SYNC.DEFER_BLOCKING 0x0 ;  /* 0x0000000000007b1d */ /* 0x000ff60000010000 */
[----:B------:R-:W-:Y:S05]  /*2730*/  @!P0 BRA `(.L_x_1617) ;  /* 0x0000100000008947 */ /* 0x000fea0003800000 */
[----:B------:R-:W-:Y:S01]  /*2740*/  UIADD3 UR4, UR5, -0x1, URZ ;  /* 0xffffffff05047890 */ /* 0x000fe2000fffe03f */
[----:B0-----:R-:W-:-:S03]  /*2750*/  HFMA2.MMA R3, -RZ, RZ, 0, 0 ;  /* 0x00000000ff037435 */ /* 0x001fc600000001ff */
        /* <DEDUP_REMOVED lines=14> */
.L_x_1623:
        /* <DEDUP_REMOVED lines=116> */
.L_x_1622:
[----:B------:R-:W-:-:S06]  /*2f80*/  UISETP.GT.AND UP0, UPT, UR4, 0x4, UPT ;  /* 0x000000040400788c */ /* 0x000fcc000bf04270 */
[----:B------:R-:W-:-:S13]  /*2f90*/  PLOP3.LUT P5, PT, PT, PT, UP0, 0x80, 0x0 ;  /* 0x000000000000781c */ /* 0x000fda0003faf008 */
        /* <DEDUP_REMOVED lines=11> */
[----:B------:R-:W-:Y:S02]  /*3050*/  IADD3 R25, R3, 0x3, RZ ;  /* 0x0000000303197810 */ /* 0x000fe40007ffe0ff */
        /* <DEDUP_REMOVED lines=48> */
.L_x_1624:
[----:B------:R-:W-:-:S13]  /*3360*/  ISETP.NE.OR P0, PT, RZ, UR4, P0 ;  /* 0x00000004ff007c0c */ /* 0x000fda0008705670 */
[----:B------:R-:W-:Y:S05]  /*3370*/  @!P0 BRA `(.L_x_1620) ;  /* 0x000001f000008947 */ /* 0x000fea0003800000 */
.L_x_1621:
        /* <DEDUP_REMOVED lines=31> */
.L_x_1620:
        /* <DEDUP_REMOVED lines=10> */
[----:B--2---:R-:W-:Y:S02]  /*3610*/  FADD.FTZ R36, R36, R18 ;  /* 0x0000001224247221 */ /* 0x004fe40000010000 */
[----:B------:R-:W-:Y:S02]  /*3620*/  FADD.FTZ R37, R37, R19 ;  /* 0x0000001325257221 */ /* 0x000fe40000010000 */
.L_x_1626:
[----:B------:R-:W-:Y:S05]  /*3630*/  BSYNC B0 ;  /* 0x0000000000007941 */ /* 0x000fea0003800000 */
.L_x_1625:
        /* <DEDUP_REMOVED lines=16> */
.L_x_1617:
        /* <DEDUP_REMOVED lines=8> */
[----:B01----:R-:W0:Y:S02]  /*37c0*/  LDS.64 R16, [0x98] ;  /* 0x00009800ff107984 */ /* 0x003e240000000a00 */
[----:B0-----:R-:W-:Y:S02]  /*37d0*/  FMUL.FTZ R3, R16, c[0x0][0x20c] ;  /* 0x0000830010037a20 */ /* 0x001fe40000410000 */
[----:B------:R-:W-:Y:S01]  /*37e0*/  FMUL.FTZ R20, R17, c[0x0][0x20c] ;  /* 0x0000830011147a20 */ /* 0x000fe20000410000 */
        /* <DEDUP_REMOVED lines=19> */
.L_x_1627:
        /* <DEDUP_REMOVED lines=17> */
.L_x_1629:
[----:B------:R-:W-:Y:S05]  /*3a30*/  BSYNC B0 ;  /* 0x0000000000007941 */ /* 0x000fea0003800000 */
.L_x_1628:
        /* <DEDUP_REMOVED lines=19> */
.L_x_1630:
        /* <DEDUP_REMOVED lines=17> */
.L_x_1632:
[----:B------:R-:W-:Y:S05]  /*3c80*/  BSYNC B0 ;  /* 0x0000000000007941 */ /* 0x000fea0003800000 */
.L_x_1631:
        /* <DEDUP_REMOVED lines=19> */
.L_x_1633:
        /* <DEDUP_REMOVED lines=17> */
.L_x_1635:
[----:B------:R-:W-:Y:S05]  /*3ed0*/  BSYNC B0 ;  /* 0x0000000000007941 */ /* 0x000fea0003800000 */
.L_x_1634:
        /* <DEDUP_REMOVED lines=19> */
.L_x_1636:
[----:B------:R-:W-:Y:S01]  /*4010*/  BSSY B0, `(.L_x_1637) ;  /* 0x0000010000007945 */ /* 0x000fe20003800000 */
[----:B------:R-:W-:Y:S05]  /*4020*/  @!P3 BRA `(.L_x_1638) ;  /* 0x000000e00000b947 */ /* 0x000fea0003800000 */
[----:B------:R-:W-:Y:S01]  /*4030*/  MOV R5, R7 ;  /* 0x0000000700057202 */ /* 0x000fe20000000f00 */
[----:B0-----:R-:W-:Y:S02]  /*4040*/  IMAD R9, R56, c[0x0][0x1d8], RZ ;  /* 0x0000760038097a24 */ /* 0x001fe400078e02ff */
[----:B------:R-:W-:Y:S02]  /*4050*/  FFMA.FTZ R51, R51, R3, R20 ;  /* 0x0000000333337223 */ /* 0x000fe40000010014 */
[----:B------:R-:W-:-:S04]  /*4060*/  IMAD.WIDE.U32 R4, R42, c[0x0][0x1d8], R4 ;  /* 0x000076002a047a25 */ /* 0x000fc800078e0004 */
[----:B------:R-:W-:Y:S02]  /*4070*/  IMAD R9, R42, c[0x0][0x1dc], R9 ;  /* 0x000077002a097a24 */ /* 0x000fe400078e0209 */
[----:B------:R-:W-:Y:S02]  /*4080*/  FFMA.FTZ R3, R50, R3, R20 ;  /* 0x0000000332037223 */ /* 0x000fe40000010014 */
[----:B------:R-:W-:Y:S01]  /*4090*/  FFMA.FTZ R51, R2, R14, -R51 ;  /* 0x0000000e02337223 */ /* 0x000fe20000010833 */
[----:B------:R-:W-:Y:S01]  /*40a0*/  IADD3 R9, R5, R9, RZ ;  /* 0x0000000905097210 */ /* 0x000fe20007ffe0ff */
[----:B------:R-:W-:Y:S01]  /*40b0*/  FFMA.FTZ R15, R38, R15, -R3 ;  /* 0x0000000f260f7223 */ /* 0x000fe20000010803 */
[C---:B------:R-:W-:Y:S01]  /*40c0*/  LEA R2, P0, R4.reuse, c[0x0][0x160], 0x2 ;  /* 0x0000580004027a11 */ /* 0x040fe200078010ff */
[----:B------:R-:W-:Y:S02]  /*40d0*/  FMUL.FTZ R14, R51, UR11 ;  /* 0x0000000b330e7c20 */ /* 0x000fe40008410000 */
[----:B------:R-:W-:Y:S01]  /*40e0*/  FMUL.FTZ R15, R15, UR11 ;  /* 0x0000000b0f0f7c20 */ /* 0x000fe20008410000 */
[----:B------:R-:W-:-:S05]  /*40f0*/  LEA.HI.X R3, R4, c[0x0][0x164], R9, 0x2, P0 ;  /* 0x0000590004037a11 */ /* 0x000fca00000f1409 */
[----:B------:R0:W-:Y:S04]  /*4100*/  STG.E.64 [R2.64], R14 ;  /* 0x0000000e02007986 */ /* 0x0001e8000c101b0c */
.L_x_1638:
[----:B------:R-:W-:Y:S05]  /*4110*/  BSYNC B0 ;  /* 0x0000000000007941 */ /* 0x000fea0003800000 */
.L_x_1637:
[----:B------:R-:W-:Y:S01]  /*4120*/  ULDC UR4, c[0x0][0x10] ;  /* 0x0000040000047ab9 */ /* 0x000fe20000000800 */
[----:B------:R-:W-:Y:S01]  /*4130*/  IADD3 R54, R54, 0x1, RZ ;  /* 0x0000000136367810 */ /* 0x000fe20007ffe0ff */
[----:B------:R-:W-:-:S04]  /*4140*/  UIADD3 UR14, UR14, UR4, URZ ;  /* 0x000000040e0e7290 */ /* 0x000fc8000fffe03f */
[----:B------:R-:W-:-:S06]  /*4150*/  UISETP.GE.AND UP0, UPT, UR14, UR6, UPT ;  /* 0x000000060e00728c */ /* 0x000fcc000bf06270 */
[----:B------:R-:W-:-:S13]  /*4160*/  PLOP3.LUT P0, PT, PT, PT, UP0, 0x80, 0x0 ;  /* 0x000000000000781c */ /* 0x000fda0003f0f008 */
[----:B------:R-:W-:Y:S01]  /*4170*/  @P0 CALL.REL.NOINC `(.L_x_1604) ;  /* 0x0000001000000944 */ /* 0x000fe20003c00000 */
[----:B------:R-:W-:Y:S05]  /*4180*/  BRA `(.L_x_1639) ;  /* 0xffffc15000007947 */ /* 0x000fea000383ffff */
.L_x_1604:
[----:B-12---:R-:W-:Y:S01]  /*4190*/  MOV R4, c[0x0][0xc] ;  /* 0x0000030000047a02 */ /* 0x006fe20000000f00 */
[----:B------:R-:W-:Y:S01]  /*41a0*/  BSSY B0, `(.L_x_1640) ;  /* 0x0000015000007945 */ /* 0x000fe20003800000 */
[----:B0-----:R-:W-:Y:S02]  /*41b0*/  MOV R2, c[0x0][0x10] ;  /* 0x0000040000027a02 */ /* 0x001fe40000000f00 */
        /* <DEDUP_REMOVED lines=19> */
.L_x_1641:
[----:B------:R-:W-:Y:S05]  /*42f0*/  BSYNC B0 ;  /* 0x0000000000007941 */ /* 0x000fea0003800000 */
.L_x_1640:
[----:B------:R-:W-:Y:S05]  /*4300*/  @P0 EXIT ;  /* 0x000000000000094d */ /* 0x000fea0003800000 */
[----:B------:R-:W-:Y:S05]  /*4310*/  @P2 BRA `(.L_x_1642) ;  /* 0x0000008000002947 */ /* 0x000fea0003800000 */
[----:B------:R-:W-:-:S05]  /*4320*/  IMAD R0, R4, c[0x0][0x10], RZ ;  /* 0x0000040004007a24 */ /* 0x000fca00078e02ff */
[----:B------:R-:W-:-:S13]  /*4330*/  ISETP.NE.AND P0, PT, R0, -0x1, PT ;  /* 0xffffffff0000780c */ /* 0x000fda0003f05270 */
[----:B------:R-:W-:Y:S05]  /*4340*/  @!P0 BRA `(.L_x_1642) ;  /* 0x0000005000008947 */ /* 0x000fea0003800000 */
.L_x_1643:
[----:B0-----:R-:W2:Y:S01]  /*4350*/  LDG.E.STRONG.GPU R5, [R2.64] ;  /* 0x0000000c02057981 */ /* 0x001ea2000c1ef900 */
[----:B------:R-:W-:Y:S01]  /*4360*/  YIELD ;  /* 0x0000000000007946 */ /* 0x000fe20003800000 */
[----:B--2---:R-:W-:Y:S01]  /*4370*/  ISETP.NE.AND P0, PT, R5, R0, PT ;  /* 0x000000000500720c */ /* 0x004fe20003f05270 */
[----:B------:R-:W-:-:S12]  /*4380*/  CCTL.IVALL ;  /* 0x00000000ff00798f */ /* 0x000fd80002000000 */
[----:B------:R-:W-:Y:S05]  /*4390*/  @P0 BRA `(.L_x_1643) ;  /* 0xffffffb000000947 */ /* 0x000fea000383ffff */
.L_x_1642:
        /* <DEDUP_REMOVED lines=25> */
.L_x_1644:
        /* <DEDUP_REMOVED lines=26> */
.L_x_1645:
        /* <DEDUP_REMOVED lines=11> */
.L_x_3361:


//--------------------- .text._Z35group_norm_nhwc_bwd_one_pass_kernelI11Fp32IOBf16WLi256ELi32ELi512EEv26Group_norm_nhwc_bwd_params --------------------------
	.section	.text._Z35group_norm_nhwc_bwd_one_pass_kernelI11Fp32IOBf16WLi256ELi32ELi512EEv26Group_norm_nhwc_bwd_params,"ax",@progbits
	.sectioninfo	@"SHI_REGISTERS=97"
	.align	128
        .global         _Z35group_norm_nhwc_bwd_one_pass_kernelI11Fp32IOBf16WLi256ELi32ELi512EEv26Group_norm_nhwc_bwd_params
        .type           _Z35group_norm_nhwc_bwd_one_pass_kernelI11Fp32IOBf16WLi256ELi32ELi512EEv26Group_norm_nhwc_bwd_params,@function
        .size           _Z35group_norm_nhwc_bwd_one_pass_kernelI11Fp32IOBf16WLi256ELi32ELi512EEv26Group_norm_nhwc_bwd_params,(.L_x_3362 - _Z35group_norm_nhwc_bwd_one_pass_kernelI11Fp32IOBf16WLi256ELi32ELi512EEv26Group_norm_nhwc_bwd_params)
        .other          _Z35group_norm_nhwc_bwd_one_pass_kernelI11Fp32IOBf16WLi256ELi32ELi512EEv26Group_norm_nhwc_bwd_params,@"STO_CUDA_ENTRY STV_DEFAULT"
_Z35group_norm_nhwc_bwd_one_pass_kernelI11Fp32IOBf16WLi256ELi32ELi512EEv26Group_norm_nhwc_bwd_params:
.text._Z35group_norm_nhwc_bwd_one_pass_kernelI11Fp32IOBf16WLi256ELi32ELi512EEv26Group_norm_nhwc_bwd_params:
        /* <DEDUP_REMOVED lines=30> */
.L_x_1698:
[----:B------:R-:W-:-:S05]  /*01e0*/  MOV R34, 0x8 ;  /* 0x0000000800227802 */ /* 0x000fca0000000f00 */
[----:B------:R-:W-:-:S06]  /*01f0*/  IMAD.WIDE R34, R85, R34, c[0x0][0x198] ;  /* 0x0000660055227625 */ /* 0x000fcc00078e0222 */
[----:B------:R-:W2:Y:S01]  /*0200*/  LDG.E.64 R34, [R34.64] ;  /* 0x0000000622227981 */ /* 0x000ea2000c1e1b00 */
[----:B0-----:R-:W-:Y:S01]  /*0210*/  IABS R5, c[0x0][0x1f0] ;  /* 0x00007c0000057a13 */ /* 0x001fe20000000000 */
        /* <DEDUP_REMOVED lines=12> */
[C---:B------:R-:W-:Y:S02]  /*02e0*/  IADD3 R58, R70.reuse, 0xc0, RZ ;  /* 0x000000c0463a7810 */ /* 0x040fe40007ffe0ff */
[----:B------:R0:W1:Y:S01]  /*02f0*/  F2I.FTZ.U32.TRUNC.NTZ R3, R2 ;  /* 0x0000000200037305 */ /* 0x000062000021f000 */
[----:B------:R-:W-:Y:S02]  /*0300*/  IADD3 R68, R70, 0x20, RZ ;  /* 0x0000002046447810 */ /* 0x000fe40007ffe0ff */
[----:B------:R-:W-:-:S02]  /*0310*/  SHF.R.S32.HI R57, RZ, 0x1f, R58 ;  /* 0x0000001fff397819 */ /* 0x000fc4000001143a */
[----:B------:R-:W-:Y:S02]  /*0320*/  ISETP.GE.U32.AND P5, PT, R68, c[0x0][0x1e0], PT ;  /* 0x0000780044007a0c */ /* 0x000fe40003fa6070 */
[----:B------:R-:W-:Y:S02]  /*0330*/  SHF.R.S32.HI R67, RZ, 0x1f, R68 ;  /* 0x0000001fff437819 */ /* 0x000fe40000011444 */
        /* <DEDUP_REMOVED lines=26> */
[C---:B------:R-:W-:Y:S02]  /*04e0*/  SHF.L.U32 R2, R86.reuse, 0x1, RZ ;  /* 0x0000000156027819 */ /* 0x040fe400000006ff */
[----:B------:R-:W-:-:S02]  /*04f0*/  ISETP.GT.U32.AND P0, PT, R86, 0x1ff, PT ;  /* 0x000001ff5600780c */ /* 0x000fc40003f04070 */
[----:B------:R-:W-:Y:S02]  /*0500*/  LOP3.LUT R2, R2, 0x1e, RZ, 0xc0, !PT ;  /* 0x0000001e02027812 */ /* 0x000fe400078ec0ff */
[----:B------:R-:W-:Y:S02]  /*0510*/  ISETP.GE.U32.AND P3, PT, R56, c[0x0][0x1e0], PT ;  /* 0x0000780038007a0c */ /* 0x000fe40003f66070 */
[----:B------:R-:W-:Y:S02]  /*0520*/  SHF.R.S32.HI R0, RZ, 0x1f, R56 ;  /* 0x0000001fff007819 */ /* 0x000fe40000011438 */
[----:B------:R-:W-:Y:S02]  /*0530*/  LEA R36, R71, R2, 0x5 ;  /* 0x0000000247247211 */ /* 0x000fe400078e28ff */
[----:B------:R-:W-:Y:S02]  /*0540*/  ISETP.GE.OR.EX P6, PT, R69, c[0x0][0x1e4], P0, P1 ;  /* 0x0000790045007a0c */ /* 0x000fe400007c6710 */
[----:B------:R-:W-:-:S02]  /*0550*/  SHF.R.S32.HI R2, RZ, 0x1f, R3 ;  /* 0x0000001fff027819 */ /* 0x000fc40000011403 */
[----:B------:R-:W-:Y:S02]  /*0560*/  ISETP.GE.U32.AND P2, PT, R58, c[0x0][0x1e0], PT ;  /* 0x000078003a007a0c */ /* 0x000fe40003f46070 */
[----:B------:R-:W-:Y:S01]  /*0570*/  ISETP.GE.AND.EX P1, PT, R0, c[0x0][0x1e4], PT, P3 ;  /* 0x0000790000007a0c */ /* 0x000fe20003f26330 */
[----:B------:R-:W-:Y:S01]  /*0580*/  IMAD R2, R2, c[0x0][0x1e8], RZ ;  /* 0x00007a0002027a24 */ /* 0x000fe200078e02ff */
[----:B------:R-:W-:Y:S02]  /*0590*/  SHF.R.S32.HI R37, RZ, 0x1f, R36 ;  /* 0x0000001fff257819 */ /* 0x000fe40000011424 */
[----:B------:R-:W-:Y:S01]  /*05a0*/  ISETP.GE.AND.EX P2, PT, R57, c[0x0][0x1e4], PT, P2 ;  /* 0x0000790039007a0c */ /* 0x000fe20003f46320 */
[C---:B------:R-:W-:Y:S01]  /*05b0*/  IMAD R91, R3.reuse, c[0x0][0x1ec], R2 ;  /* 0x00007b00035b7a24 */ /* 0x040fe200078e0202 */
[C---:B------:R-:W-:Y:S01]  /*05c0*/  ISETP.GT.U32.OR P1, PT, R86.reuse, 0x1ff, P1 ;  /* 0x000001ff5600780c */ /* 0x040fe20000f24470 */
[----:B------:R-:W-:Y:S01]  /*05d0*/  IMAD.WIDE.U32 R92, R3, c[0x0][0x1e8], R36 ;  /* 0x00007a00035c7a25 */ /* 0x000fe200078e0024 */
[----:B------:R-:W-:-:S02]  /*05e0*/  ISETP.GT.U32.OR P2, PT, R86, 0x1ff, P2 ;  /* 0x000001ff5600780c */ /* 0x000fc40001744470 */
[----:B------:R-:W-:Y:S01]  /*05f0*/  ISETP.GE.OR.EX P5, PT, R67, c[0x0][0x1e4], P0, P5 ;  /* 0x0000790043007a0c */ /* 0x000fe200007a6750 */
[----:B------:R-:W-:Y:S01]  /*0600*/  @!P6 IMAD R3, R69, c[0x0][0x1d8], RZ ;  /* 0x000076004503ea24 */ /* 0x000fe200078e02ff */
[----:B------:R-:W-:Y:S02]  /*0610*/  IADD3 R91, R93, R91, RZ ;  /* 0x0000005b5d5b7210 */ /* 0x000fe40007ffe0ff */
        /* <DEDUP_REMOVED lines=11> */
[----:B------:R-:W-:Y:S01]  /*06d0*/  IADD3 R66, R70, 0x40, RZ ;  /* 0x0000004046427810 */ /* 0x000fe20007ffe0ff */
[----:B------:R-:W-:Y:S01]  /*06e0*/  CS2R R14, SRZ ;  /* 0x00000000000e7805 */ /* 0x000fe2000001ff00 */
[----:B------:R-:W-:Y:S01]  /*06f0*/  CS2R R20, SRZ ;  /* 0x0000000000147805 */ /* 0x000fe2000001ff00 */
        /* <DEDUP_REMOVED lines=29> */
[----:B------:R-:W-:Y:S02]  /*08d0*/  ISETP.GE.U32.AND P4, PT, R66, c[0x0][0x1e0], PT ;  /* 0x0000780042007a0c */ /* 0x000fe40003f86070 */
[----:B------:R-:W-:Y:S02]  /*08e0*/  SHF.R.S32.HI R65, RZ, 0x1f, R66 ;  /* 0x0000001fff417819 */ /* 0x000fe40000011442 */
[----:B------:R-:W-:Y:S02]  /*08f0*/  @!P1 IADD3.X R3, R9, c[0x0][0x184], RZ, P2, !PT ;  /* 0x0000610009039a10 */ /* 0x000fe400017fe4ff */
[----:B0-----:R-:W-:Y:S02]  /*0900*/  @!P1 IADD3 R4, P2, R8, c[0x0][0x178], RZ ;  /* 0x00005e0008049a10 */ /* 0x001fe40007f5e0ff */
[----:B------:R-:W-:Y:S01]  /*0910*/  ISETP.GE.OR.EX P3, PT, R63, c[0x0][0x1e4], P0, P3 ;  /* 0x000079003f007a0c */ /* 0x000fe20000766730 */
[----:B------:R0:W5:Y:S01]  /*0920*/  @!P1 LDG.E.64 R14, [R2.64] ;  /* 0x00000006020e9981 */ /* 0x000162000c1e1b00 */
[----:B------:R-:W-:-:S02]  /*0930*/  ISETP.GE.OR.EX P4, PT, R65, c[0x0][0x1e4], P0, P4 ;  /* 0x0000790041007a0c */ /* 0x000fc40000786740 */
[----:B------:R-:W-:Y:S02]  /*0940*/  @!P1 IADD3.X R5, R9, c[0x0][0x17c], RZ, P2, !PT ;  /* 0x00005f0009059a10 */ /* 0x000fe400017fe4ff */
[----:B------:R-:W-:Y:S02]  /*0950*/  IADD3 R62, R70, 0x80, RZ ;  /* 0x00000080463e7810 */ /* 0x000fe40007ffe0ff */
[----:B------:R-:W-:Y:S01]  /*0960*/  MOV R82, 0x3f800000 ;  /* 0x3f80000000527802 */ /* 0x000fe20000000f00 */
[----:B------:R3:W5:Y:S01]  /*0970*/  @!P1 LDG.E.64 R20, [R4.64] ;  /* 0x0000000604149981 */ /* 0x000762000c1e1b00 */
[----:B------:R-:W-:Y:S02]  /*0980*/  @!P6 IADD3 R10, P1, R22, c[0x0][0x180], RZ ;  /* 0x00006000160aea10 */ /* 0x000fe40007f3e0ff */
[----:B------:R-:W-:Y:S01]  /*0990*/  IADD3 R60, R70, 0xa0, RZ ;  /* 0x000000a0463c7810 */ /* 0x000fe20007ffe0ff */
[----:B------:R-:W-:Y:S01]  /*09a0*/  @!P3 IMAD R9, R63, c[0x0][0x1d8], RZ ;  /* 0x000076003f09ba24 */ /* 0x000fe200078e02ff */
[----:B------:R-:W-:-:S02]  /*09b0*/  @!P6 IADD3.X R11, R23, c[0x0][0x184], RZ, P1, !PT ;  /* 0x00006100170bea10 */ /* 0x000fc40000ffe4ff */
[----:B------:R-:W-:Y:S01]  /*09c0*/  @!P6 IADD3 R8, P1, R22, c[0x0][0x178], RZ ;  /* 0x00005e001608ea10 */ /* 0x000fe20007f3e0ff */
[----:B-1----:R-:W-:Y:S01]  /*09d0*/  @!P4 IMAD R7, R65, c[0x0][0x1d8], RZ ;  /* 0x000076004107ca24 */ /* 0x002fe200078e02ff */
[-C--:B0-----:R-:W-:Y:S02]  /*09e0*/  @!P4 MOV R2, R92.reuse ;  /* 0x0000005c0002c202 */ /* 0x081fe40000000f00 */
[----:B------:R-:W-:Y:S01]  /*09f0*/  @!P4 MOV R3, R91 ;  /* 0x0000005b0003c202 */ /* 0x000fe20000000f00 */
[----:B------:R-:W-:Y:S01]  /*0a00*/  @!P3 IMAD R25, R64, c[0x0][0x1dc], R9 ;  /* 0x000077004019ba24 */ /* 0x000fe200078e0209 */
[----:B------:R-:W-:Y:S02]  /*0a10*/  ISETP.GE.U32.AND P2, PT, R62, c[0x0][0x1e0], PT ;  /* 0x000078003e007a0c */ /* 0x000fe40003f46070 */
[----:B------:R-:W-:Y:S02]  /*0a20*/  SHF.R.S32.HI R61, RZ, 0x1f, R62 ;  /* 0x0000001fff3d7819 */ /* 0x000fe4000001143e */
[----:B------:R-:W-:Y:S01]  /*0a30*/  @!P6 IADD3.X R9, R23, c[0x0][0x17c], RZ, P1, !PT ;  /* 0x00005f001709ea10 */ /* 0x000fe20000ffe4ff */
[----:B------:R-:W-:Y:S01]  /*0a40*/  @!P4 IMAD R7, R66, c[0x0][0x1dc], R7 ;  /* 0x000077004207ca24 */ /* 0x000fe200078e0207 */
[----:B------:R-:W-:Y:S01]  /*0a50*/  @!P5 IADD3 R28, P1, R12, c[0x0][0x180], RZ ;  /* 0x000060000c1cda10 */ /* 0x000fe20007f3e0ff */
[----:B------:R-:W-:Y:S01]  /*0a60*/  @!P4 IMAD.WIDE.U32 R2, R66, c[0x0][0x1d8], R2 ;  /* 0x000076004202ca25 */ /* 0x000fe200078e0002 */
[----:B---3--:R-:W-:-:S02]  /*0a70*/  @!P3 MOV R4, R92 ;  /* 0x0000005c0004b202 */ /* 0x008fc40000000f00 */
[----:B------:R-:W-:Y:S02]  /*0a80*/  @!P3 MOV R5, R91 ;  /* 0x0000005b0005b202 */ /* 0x000fe40000000f00 */
[----:B------:R-:W-:Y:S02]  /*0a90*/  ISETP.GE.OR.EX P2, PT, R61, c[0x0][0x1e4], P0, P2 ;  /* 0x000079003d007a0c */ /* 0x000fe40000746720 */
[----:B------:R-:W-:Y:S01]  /*0aa0*/  @!P5 IADD3.X R29, R13, c[0x0][0x184], RZ, P1, !PT ;  /* 0x000061000d1dda10 */ /* 0x000fe20000ffe4ff */
[----:B------:R-:W-:Y:S01]  /*0ab0*/  @!P3 IMAD.WIDE.U32 R4, R64, c[0x0][0x1d8], R4 ;  /* 0x000076004004ba25 */ /* 0x000fe200078e0004 */
[----:B------:R-:W-:Y:S02]  /*0ac0*/  @!P5 IADD3 R12, P1, R12, c[0x0][0x178], RZ ;  /* 0x00005e000c0cda10 */ /* 0x000fe40007f3e0ff */
[----:B------:R-:W-:Y:S02]  /*0ad0*/  @!P4 IADD3 R3, R3, R7, RZ ;  /* 0x000000070303c210 */ /* 0x000fe40007ffe0ff */
[----:B------:R-:W-:-:S02]  /*0ae0*/  @!P4 SHF.L.U32 R32, R2, 0x2, RZ ;  /* 0x000000020220c819 */ /* 0x000fc400000006ff */
[----:B------:R-:W-:Y:S02]  /*0af0*/  @!P5 IADD3.X R13, R13, c[0x0][0x17c], RZ, P1, !PT ;  /* 0x00005f000d0dda10 */ /* 0x000fe40000ffe4ff */
[----:B------:R-:W-:Y:S02]  /*0b00*/  @!P4 SHF.L.U64.HI R6, R2, 0x2, R3 ;  /* 0x000000020206c819 */ /* 0x000fe40000010203 */
[----:B------:R-:W-:Y:S02]  /*0b10*/  @!P4 IADD3 R30, P1, R32, c[0x0][0x180], RZ ;  /* 0x00006000201eca10 */ /* 0x000fe40007f3e0ff */
[----:B------:R-:W-:Y:S02]  /*0b20*/  @!P3 IADD3 R3, R5, R25, RZ ;  /* 0x000000190503b210 */ /* 0x000fe40007ffe0ff */
[----:B------:R-:W-:Y:S02]  /*0b30*/  @!P3 SHF.L.U32 R40, R4, 0x2, RZ ;  /* 0x000000020428b819 */ /* 0x000fe400000006ff */
[----:B------:R-:W-:-:S02]  /*0b40*/  @!P4 IADD3.X R31, R6, c[0x0][0x184], RZ, P1, !PT ;  /* 0x00006100061fca10 */ /* 0x000fc40000ffe4ff */
        /* <DEDUP_REMOVED lines=41> */
[----:B------:R-:W-:Y:S01]  /*0de0*/  MOV R3, RZ ;  /* 0x000000ff00037202 */ /* 0x000fe20000000f00 */
[----:B0-----:R-:W-:Y:S01]  /*0df0*/  CS2R R4, SRZ ;  /* 0x0000000000047805 */ /* 0x001fe2000001ff00 */
[----:B------:R-:W-:Y:S01]  /*0e00*/  MOV R2, RZ ;  /* 0x000000ff00027202 */ /* 0x000fe20000000f00 */
[----:B------:R-:W-:Y:S01]  /*0e10*/  CS2R R24, SRZ ;  /* 0x0000000000187805 */ /* 0x000fe2000001ff00 */
[----:B------:R-:W-:Y:S01]  /*0e20*/  CS2R R6, SRZ ;  /* 0x0000000000067805 */ /* 0x000fe2000001ff00 */
[----:B------:R-:W-:Y:S02]  /*0e30*/  CS2R R26, SRZ ;  /* 0x00000000001a7805 */ /* 0x000fe4000001ff00 */
[----:B------:R0:W5:Y:S04]  /*0e40*/  @!P5 LDG.E.64 R4, [R28.64] ;  /* 0x000000061c04d981 */ /* 0x000168000c1e1b00 */
[----:B------:R2:W5:Y:S04]  /*0e50*/  @!P6 LDG.E.64 R2, [R10.64] ;  /* 0x000000060a02e981 */ /* 0x000568000c1e1b00 */
[----:B------:R3:W5:Y:S01]  /*0e60*/  @!P6 LDG.E.64 R22, [R8.64] ;  /* 0x000000060816e981 */ /* 0x000762000c1e1b00 */
[----:B0-----:R-:W-:-:S03]  /*0e70*/  CS2R R28, SRZ ;  /* 0x00000000001c7805 */ /* 0x001fc6000001ff00 */
[----:B------:R0:W5:Y:S01]  /*0e80*/  @!P5 LDG.E.64 R24, [R12.64] ;  /* 0x000000060c18d981 */ /* 0x000162000c1e1b00 */
[----:B--2---:R-:W-:-:S03]  /*0e90*/  CS2R R10, SRZ ;  /* 0x00000000000a7805 */ /* 0x004fc6000001ff00 */
[----:B------:R2:W5:Y:S01]  /*0ea0*/  @!P4 LDG.E.64 R6, [R30.64] ;  /* 0x000000061e06c981 */ /* 0x000562000c1e1b00 */
[----:B---3--:R-:W-:-:S03]  /*0eb0*/  CS2R R8, SRZ ;  /* 0x0000000000087805 */ /* 0x008fc6000001ff00 */
[----:B------:R3:W5:Y:S01]  /*0ec0*/  @!P4 LDG.E.64 R26, [R32.64] ;  /* 0x00000006201ac981 */ /* 0x000762000c1e1b00 */
[----:B0-----:R-:W-:-:S03]  /*0ed0*/  CS2R R12, SRZ ;  /* 0x00000000000c7805 */ /* 0x001fc6000001ff00 */
[----:B------:R0:W5:Y:S01]  /*0ee0*/  @!P3 LDG.E.64 R8, [R42.64] ;  /* 0x000000062a08b981 */ /* 0x000162000c1e1b00 */
[----:B--2---:R-:W-:-:S03]  /*0ef0*/  CS2R R30, SRZ ;  /* 0x00000000001e7805 */ /* 0x004fc6000001ff00 */
[----:B------:R0:W5:Y:S01]  /*0f00*/  @!P3 LDG.E.64 R28, [R40.64] ;  /* 0x00000006281cb981 */ /* 0x000162000c1e1b00 */
[----:B---3--:R-:W-:-:S03]  /*0f10*/  CS2R R32, SRZ ;  /* 0x0000000000207805 */ /* 0x008fc6000001ff00 */
[----:B------:R0:W5:Y:S04]  /*0f20*/  @!P2 LDG.E.64 R10, [R44.64] ;  /* 0x000000062c0aa981 */ /* 0x000168000c1e1b00 */
[----:B------:R0:W5:Y:S04]  /*0f30*/  @!P2 LDG.E.64 R30, [R38.64] ;  /* 0x00000006261ea981 */ /* 0x000168000c1e1b00 */
[----:B------:R0:W5:Y:S04]  /*0f40*/  @!P1 LDG.E.64 R12, [R46.64] ;  /* 0x000000062e0c9981 */ /* 0x000168000c1e1b00 */
[----:B------:R0:W5:Y:S01]  /*0f50*/  @!P1 LDG.E.64 R32, [R48.64] ;  /* 0x0000000630209981 */ /* 0x000162000c1e1b00 */
[----:B------:R-:W-:Y:S01]  /*0f60*/  BSSY B0, `(.L_x_1647) ;  /* 0x0000014000007945 */ /* 0x000fe20003800000 */
[----:B------:R-:W-:Y:S01]  /*0f70*/  MOV R83, RZ ;  /* 0x000000ff00537202 */ /* 0x000fe20000000f00 */
[----:B------:R-:W-:Y:S01]  /*0f80*/  CS2R R80, SRZ ;  /* 0x0000000000507805 */ /* 0x000fe2000001ff00 */
[----:B------:R-:W-:Y:S01]  /*0f90*/  MOV R79, RZ ;  /* 0x000000ff004f7202 */ /* 0x000fe20000000f00 */
[----:B------:R-:W-:Y:S05]  /*0fa0*/  @P0 BRA `(.L_x_1648) ;  /* 0x000000f000000947 */ /* 0x000fea0003800000 */
[C---:B01----:R-:W-:Y:S02]  /*0fb0*/  SHF.L.U32 R38, R36.reuse, 0x1, RZ ;  /* 0x0000000124267819 */ /* 0x043fe400000006ff */
[----:B------:R-:W-:-:S02]  /*0fc0*/  SHF.L.U64.HI R35, R36, 0x1, R37 ;  /* 0x0000000124237819 */ /* 0x000fc40000010225 */
[----:B------:R-:W-:-:S04]  /*0fd0*/  IADD3 R36, P0, R38, c[0x0][0x188], RZ ;  /* 0x0000620026247a10 */ /* 0x000fc80007f1e0ff */
[----:B------:R-:W-:Y:S02]  /*0fe0*/  IADD3.X R37, R35, c[0x0][0x18c], RZ, P0, !PT ;  /* 0x0000630023257a10 */ /* 0x000fe400007fe4ff */
[----:B------:R-:W-:-:S03]  /*0ff0*/  ISETP.NE.AND P0, PT, RZ, UR9, PT ;  /* 0x00000009ff007c0c */ /* 0x000fc6000bf05270 */
[----:B------:R-:W2:Y:S04]  /*1000*/  LDG.E.U16 R83, [R36.64] ;  /* 0x0000000624537981 */ /* 0x000ea8000c1e1500 */
[----:B------:R-:W3:Y:S06]  /*1010*/  LDG.E.U16 R80, [R36.64+0x2] ;  /* 0x0000020624507981 */ /* 0x000eec000c1e1500 */
[----:B------:R-:W-:-:S04]  /*1020*/  @P0 IADD3 R38, P6, R38, c[0x0][0x190], RZ ;  /* 0x0000640026260a10 */ /* 0x000fc80007fde0ff */
[----:B------:R-:W-:-:S05]  /*1030*/  @P0 IADD3.X R39, R35, c[0x0][0x194], RZ, P6, !PT ;  /* 0x0000650023270a10 */ /* 0x000fca00037fe4ff */
[----:B------:R-:W4:Y:S04]  /*1040*/  @P0 LDG.E.U16 R40, [R38.64] ;  /* 0x0000000626280981 */ /* 0x000f28000c1e1500 */
[----:B------:R-:W4:Y:S01]  /*1050*/  @P0 LDG.E.U16 R35, [R38.64+0x2] ;  /* 0x0000020626230981 */ /* 0x000f22000c1e1500 */
[----:B--2---:R-:W-:Y:S02]  /*1060*/  PRMT R83, RZ, 0x5410, R83 ;  /* 0x00005410ff537816 */ /* 0x004fe40000000053 */
[----:B---3--:R-:W-:Y:S02]  /*1070*/  PRMT R80, RZ, 0x5410, R80 ;  /* 0x00005410ff507816 */ /* 0x008fe40000000050 */
[----:B----4-:R-:W-:Y:S02]  /*1080*/  @P0 PRMT R81, RZ, 0x5410, R40 ;  /* 0x00005410ff510816 */ /* 0x010fe40000000028 */
[----:B------:R-:W-:-:S02]  /*1090*/  @P0 PRMT R79, RZ, 0x5410, R35 ;  /* 0x00005410ff4f0816 */ /* 0x000fc40000000023 */
.L_x_1648:
[----:B-1----:R-:W-:Y:S05]  /*10a0*/  BSYNC B0 ;  /* 0x0000000000007941 */ /* 0x002fea0003800000 */
.L_x_1647:
[----:B------:R-:W-:Y:S01]  /*10b0*/  ISETP.NE.AND P0, PT, RZ, UR9, PT ;  /* 0x00000009ff007c0c */ /* 0x000fe2000bf05270 */
[C---:B0----5:R-:W-:Y:S01]  /*10c0*/  FADD.FTZ R39, -R34.reuse, R2 ;  /* 0x0000000222277221 */ /* 0x061fe20000010100 */
[----:B------:R-:W-:Y:S01]  /*10d0*/  LOP3.LUT R87, R87, 0xfffffffb, RZ, 0xc0, !PT ;  /* 0xfffffffb57577812 */ /* 0x000fe200078ec0ff */
[C---:B------:R-:W-:Y:S01]  /*10e0*/  FADD.FTZ R3, -R34.reuse, R3 ;  /* 0x0000000322037221 */ /* 0x040fe20000010100 */
[----:B------:R-:W-:Y:S01]  /*10f0*/  MOV R36, R22 ;  /* 0x0000001600247202 */ /* 0x000fe20000000f00 */
[C---:B------:R-:W-:Y:S01]  /*1100*/  FADD.FTZ R43, -R34.reuse, R4 ;  /* 0x00000004222b7221 */ /* 0x040fe20000010100 */
[----:B------:R-:W-:Y:S01]  /*1110*/  MOV R37, R23 ;  /* 0x0000001700257202 */ /* 0x000fe20000000f00 */
[----:B------:R-:W-:Y:S01]  /*1120*/  FADD.FTZ R45, -R34, R5 ;  /* 0x00000005222d7221 */ /* 0x000fe20000010100 */
[----:B------:R-:W-:Y:S01]  /*1130*/  MOV R35, R24 ;  /* 0x0000001800237202 */ /* 0x000fe20000000f00 */
[----:B------:R-:W-:-:S02]  /*1140*/  FMUL.FTZ R2, R39, R82 ;  /* 0x0000005227027220 */ /* 0x000fc40000410000 */
[----:B------:R-:W-:Y:S02]  /*1150*/  FMUL.FTZ R3, R3, R82 ;  /* 0x0000005203037220 */ /* 0x000fe40000410000 */
        /* <DEDUP_REMOVED lines=20> */
.L_x_1649:
[----:B------:R-:W-:Y:S01]  /*12a0*/  FMUL.FTZ R5, R36, R83 ;  /* 0x0000005324057220 */ /* 0x000fe20000410000 */
[----:B------:R-:W-:Y:S01]  /*12b0*/  MOV R38, R25 ;  /* 0x0000001900267202 */ /* 0x000fe20000000f00 */
[----:B------:R-:W-:Y:S02]  /*12c0*/  FMUL.FTZ R4, R43, R82 ;  /* 0x000000522b047220 */ /* 0x000fe40000410000 */
[----:B------:R-:W-:Y:S02]  /*12d0*/  FFMA.FTZ R40, R2, R5, RZ ;  /* 0x0000000502287223 */ /* 0x000fe400000100ff */
[----:B------:R-:W-:Y:S02]  /*12e0*/  FADD.FTZ R42, RZ, R5 ;  /* 0x00000005ff2a7221 */ /* 0x000fe40000010000 */
        /* <DEDUP_REMOVED lines=21> */
.L_x_1650:
[----:B------:R-:W-:Y:S02]  /*1440*/  FFMA.FTZ R40, R3, R39, R40 ;  /* 0x0000002703287223 */ /* 0x000fe40000010028 */
[----:B------:R-:W-:Y:S02]  /*1450*/  FMUL.FTZ R41, R35, R83 ;  /* 0x0000005323297220 */ /* 0x000fe40000410000 */
[----:B------:R-:W-:Y:S01]  /*1460*/  FADD.FTZ R44, R39, R42 ;  /* 0x0000002a272c7221 */ /* 0x000fe20000010000 */
[----:B------:R-:W-:Y:S01]  /*1470*/  MOV R39, R26 ;  /* 0x0000001a00277202 */ /* 0x000fe20000000f00 */
[----:B------:R-:W-:Y:S01]  /*1480*/  FFMA.FTZ R42, R4, R41, R40 ;  /* 0x00000029042a7223 */ /* 0x000fe20000010028 */
[----:B------:R-:W-:Y:S01]  /*1490*/  MOV R40, R27 ;  /* 0x0000001b00287202 */ /* 0x000fe20000000f00 */
[----:B------:R-:W-:Y:S02]  /*14a0*/  FADD.FTZ R44, R44, R41 ;  /* 0x000000292c2c7221 */ /* 0x000fe40000010000 */
[----:B------:R-:W-:-:S02]  /*14b0*/  FADD.FTZ R41, -R34, R6 ;  /* 0x0000000622297221 */ /* 0x000fc40000010100 */
[----:B------:R-:W-:Y:S02]  /*14c0*/  FADD.FTZ R7, -R34, R7 ;  /* 0x0000000722077221 */ /* 0x000fe40000010100 */
[----:B------:R-:W-:Y:S02]  /*14d0*/  FMUL.FTZ R6, R41, R82 ;  /* 0x0000005229067220 */ /* 0x000fe40000410000 */
        /* <DEDUP_REMOVED lines=21> */
.L_x_1651:
        /* <DEDUP_REMOVED lines=31> */
.L_x_1652:
        /* <DEDUP_REMOVED lines=31> */
.L_x_1653:
[----:B------:R-:W-:Y:S02]  /*1a10*/  FFMA.FTZ R46, R9, R45, R46 ;  /* 0x0000002d092e7223 */ /* 0x000fe4000001002e */
[----:B------:R-:W-:Y:S02]  /*1a20*/  FMUL.FTZ R47, R43, R83 ;  /* 0x000000532b2f7220 */ /* 0x000fe40000410000 */
[----:B------:R-:W-:Y:S02]  /*1a30*/  FADD.FTZ R48, R45, R48 ;  /* 0x000000302d307221 */ /* 0x000fe40000010000 */
[----:B------:R-:W-:Y:S02]  /*1a40*/  FMUL.FTZ R45, R44, R80 ;  /* 0x000000502c2d7220 */ /* 0x000fe40000410000 */
[----:B------:R-:W-:Y:S02]  /*1a50*/  FFMA.FTZ R46, R10, R47, R46 ;  /* 0x0000002f0a2e7223 */ /* 0x000fe4000001002e */
[----:B------:R-:W-:-:S02]  /*1a60*/  FADD.FTZ R48, R48, R47 ;  /* 0x0000002f30307221 */ /* 0x000fc40000010000 */
[C---:B------:R-:W-:Y:S02]  /*1a70*/  FADD.FTZ R47, -R34.reuse, R12 ;  /* 0x0000000c222f7221 */ /* 0x040fe40000010100 */
[----:B------:R-:W-:Y:S02]  /*1a80*/  FADD.FTZ R13, -R34, R13 ;  /* 0x0000000d220d7221 */ /* 0x000fe40000010100 */
[----:B------:R-:W-:Y:S01]  /*1a90*/  FFMA.FTZ R55, R11, R45, R46 ;  /* 0x0000002d0b377223 */ /* 0x000fe2000001002e */
[----:B------:R-:W-:Y:S01]  /*1aa0*/  MOV R46, R33 ;  /* 0x00000021002e7202 */ /* 0x000fe20000000f00 */
[----:B------:R-:W-:Y:S01]  /*1ab0*/  FADD.FTZ R88, R45, R48 ;  /* 0x000000302d587221 */ /* 0x000fe20000010000 */
[----:B------:R-:W-:Y:S01]  /*1ac0*/  MOV R45, R32 ;  /* 0x00000020002d7202 */ /* 0x000fe20000000f00 */
        /* <DEDUP_REMOVED lines=21> */
.L_x_1654:
        /* <DEDUP_REMOVED lines=27> */
[----:B------:R-:W-:-:S04]  /*1dd0*/  FFMA.FTZ R51, R16, R51, 1 ;  /* 0x3f80000010337423 */ /* 0x000fc80000010033 */
[----:B------:R-:W-:Y:S02]  /*1de0*/  FMUL.FTZ R34, R34, R51 ;  /* 0x0000003322227220 */ /* 0x000fe40000410000 */
[----:B-1----:R-:W-:Y:S02]  /*1df0*/  FADD.FTZ R16, -R50, 1 ;  /* 0x3f80000032107421 */ /* 0x002fe40000010100 */
[----:B------:R-:W-:Y:S02]  /*1e00*/  FMUL.FTZ R47, R19, R50 ;  /* 0x00000032132f7220 */ /* 0x000fe40000410000 */
[----:B------:R-:W-:-:S04]  /*1e10*/  FFMA.FTZ R16, R17, R16, 1 ;  /* 0x3f80000011107423 */ /* 0x000fc80000010010 */
[----:B------:R-:W-:Y:S02]  /*1e20*/  FMUL.FTZ R47, R47, R16 ;  /* 0x000000102f2f7220 */ /* 0x000fe40000410000 */
.L_x_1655:
        /* <DEDUP_REMOVED lines=29> */
.L_x_1656:
[----:B------:R-:W-:Y:S01]  /*2000*/  FMUL.FTZ R51, R48, R83 ;  /* 0x0000005330337220 */ /* 0x000fe20000410000 */
[----:B------:R-:W-:Y:S01]  /*2010*/  ISETP.GT.AND P0, PT, R78, 0x1e, PT ;  /* 0x0000001e4e00780c */ /* 0x000fe20003f04270 */
[----:B------:R-:W-:Y:S02]  /*2020*/  BSSY B0, `(.L_x_1657) ;  /* 0x000006d000007945 */ /* 0x000fe40003800000 */
[----:B------:R-:W-:Y:S01]  /*2030*/  FFMA.FTZ R50, R16, R51, R88 ;  /* 0x0000003310327223 */ /* 0x000fe20000010058 */
[----:B------:R-:W-:Y:S01]  /*2040*/  SHF.L.U32 R88, R86, 0x4, RZ ;  /* 0x0000000456587819 */ /* 0x000fe200000006ff */
[----:B------:R-:W-:-:S02]  /*2050*/  FADD.FTZ R52, R94, R51 ;  /* 0x000000335e347221 */ /* 0x000fc40000010000 */
        /* <DEDUP_REMOVED lines=51> */
[----:B------:R-:W-:Y:S01]  /*2390*/  FADD.FTZ R36, R35, R46 ;  /* 0x0000002e23247221 */ /* 0x000fe20000010000 */
[----:B------:R-:W-:Y:S01]  /*23a0*/  MOV R35, R51 ;  /* 0x0000003300237202 */ /* 0x000fe20000000f00 */
[----:B------:R-:W-:Y:S02]  /*23b0*/  FFMA.FTZ R53, R14, R34, R53 ;  /* 0x000000220e357223 */ /* 0x000fe40000010035 */
[----:B------:R-:W-:Y:S02]  /*23c0*/  FADD.FTZ R37, R37, R34 ;  /* 0x0000002225257221 */ /* 0x000fe40000010000 */
[----:B------:R-:W-:Y:S02]  /*23d0*/  FFMA.FTZ R40, R15, R47, R38 ;  /* 0x0000002f0f287223 */ /* 0x000fe40000010026 */
[----:B------:R-:W-:Y:S02]  /*23e0*/  FADD.FTZ R34, R36, R47 ;  /* 0x0000002f24227221 */ /* 0x000fe40000010000 */
[----:B------:R-:W-:-:S02]  /*23f0*/  FADD.FTZ R38, R37, R48 ;  /* 0x0000003025267221 */ /* 0x000fc40000010000 */
[----:B------:R-:W-:Y:S02]  /*2400*/  FFMA.FTZ R36, R16, R48, R53 ;  /* 0x0000003010247223 */ /* 0x000fe40000010035 */
        /* <DEDUP_REMOVED lines=15> */
[----:B------:R-:W-:Y:S01]  /*2500*/  FADD.FTZ R34, R34, R41 ;  /* 0x0000002922227221 */ /* 0x000fe20000010000 */
[----:B------:R-:W0:Y:S01]  /*2510*/  LDS.128 R52, [0x50] ;  /* 0x00005000ff347984 */ /* 0x000e220000000c00 */
[----:B------:R-:W-:Y:S02]  /*2520*/  FADD.FTZ R35, R35, R42 ;  /* 0x0000002a23237221 */ /* 0x000fe40000010000 */
[----:B------:R-:W-:Y:S02]  /*2530*/  FADD.FTZ R34, R34, R43 ;  /* 0x0000002b22227221 */ /* 0x000fe40000010000 */
[----:B--2---:R-:W-:Y:S01]  /*2540*/  FADD.FTZ R35, R35, R48 ;  /* 0x0000003023237221 */ /* 0x004fe20000010000 */
[----:B------:R-:W1:Y:S01]  /*2550*/  LDS.128 R40, [0x60] ;  /* 0x00006000ff287984 */ /* 0x000e620000000c00 */
[----:B------:R-:W-:-:S02]  /*2560*/  FADD.FTZ R34, R34, R49 ;  /* 0x0000003122227221 */ /* 0x000fc40000010000 */
[----:B------:R-:W-:Y:S02]  /*2570*/  FADD.FTZ R35, R35, R50 ;  /* 0x0000003223237221 */ /* 0x000fe40000010000 */
[----:B------:R-:W-:Y:S02]  /*2580*/  FADD.FTZ R34, R34, R51 ;  /* 0x0000003322227221 */ /* 0x000fe40000010000 */
[----:B---3--:R-:W-:Y:S01]  /*2590*/  FADD.FTZ R35, R35, R44 ;  /* 0x0000002c23237221 */ /* 0x008fe20000010000 */
        /* <DEDUP_REMOVED lines=21> */
.L_x_1658:
[----:B0-----:R-:W-:Y:S05]  /*26f0*/  BSYNC B0 ;  /* 0x0000000000007941 */ /* 0x001fea0003800000 */
.L_x_1657:
        /* <DEDUP_REMOVED lines=161> */
.L_x_1660:
[----:B------:R-:W-:Y:S05]  /*3110*/  BSYNC B0 ;  /* 0x0000000000007941 */ /* 0x000fea0003800000 */
.L_x_1659:
        /* <DEDUP_REMOVED lines=18> */
.L_x_1662:
[----:B------:R-:W-:Y:S05]  /*3240*/  BSYNC B0 ;  /* 0x0000000000007941 */ /* 0x000fea0003800000 */
.L_x_1661:
        /* <DEDUP_REMOVED lines=31> */
.L_x_1665:
[----:B------:R-:W2:Y:S01]  /*3440*/  LDG.E.STRONG.GPU R37, [R38.64] ;  /* 0x0000000626257981 */ /* 0x000ea2000c1ef900 */
[----:B------:R-:W-:Y:S01]  /*3450*/  YIELD ;  /* 0x0000000000007946 */ /* 0x000fe20003800000 */
[----:B--2---:R-:W-:Y:S01]  /*3460*/  ISETP.NE.AND P6, PT, R37, R40, PT ;  /* 0x000000282500720c */ /* 0x004fe20003fc5270 */
[----:B------:R-:W-:-:S12]  /*3470*/  CCTL.IVALL ;  /* 0x00000000ff00798f */ /* 0x000fd80002000000 */
[----:B------:R-:W-:Y:S05]  /*3480*/  @P6 BRA `(.L_x_1665) ;  /* 0xffffffb000006947 */ /* 0x000fea000383ffff */
.L_x_1664:
        /* <DEDUP_REMOVED lines=24> */
.L_x_1669:
[----:B------:R-:W-:-:S13]  /*3610*/  ISETP.EQ.OR P6, PT, R40, R77, P0 ;  /* 0x0000004d2800720c */ /* 0x000fda00007c2670 */
[----:B------:R-:W-:-:S04]  /*3620*/  @!P6 IMAD R45, R40, c[0x0][0x10], R36 ;  /* 0x00000400282dea24 */ /* 0x000fc800078e0224 */
[----:B------:R-:W-:-:S05]  /*3630*/  @!P6 IMAD.WIDE.U32 R44, R45, 0x8, R42 ;  /* 0x000000082d2ce825 */ /* 0x000fca00078e002a */
        /* <DEDUP_REMOVED lines=113> */
.L_x_1668:
[----:B------:R-:W-:-:S13]  /*3d50*/  ISETP.GT.AND P6, PT, R37, 0x4, PT ;  /* 0x000000042500780c */ /* 0x000fda0003fc4270 */
[----:B------:R-:W-:Y:S05]  /*3d60*/  @!P6 BRA `(.L_x_1670) ;  /* 0x000003d00000e947 */ /* 0x000fea0003800000 */
        /* <DEDUP_REMOVED lines=61> */
.L_x_1670:
[----:B------:R-:W-:-:S04]  /*4140*/  LOP3.LUT P6, RZ, R87, 0x1, RZ, 0xc0, !PT ;  /* 0x0000000157ff7812 */ /* 0x000fc800078cc0ff */
[----:B------:R-:W-:-:S13]  /*4150*/  ISETP.NE.OR P6, PT, R37, RZ, P6 ;  /* 0x000000ff2500720c */ /* 0x000fda00037c5670 */
[----:B------:R-:W-:Y:S05]  /*4160*/  @!P6 BRA `(.L_x_1666) ;  /* 0x000002100000e947 */ /* 0x000fea0003800000 */
.L_x_1667:
[----:B------:R-:W0:Y:S02]  /*4170*/  S2R R41, SR_CTAID.X ;  /* 0x0000000000297919 */ /* 0x000e240000002500 */
.L_x_1671:
        /* <DEDUP_REMOVED lines=32> */
.L_x_1666:
        /* <DEDUP_REMOVED lines=11> */
.L_x_1673:
[----:B------:R-:W-:Y:S05]  /*4430*/  BSYNC B0 ;  /* 0x0000000000007941 */ /* 0x000fea0003800000 */
.L_x_1672:
        /* <DEDUP_REMOVED lines=17> */
.L_x_1663:
        /* <DEDUP_REMOVED lines=28> */
.L_x_1674:
        /* <DEDUP_REMOVED lines=18> */
.L_x_1676:
[----:B------:R-:W-:Y:S05]  /*4830*/  BSYNC B0 ;  /* 0x0000000000007941 */ /* 0x000fea0003800000 */
.L_x_1675:
        /* <DEDUP_REMOVED lines=22> */
.L_x_1677:
        /* <DEDUP_REMOVED lines=12> */
[C---:B------:R-:W-:Y:S01]  /*4a60*/  LEA R2, P5, R68.reuse, c[0x0][0x160], 0x2 ;  /* 0x0000580044027a11 */ /* 0x040fe200078a10ff */
[-C--:B------:R-:W-:Y:S02]  /*4a70*/  FMUL.FTZ R4, R3, R82.reuse ;  /* 0x0000005203047220 */ /* 0x080fe40000410000 */
[----:B------:R-:W-:Y:S01]  /*4a80*/  FMUL.FTZ R5, R5, R82 ;  /* 0x0000005205057220 */ /* 0x000fe20000410000 */
[----:B------:R-:W-:-:S05]  /*4a90*/  LEA.HI.X R3, R68, c[0x0][0x164], R67, 0x2, P5 ;  /* 0x0000590044037a11 */ /* 0x000fca00028f1443 */
[----:B------:R0:W-:Y:S04]  /*4aa0*/  STG.E.64 [R2.64], R4 ;  /* 0x0000000402007986 */ /* 0x0001e8000c101b06 */
.L_x_1679:
[----:B------:R-:W-:Y:S05]  /*4ab0*/  BSYNC B0 ;  /* 0x0000000000007941 */ /* 0x000fea0003800000 */
.L_x_1678:
[----:B------:R-:W-:Y:S02]  /*4ac0*/  SHF.R.S32.HI R38, RZ, 0x1f, R38 ;  /* 0x0000001fff267819 */ /* 0x000fe40000011426 */
[----:B------:R-:W-:Y:S02]  /*4ad0*/  ISETP.GE.U32.AND P5, PT, R77, c[0x0][0x1e0], PT ;  /* 0x000078004d007a0c */ /* 0x000fe40003fa6070 */
[----:B0-----:R-:W-:Y:S02]  /*4ae0*/  SHF.R.S32.HI R2, RZ, 0x1f, R77 ;  /* 0x0000001fff027819 */ /* 0x001fe4000001144d */
[----:B------:R-:W-:Y:S02]  /*4af0*/  ISETP.GE.AND.EX P0, PT, R38, c[0x0][0x1e4], PT, P0 ;  /* 0x0000790026007a0c */ /* 0x000fe40003f06300 */
[----:B------:R-:W-:Y:S02]  /*4b00*/  ISETP.GE.AND.EX P5, PT, R2, c[0x0][0x1e4], PT, P5 ;  /* 0x0000790002007a0c */ /* 0x000fe40003fa6350 */
[----:B------:R-:W-:-:S02]  /*4b10*/  ISETP.GT.U32.OR P0, PT, R86, 0x1ff, P0 ;  /* 0x000001ff5600780c */ /* 0x000fc40000704470 */
[----:B------:R-:W-:Y:S01]  /*4b20*/  ISETP.GT.U32.OR P5, PT, R86, 0x1ff, P5 ;  /* 0x000001ff5600780c */ /* 0x000fe20002fa4470 */
[----:B------:R-:W-:Y:S06]  /*4b30*/  @!P6 BRA `(.L_x_1680) ;  /* 0x000001200000e947 */ /* 0x000fec0003800000 */
        /* <DEDUP_REMOVED lines=18> */
.L_x_1680:
[----:B------:R-:W-:Y:S01]  /*4c60*/  BSSY B0, `(.L_x_1681) ;  /* 0x0000011000007945 */ /* 0x000fe20003800000 */
[----:B------:R-:W-:Y:S05]  /*4c70*/  @P4 BRA `(.L_x_1682) ;  /* 0x000000f000004947 */ /* 0x000fea0003800000 */
[----:B------:R-:W-:Y:S01]  /*4c80*/  IMAD R65, R65, c[0x0][0x1d8], RZ ;  /* 0x0000760041417a24 */ /* 0x000fe200078e02ff */
[----:B------:R-:W-:Y:S01]  /*4c90*/  MOV R2, R92 ;  /* 0x0000005c00027202 */ /* 0x000fe20000000f00 */
        /* <DEDUP_REMOVED lines=13> */
.L_x_1682:
[----:B------:R-:W-:Y:S05]  /*4d70*/  BSYNC B0 ;  /* 0x0000000000007941 */ /* 0x000fea0003800000 */
.L_x_1681:
        /* <DEDUP_REMOVED lines=19> */
.L_x_1683:
        /* <DEDUP_REMOVED lines=17> */
.L_x_1685:
[----:B------:R-:W-:Y:S05]  /*4fc0*/  BSYNC B0 ;  /* 0x0000000000007941 */ /* 0x000fea0003800000 */
.L_x_1684:
        /* <DEDUP_REMOVED lines=19> */
.L_x_1686:
        /* <DEDUP_REMOVED lines=17> */
.L_x_1688:
[----:B------:R-:W-:Y:S05]  /*5210*/  BSYNC B0 ;  /* 0x0000000000007941 */ /* 0x000fea0003800000 */
.L_x_1687:
        /* <DEDUP_REMOVED lines=19> */
.L_x_1689:
        /* <DEDUP_REMOVED lines=17> */
.L_x_1691:
[----:B------:R-:W-:Y:S05]  /*5460*/  BSYNC B0 ;  /* 0x0000000000007941 */ /* 0x000fea0003800000 */
.L_x_1690:
        /* <DEDUP_REMOVED lines=19> */
.L_x_1692:
        /* <DEDUP_REMOVED lines=17> */
.L_x_1694:
[----:B------:R-:W-:Y:S05]  /*56b0*/  BSYNC B0 ;  /* 0x0000000000007941 */ /* 0x000fea0003800000 */
.L_x_1693:
        /* <DEDUP_REMOVED lines=19> */
.L_x_1695:
[----:B------:R-:W-:Y:S01]  /*57f0*/  BSSY B0, `(.L_x_1696) ;  /* 0x0000010000007945 */ /* 0x000fe20003800000 */
[----:B------:R-:W-:Y:S05]  /*5800*/  @P5 BRA `(.L_x_1697) ;  /* 0x000000e000005947 */ /* 0x000fea0003800000 */
        /* <DEDUP_REMOVED lines=14> */
.L_x_1697:
[----:B------:R-:W-:Y:S05]  /*58f0*/  BSYNC B0 ;  /* 0x0000000000007941 */ /* 0x000fea0003800000 */
.L_x_1696:
[----:B------:R-:W-:Y:S02]  /*5900*/  IADD3 R85, R85, c[0x0][0x10], RZ ;  /* 0x0000040055557a10 */ /* 0x000fe40007ffe0ff */
[----:B------:R-:W-:Y:S02]  /*5910*/  IADD3 R84, R84, 0x1, RZ ;  /* 0x0000000154547810 */ /* 0x000fe40007ffe0ff */
[----:B------:R-:W-:-:S13]  /*5920*/  ISETP.GE.AND P0, PT, R85, UR4, PT ;  /* 0x0000000455007c0c */ /* 0x000fda000bf06270 */
[----:B------:R-:W-:Y:S01]  /*5930*/  @P0 CALL.REL.NOINC `(.L_x_1646) ;  /* 0x0000001000000944 */ /* 0x000fe20003c00000 */
[----:B------:R-:W-:Y:S05]  /*5940*/  BRA `(.L_x_1698) ;  /* 0xffffa89000007947 */ /* 0x000fea000383ffff */
.L_x_1646:
        /* <DEDUP_REMOVED lines=18> */
.L_x_1700:
[----:B------:R-:W-:Y:S05]  /*5a70*/  BSYNC B0 ;  /* 0x0000000000007941 */ /* 0x000fea0003800000 */
.L_x_1699:
        /* <DEDUP_REMOVED lines=11> */
.L_x_1702:
[----:B------:R-:W2:Y:S01]  /*5b30*/  LDG.E.STRONG.GPU R5, [R2.64] ;  /* 0x0000000602057981 */ /* 0x000ea2000c1ef900 */
[----:B------:R-:W-:Y:S01]  /*5b40*/  YIELD ;  /* 0x0000000000007946 */ /* 0x000fe20003800000 */
[----:B--2---:R-:W-:Y:S01]  /*5b50*/  ISETP.NE.AND P0, PT, R5, R0, PT ;  /* 0x000000000500720c */ /* 0x004fe20003f05270 */
[----:B------:R-:W-:-:S12]  /*5b60*/  CCTL.IVALL ;  /* 0x00000000ff00798f */ /* 0x000fd80002000000 */
[----:B------:R-:W-:Y:S05]  /*5b70*/  @P0 BRA `(.L_x_1702) ;  /* 0xffffffb000000947 */ /* 0x000fea000383ffff */
.L_x_1701:
        /* <DEDUP_REMOVED lines=25> */
.L_x_1703:
[----:B------:R-:W-:-:S04]  /*5d10*/  LEA R6, P0, R86, c[0x0][0x1b8], 0x2 ;  /* 0x00006e0056067a11 */ /* 0x000fc800078010ff */
[----:B------:R-:W-:Y:S02]  /*5d20*/  LEA.HI.X R7, R86, c[0x0][0x1bc], R7, 0x2, P0 ;  /* 0x00006f0056077a11 */ /* 0x000fe400000f1407 */
[-C--:B------:R-:W-:Y:S02]  /*5d30*/  LEA R8, P0, R25, R6.reuse, 0x2 ;  /* 0x0000000619087211 */ /* 0x080fe400078010ff */
[-C--:B------:R-:W-:Y:S01]  /*5d40*/  LEA R12, P2, R23, R6.reuse, 0x2 ;  /* 0x00000006170c7211 */ /* 0x080fe200078410ff */
[----:B0-----:R0:W2:Y:S01]  /*5d50*/  LDG.E R0, [R6.64] ;  /* 0x0000000606007981 */ /* 0x0010a2000c1e1900 */
[----:B------:R-:W-:Y:S02]  /*5d60*/  LEA R10, P1, R16, R6, 0x2 ;  /* 0x00000006100a7211 */ /* 0x000fe400078210ff */
[C---:B------:R-:W-:Y:S02]  /*5d70*/  IADD3.X R9, R7.reuse, R27, RZ, P0, !PT ;  /* 0x0000001b07097210 */ /* 0x040fe400007fe4ff */
[----:B------:R-:W-:-:S02]  /*5d80*/  IADD3.X R13, R7, R21, RZ, P2, !PT ;  /* 0x00000015070d7210 */ /* 0x000fc400017fe4ff */
[----:B------:R-:W-:Y:S02]  /*5d90*/  IADD3.X R11, R19, R7, RZ, P1, !PT ;  /* 0x00000007130b7210 */ /* 0x000fe40000ffe4ff */
[----:B------:R-:W2:Y:S04]  /*5da0*/  LDG.E R9, [R8.64] ;  /* 0x0000000608097981 */ /* 0x000ea8000c1e1900 */
        /* <DEDUP_REMOVED lines=16> */
.L_x_1704:
        /* <DEDUP_REMOVED lines=13> */
.L_x_3362:


//--------------------- .text._Z35group_norm_nhwc_bwd_one_pass_kernelI11Fp32IOBf16WLi512ELi32ELi512EEv26Group_norm_nhwc_bwd_params --------------------------
	.section	.text._Z35group_norm_nhwc_bwd_one_pass_kernelI11Fp32IOBf16WLi512ELi32ELi512EEv26Group_norm_nhwc_bwd_params,"ax",@progbits
	.sectioninfo	@"SHI_REGISTERS=128"
	.align	128
        .global         _Z35group_norm_nhwc_bwd_one_pass_kernelI11Fp32IOBf16WLi512ELi32ELi512EEv26Group_norm_nhwc_bwd_params
        .type           _Z35group_norm_nhwc_bwd_one_pass_kernelI11Fp32IOBf16WLi512ELi32ELi512EEv26Group_norm_nhwc_bwd_params,@function
        .size           _Z35group_norm_nhwc_bwd_one_pass_kernelI11Fp32IOBf16WLi512ELi32ELi512EEv26Group_norm_nhwc_bwd_params,(.L_x_3363 - _Z35group_norm_nhwc_bwd_one_pass_kernelI11Fp32IOBf16WLi512ELi32ELi512EEv26Group_norm_nhwc_bwd_params)
        .other          _Z35group_norm_nhwc_bwd_one_pass_kernelI11Fp32IOBf16WLi512ELi32ELi512EEv26Group_norm_nhwc_bwd_params,@"STO_CUDA_ENTRY STV_DEFAULT"
_Z35group_norm_nhwc_bwd_one_pass_kernelI11Fp32IOBf16WLi512ELi32ELi512EEv26Group_norm_nhwc_bwd_params:
.text._Z35group_norm_nhwc_bwd_one_pass_kernelI11Fp32IOBf16WLi512ELi32ELi512EEv26Group_norm_nhwc_bwd_params:
        /* <DEDUP_REMOVED lines=110> */
.L_x_1788:
[----:B-1----:R-:W-:Y:S02]  /*06e0*/  MOV R8, 0x8 ;  /* 0x0000000800087802 */ /* 0x002fe40000000f00 */
[----:B------:R-:W-:Y:S02]  /*06f0*/  P2R R32, PR, RZ, 0x8 ;  /* 0x00000008ff207803 */ /* 0x000fe40000000000 */
[----:B------:R-:W-:Y:S01]  /*0700*/  IABS R13, c[0x0][0x1f0] ;  /* 0x00007c00000d7a13 */ /* 0x000fe20000000000 */
[----:B------:R-:W-:Y:S01]  /*0710*/  IMAD.WIDE R8, R5, R8, c[0x0][0x198] ;  /* 0x0000660005087625 */ /* 0x000fe200078e0208 */
[----:B------:R-:W-:Y:S01]  /*0720*/  UMOV UR14, 0x3f800000 ;  /* 0x3f800000000e7882 */ /* 0x000fe20000000000 */
[----:B------:R-:W-:Y:S01]  /*0730*/  CS2R R54, SRZ ;  /* 0x0000000000367805 */ /* 0x000fe2000001ff00 */
[----:B0-----:R-:W-:Y:S01]  /*0740*/  CS2R R16, SRZ ;  /* 0x0000000000107805 */ /* 0x001fe2000001ff00 */
[----:B------:R-:W-:Y:S01]  /*0750*/  CS2R R52, SRZ ;  /* 0x0000000000347805 */ /* 0x000fe2000001ff00 */
[----:B------:R-:W-:Y:S01]  /*0760*/  CS2R R50, SRZ ;  /* 0x0000000000327805 */ /* 0x000fe2000001ff00 */
[----:B------:R-:W2:Y:S01]  /*0770*/  LDG.E.64 R8, [R8.64] ;  /* 0x0000000c08087981 */ /* 0x000ea2000c1e1b00 */
[----:B------:R-:W-:-:S02]  /*0780*/  LOP3.LUT P3, RZ, R6, 0x80, RZ, 0xc0, !PT ;  /* 0x0000008006ff7812 */ /* 0x000fc4000786c0ff */
[----:B------:R-:W-:Y:S01]  /*0790*/  P2R R34, PR, RZ, 0x4 ;  /* 0x00000004ff227803 */ /* 0x000fe20000000000 */
[----:B------:R-:W-:Y:S01]  /*07a0*/  CS2R R48, SRZ ;  /* 0x0000000000307805 */ /* 0x000fe2000001ff00 */
[C---:B------:R-:W-:Y:S02]  /*07b0*/  LOP3.LUT P2, RZ, R6.reuse, 0x40, RZ, 0xc0, !PT ;  /* 0x0000004006ff7812 */ /* 0x040fe4000784c0ff */
[----:B------:R-:W-:Y:S02]  /*07c0*/  P2R R7, PR, RZ, 0x2 ;  /* 0x00000002ff077803 */ /* 0x000fe40000000000 */
[----:B------:R-:W-:Y:S01]  /*07d0*/  LOP3.LUT P1, RZ, R6, 0x20, RZ, 0xc0, !PT ;  /* 0x0000002006ff7812 */ /* 0x000fe2000782c0ff */
[----:B--2---:R-:W0:Y:S02]  /*07e0*/  R2UR UR4, R8 ;  /* 0x00000000080473c2 */ /* 0x004e2400000e0000 */
        /* <DEDUP_REMOVED lines=54> */
[----:B0-----:R-:W-:Y:S01]  /*0b50*/  @P0 MOV R14, R12 ;  /* 0x0000000c000e0202 */ /* 0x001fe20000000f00 */
[----:B------:R-:W-:-:S04]  /*0b60*/  @P0 IMAD R11, R90, c[0x0][0x1dc], R9 ;  /* 0x000077005a0b0a24 */ /* 0x000fc800078e0209 */
[----:B------:R-:W-:-:S05]  /*0b70*/  @P0 IMAD.WIDE.U32 R8, R90, c[0x0][0x1d8], R14 ;  /* 0x000076005a080a25 */ /* 0x000fca00078e000e */
[----:B------:R-:W-:Y:S02]  /*0b80*/  @P0 IADD3 R11, R9, R11, RZ ;  /* 0x0000000b090b0210 */ /* 0x000fe40007ffe0ff */
[C---:B------:R-:W-:Y:S02]  /*0b90*/  @P0 SHF.L.U32 R10, R8.reuse, 0x2, RZ ;  /* 0x00000002080a0819 */ /* 0x040fe400000006ff */
[----:B------:R-:W-:Y:S02]  /*0ba0*/  @P0 SHF.L.U64.HI R11, R8, 0x2, R11 ;  /* 0x00000002080b0819 */ /* 0x000fe4000001020b */
[----:B------:R-:W-:-:S04]  /*0bb0*/  @P0 IADD3 R8, P6, R10, c[0x0][0x180], RZ ;  /* 0x000060000a080a10 */ /* 0x000fc80007fde0ff */
[C---:B------:R-:W-:Y:S02]  /*0bc0*/  @P0 IADD3.X R9, R11.reuse, c[0x0][0x184], RZ, P6, !PT ;  /* 0x000061000b090a10 */ /* 0x040fe400037fe4ff */
[----:B------:R-:W-:Y:S02]  /*0bd0*/  @P0 IADD3 R10, P6, R10, c[0x0][0x178], RZ ;  /* 0x00005e000a0a0a10 */ /* 0x000fe40007fde0ff */
[----:B------:R-:W-:Y:S01]  /*0be0*/  IADD3 R18, R22, 0x1a0, RZ ;  /* 0x000001a016127810 */ /* 0x000fe20007ffe0ff */
[----:B------:R0:W5:Y:S01]  /*0bf0*/  @P0 LDG.E.64 R54, [R8.64] ;  /* 0x0000000c08360981 */ /* 0x000162000c1e1b00 */
[----:B------:R-:W-:Y:S02]  /*0c00*/  @P0 IADD3.X R11, R11, c[0x0][0x17c], RZ, P6, !PT ;  /* 0x00005f000b0b0a10 */ /* 0x000fe400037fe4ff */
[----:B------:R-:W-:-:S03]  /*0c10*/  SHF.R.S32.HI R19, RZ, 0x1f, R18 ;  /* 0x0000001fff137819 */ /* 0x000fc60000011412 */
        /* <DEDUP_REMOVED lines=10> */
[C---:B--2---:R-:W-:Y:S02]  /*0cc0*/  @P0 SHF.L.U32 R10, R18.reuse, 0x2, RZ ;  /* 0x00000002120a0819 */ /* 0x044fe400000006ff */
[----:B------:R-:W-:Y:S02]  /*0cd0*/  @P0 SHF.L.U64.HI R18, R18, 0x2, R9 ;  /* 0x0000000212120819 */ /* 0x000fe40000010209 */
        /* <DEDUP_REMOVED lines=38> */
[----:B------:R-:W-:Y:S01]  /*0f40*/  @P0 SHF.L.U32 R26, R22, 0x2, RZ ;  /* 0x00000002161a0819 */ /* 0x000fe200000006ff */
[----:B------:R-:W-:Y:S01]  /*0f50*/  @P3 IMAD R8, R118, c[0x0][0x1d8], RZ ;  /* 0x0000760076083a24 */ /* 0x000fe200078e02ff */
[----:B------:R-:W-:Y:S02]  /*0f60*/  @P0 SHF.L.U64.HI R22, R22, 0x2, R9 ;  /* 0x0000000216160819 */ /* 0x000fe40000010209 */
[----:B--2---:R-:W-:Y:S01]  /*0f70*/  @P0 IADD3 R10, P6, R26, c[0x0][0x180], RZ ;  /* 0x000060001a0a0a10 */ /* 0x004fe20007fde0ff */
[----:B------:R-:W-:Y:S01]  /*0f80*/  @P3 IMAD R25, R89, c[0x0][0x1dc], R8 ;  /* 0x0000770059193a24 */ /* 0x000fe200078e0208 */
[----:B------:R-:W-:Y:S02]  /*0f90*/  @P3 MOV R8, R12 ;  /* 0x0000000c00083202 */ /* 0x000fe40000000f00 */
[----:B------:R-:W-:-:S02]  /*0fa0*/  @P3 MOV R9, R15 ;  /* 0x0000000f00093202 */ /* 0x000fc40000000f00 */
[----:B------:R-:W-:Y:S02]  /*0fb0*/  @P0 IADD3.X R11, R22, c[0x0][0x184], RZ, P6, !PT ;  /* 0x00006100160b0a10 */ /* 0x000fe400037fe4ff */
[----:B------:R-:W-:Y:S01]  /*0fc0*/  @P0 IADD3 R26, P6, R26, c[0x0][0x178], RZ ;  /* 0x00005e001a1a0a10 */ /* 0x000fe20007fde0ff */
[----:B------:R-:W-:Y:S02]  /*0fd0*/  @P3 IMAD.WIDE.U32 R8, R89, c[0x0][0x1d8], R8 ;  /* 0x0000760059083a25 */ /* 0x000fe400078e0008 */
[----:B------:R0:W5:Y:S01]  /*0fe0*/  @P0 LDG.E.64 R48, [R10.64] ;  /* 0x0000000c0a300981 */ /* 0x000162000c1e1b00 */
[----:B------:R-:W-:Y:S02]  /*0ff0*/  @P0 IADD3.X R27, R22, c[0x0][0x17c], RZ, P6, !PT ;  /* 0x00005f00161b0a10 */ /* 0x000fe400037fe4ff */
[----:B------:R-:W-:Y:S01]  /*1000*/  CS2R R22, SRZ ;  /* 0x0000000000167805 */ /* 0x000fe2000001ff00 */
[----:B------:R-:W-:Y:S02]  /*1010*/  @P3 IADD3 R9, R9, R25, RZ ;  /* 0x0000001909093210 */ /* 0x000fe40007ffe0ff */
[----:B------:R-:W-:-:S02]  /*1020*/  @P3 SHF.L.U32 R74, R8, 0x2, RZ ;  /* 0x00000002084a3819 */ /* 0x000fc400000006ff */
[----:B------:R-:W-:Y:S01]  /*1030*/  @P3 SHF.L.U64.HI R8, R8, 0x2, R9 ;  /* 0x0000000208083819 */ /* 0x000fe20000010209 */
[----:B------:R2:W5:Y:S01]  /*1040*/  @P0 LDG.E.64 R22, [R26.64] ;  /* 0x0000000c1a160981 */ /* 0x000562000c1e1b00 */
[----:B------:R-:W-:Y:S01]  /*1050*/  @P3 IADD3 R24, P0, R74, c[0x0][0x180], RZ ;  /* 0x000060004a183a10 */ /* 0x000fe20007f1e0ff */
[----:B------:R-:W-:-:S03]  /*1060*/  @P2 IMAD R9, R117, c[0x0][0x1d8], RZ ;  /* 0x0000760075092a24 */ /* 0x000fc600078e02ff */
[----:B------:R-:W-:Y:S02]  /*1070*/  @P3 IADD3.X R25, R8, c[0x0][0x184], RZ, P0, !PT ;  /* 0x0000610008193a10 */ /* 0x000fe400007fe4ff */
[----:B------:R-:W-:Y:S01]  /*1080*/  @P3 IADD3 R74, P0, R74, c[0x0][0x178], RZ ;  /* 0x00005e004a4a3a10 */ /* 0x000fe20007f1e0ff */
[----:B0-----:R-:W-:Y:S01]  /*1090*/  @P2 IMAD R11, R102, c[0x0][0x1dc], R9 ;  /* 0x00007700660b2a24 */ /* 0x001fe200078e0209 */
[----:B------:R-:W-:Y:S02]  /*10a0*/  @P2 MOV R9, R15 ;  /* 0x0000000f00092202 */ /* 0x000fe40000000f00 */
[----:B------:R-:W-:Y:S02]  /*10b0*/  @P3 IADD3.X R75, R8, c[0x0][0x17c], RZ, P0, !PT ;  /* 0x00005f00084b3a10 */ /* 0x000fe400007fe4ff */
[----:B------:R-:W-:-:S05]  /*10c0*/  @P2 MOV R8, R12 ;  /* 0x0000000c00082202 */ /* 0x000fca0000000f00 */
[----:B------:R-:W-:-:S05]  /*10d0*/  @P2 IMAD.WIDE.U32 R8, R102, c[0x0][0x1d8], R8 ;  /* 0x0000760066082a25 */ /* 0x000fca00078e0008 */
[----:B------:R-:W-:Y:S02]  /*10e0*/  @P2 IADD3 R9, R9, R11, RZ ;  /* 0x0000000b09092210 */ /* 0x000fe40007ffe0ff */
[C---:B------:R-:W-:Y:S02]  /*10f0*/  @P2 SHF.L.U32 R72, R8.reuse, 0x2, RZ ;  /* 0x0000000208482819 */ /* 0x040fe400000006ff */
[----:B------:R-:W-:Y:S02]  /*1100*/  @P2 SHF.L.U64.HI R8, R8, 0x2, R9 ;  /* 0x0000000208082819 */ /* 0x000fe40000010209 */
[----:B--2---:R-:W-:-:S04]  /*1110*/  @P2 IADD3 R26, P0, R72, c[0x0][0x180], RZ ;  /* 0x00006000481a2a10 */ /* 0x004fc80007f1e0ff */
        /* <DEDUP_REMOVED lines=34> */
[----:B------:R-:W-:Y:S01]  /*1340*/  @P2 IMAD.WIDE.U32 R8, R99, c[0x0][0x1d8], R8 ;  /* 0x0000760063082a25 */ /* 0x000fe200078e0008 */
[----:B------:R-:W-:-:S04]  /*1350*/  ISETP.NE.AND P3, PT, R32, RZ, PT ;  /* 0x000000ff2000720c */ /* 0x000fc80003f65270 */
        /* <DEDUP_REMOVED lines=14> */
[----:B------:R-:W-:Y:S02]  /*1440*/  @P1 SHF.L.U32 R64, R8, 0x2, RZ ;  /* 0x0000000208401819 */ /* 0x000fe400000006ff */
[----:B------:R-:W-:Y:S02]  /*1450*/  ISETP.NE.AND P2, PT, R34, RZ, PT ;  /* 0x000000ff2200720c */ /* 0x000fe40003f45270 */
        /* <DEDUP_REMOVED lines=55> */
[----:B------:R-:W-:Y:S02]  /*17d0*/  P2R R7, PR, RZ, 0x40 ;  /* 0x00000040ff077803 */ /* 0x000fe40000000000 */
[----:B------:R-:W-:Y:S01]  /*17e0*/  @P2 MOV R9, R15 ;  /* 0x0000000f00092202 */ /* 0x000fe20000000f00 */
[----:B------:R-:W-:Y:S01]  /*17f0*/  @P2 IMAD R11, R93, c[0x0][0x1dc], R8 ;  /* 0x000077005d0b2a24 */ /* 0x000fe200078e0208 */
[----:B------:R-:W-:Y:S02]  /*1800*/  @P2 MOV R8, R12 ;  /* 0x0000000c00082202 */ /* 0x000fe40000000f00 */
[----:B------:R-:W-:-:S03]  /*1810*/  LOP3.LUT P6, RZ, R6, 0x8, RZ, 0xc0, !PT ;  /* 0x0000000806ff7812 */ /* 0x000fc600078cc0ff */
[----:B------:R-:W-:Y:S01]  /*1820*/  @P2 IMAD.WIDE.U32 R8, R93, c[0x0][0x1d8], R8 ;  /* 0x000076005d082a25 */ /* 0x000fe200078e0008 */
[----:B------:R-:W-:Y:S02]  /*1830*/  P2R R82, PR, RZ, 0x40 ;  /* 0x00000040ff527803 */ /* 0x000fe40000000000 */
[----:B------:R-:W-:Y:S02]  /*1840*/  LOP3.LUT P6, RZ, R6, 0x10, RZ, 0xc0, !PT ;  /* 0x0000001006ff7812 */ /* 0x000fe400078cc0ff */
[----:B------:R-:W-:Y:S02]  /*1850*/  @P2 IADD3 R9, R9, R11, RZ ;  /* 0x0000000b09092210 */ /* 0x000fe40007ffe0ff */
[----:B------:R-:W-:Y:S02]  /*1860*/  P2R R83, PR, RZ, 0x40 ;  /* 0x00000040ff537803 */ /* 0x000fe40000000000 */
[----:B------:R-:W-:Y:S02]  /*1870*/  @P2 SHF.L.U32 R46, R8, 0x2, RZ ;  /* 0x00000002082e2819 */ /* 0x000fe400000006ff */
[----:B------:R-:W-:-:S02]  /*1880*/  LOP3.LUT P6, RZ, R6, 0x20, RZ, 0xc0, !PT ;  /* 0x0000002006ff7812 */ /* 0x000fc400078cc0ff */
[----:B------:R-:W-:Y:S02]  /*1890*/  @P2 SHF.L.U64.HI R8, R8, 0x2, R9 ;  /* 0x0000000208082819 */ /* 0x000fe40000010209 */
[----:B------:R-:W-:Y:S02]  /*18a0*/  @P2 IADD3 R44, P0, R46, c[0x0][0x180], RZ ;  /* 0x000060002e2c2a10 */ /* 0x000fe40007f1e0ff */
[----:B------:R-:W-:Y:S02]  /*18b0*/  P2R R84, PR, RZ, 0x40 ;  /* 0x00000040ff547803 */ /* 0x000fe40000000000 */
[----:B------:R-:W-:Y:S01]  /*18c0*/  LOP3.LUT P6, RZ, R6, 0x40, RZ, 0xc0, !PT ;  /* 0x0000004006ff7812 */ /* 0x000fe200078cc0ff */
[----:B------:R-:W-:Y:S01]  /*18d0*/  @P1 IMAD R9, R107, c[0x0][0x1d8], RZ ;  /* 0x000076006b091a24 */ /* 0x000fe200078e02ff */
[----:B------:R-:W-:Y:S02]  /*18e0*/  @P2 IADD3.X R45, R8, c[0x0][0x184], RZ, P0, !PT ;  /* 0x00006100082d2a10 */ /* 0x000fe400007fe4ff */
[----:B------:R-:W-:-:S02]  /*18f0*/  @P2 IADD3 R46, P0, R46, c[0x0][0x178], RZ ;  /* 0x00005e002e2e2a10 */ /* 0x000fc40007f1e0ff */
[----:B------:R-:W-:Y:S02]  /*1900*/  P2R R76, PR, RZ, 0x40 ;  /* 0x00000040ff4c7803 */ /* 0x000fe40000000000 */
[----:B------:R-:W-:Y:S01]  /*1910*/  LOP3.LUT P6, RZ, R6, 0x80, RZ, 0xc0, !PT ;  /* 0x0000008006ff7812 */ /* 0x000fe200078cc0ff */
[----:B------:R-:W-:Y:S01]  /*1920*/  @P1 IMAD R77, R92, c[0x0][0x1dc], R9 ;  /* 0x000077005c4d1a24 */ /* 0x000fe200078e0209 */
[----:B------:R-:W-:Y:S02]  /*1930*/  @P2 IADD3.X R47, R8, c[0x0][0x17c], RZ, P0, !PT ;  /* 0x00005f00082f2a10 */ /* 0x000fe400007fe4ff */
[----:B------:R-:W-:Y:S02]  /*1940*/  @P1 MOV R8, R12 ;  /* 0x0000000c00081202 */ /* 0x000fe40000000f00 */
[----:B------:R-:W-:Y:S01]  /*1950*/  @P1 MOV R9, R15 ;  /* 0x0000000f00091202 */ /* 0x000fe20000000f00 */
[----:B------:R-:W-:-:S04]  /*1960*/  CS2R R80, SRZ ;  /* 0x0000000000507805 */ /* 0x000fc8000001ff00 */
[----:B------:R-:W-:Y:S02]  /*1970*/  @P1 IMAD.WIDE.U32 R8, R92, c[0x0][0x1d8], R8 ;  /* 0x000076005c081a25 */ /* 0x000fe400078e0008 */
[----:B------:R0:W5:Y:S03]  /*1980*/  @P6 LDG.E.64 R80, [R24.64] ;  /* 0x0000000c18506981 */ /* 0x000166000c1e1b00 */
[----:B------:R-:W-:Y:S02]  /*1990*/  @P1 IADD3 R77, R9, R77, RZ ;  /* 0x0000004d094d1210 */ /* 0x000fe40007ffe0ff */
[C---:B------:R-:W-:Y:S01]  /*19a0*/  @P1 SHF.L.U32 R9, R8.reuse, 0x2, RZ ;  /* 0x0000000208091819 */ /* 0x040fe200000006ff */
[----:B0-----:R-:W-:Y:S01]  /*19b0*/  CS2R R24, SRZ ;  /* 0x0000000000187805 */ /* 0x001fe2000001ff00 */
[----:B------:R-:W-:Y:S02]  /*19c0*/  @P1 SHF.L.U64.HI R77, R8, 0x2, R77 ;  /* 0x00000002084d1819 */ /* 0x000fe4000001024d */
[----:B------:R-:W-:-:S03]  /*19d0*/  @P1 IADD3 R10, P0, R9, c[0x0][0x180], RZ ;  /* 0x00006000090a1a10 */ /* 0x000fc60007f1e0ff */
[----:B------:R0:W5:Y:S01]  /*19e0*/  @P6 LDG.E.64 R24, [R74.64] ;  /* 0x0000000c4a186981 */ /* 0x000162000c1e1b00 */
[----:B------:R-:W-:Y:S02]  /*19f0*/  ISETP.NE.AND P6, PT, R76, RZ, PT ;  /* 0x000000ff4c00720c */ /* 0x000fe40003fc5270 */
[----:B------:R-:W-:Y:S02]  /*1a00*/  @P1 IADD3.X R11, R77, c[0x0][0x184], RZ, P0, !PT ;  /* 0x000061004d0b1a10 */ /* 0x000fe400007fe4ff */
[----:B------:R-:W-:-:S04]  /*1a10*/  @P1 IADD3 R8, P0, R9, c[0x0][0x178], RZ ;  /* 0x00005e0009081a10 */ /* 0x000fc80007f1e0ff */
[----:B------:R-:W-:Y:S02]  /*1a20*/  @P1 IADD3.X R9, R77, c[0x0][0x17c], RZ, P0, !PT ;  /* 0x00005f004d091a10 */ /* 0x000fe400007fe4ff */
[----:B------:R-:W-:-:S06]  /*1a30*/  CS2R R76, SRZ ;  /* 0x00000000004c7805 */ /* 0x000fcc000001ff00 */
[----:B------:R2:W5:Y:S02]  /*1a40*/  @P6 LDG.E.64 R76, [R26.64] ;  /* 0x0000000c1a4c6981 */ /* 0x000564000c1e1b00 */
[----:B--2---:R-:W-:-:S06]  /*1a50*/  CS2R R26, SRZ ;  /* 0x00000000001a7805 */ /* 0x004fcc000001ff00 */
[----:B------:R2:W5:Y:S01]  /*1a60*/  @P6 LDG.E.64 R26, [R72.64] ;  /* 0x0000000c481a6981 */ /* 0x000562000c1e1b00 */
[----:B------:R-:W-:Y:S01]  /*1a70*/  ISETP.NE.AND P6, PT, R84, RZ, PT ;  /* 0x000000ff5400720c */ /* 0x000fe20003fc5270 */
[----:B0-----:R-:W-:-:S12]  /*1a80*/  CS2R R74, SRZ ;  /* 0x00000000004a7805 */ /* 0x001fd8000001ff00 */
[----:B------:R0:W5:Y:S02]  /*1a90*/  @P6 LDG.E.64 R74, [R28.64] ;  /* 0x0000000c1c4a6981 */ /* 0x000164000c1e1b00 */
[----:B0-----:R-:W-:-:S06]  /*1aa0*/  CS2R R28, SRZ ;  /* 0x00000000001c7805 */ /* 0x001fcc000001ff00 */
[----:B------:R0:W5:Y:S01]  /*1ab0*/  @P6 LDG.E.64 R28, [R70.64] ;  /* 0x0000000c461c6981 */ /* 0x000162000c1e1b00 */
[----:B------:R-:W-:Y:S01]  /*1ac0*/  ISETP.NE.AND P6, PT, R83, RZ, PT ;  /* 0x000000ff5300720c */ /* 0x000fe20003fc5270 */
[----:B--2---:R-:W-:-:S12]  /*1ad0*/  CS2R R72, SRZ ;  /* 0x0000000000487805 */ /* 0x004fd8000001ff00 */
[----:B------:R2:W5:Y:S02]  /*1ae0*/  @P6 LDG.E.64 R72, [R30.64] ;  /* 0x0000000c1e486981 */ /* 0x000564000c1e1b00 */
[----:B--2---:R-:W-:-:S06]  /*1af0*/  CS2R R30, SRZ ;  /* 0x00000000001e7805 */ /* 0x004fcc000001ff00 */
[----:B------:R2:W5:Y:S01]  /*1b00*/  @P6 LDG.E.64 R30, [R68.64] ;  /* 0x0000000c441e6981 */ /* 0x000562000c1e1b00 */
[----:B------:R-:W-:Y:S01]  /*1b10*/  ISETP.NE.AND P6, PT, R82, RZ, PT ;  /* 0x000000ff5200720c */ /* 0x000fe20003fc5270 */
[----:B0-----:R-:W-:Y:S01]  /*1b20*/  CS2R R70, SRZ ;  /* 0x0000000000467805 */ /* 0x001fe2000001ff00 */
[----:B------:R-:W-:-:S11]  /*1b30*/  LOP3.LUT P0, RZ, R6, 0x4, RZ, 0xc0, !PT ;  /* 0x0000000406ff7812 */ /* 0x000fd6000780c0ff */
[----:B------:R0:W5:Y:S02]  /*1b40*/  @P6 LDG.E.64 R70, [R32.64] ;  /* 0x0000000c20466981 */ /* 0x000164000c1e1b00 */
[----:B0-----:R-:W-:-:S06]  /*1b50*/  CS2R R32, SRZ ;  /* 0x0000000000207805 */ /* 0x001fcc000001ff00 */
[----:B------:R0:W5:Y:S01]  /*1b60*/  @P6 LDG.E.64 R32, [R66.64] ;  /* 0x0000000c42206981 */ /* 0x000162000c1e1b00 */
[----:B------:R-:W-:Y:S01]  /*1b70*/  ISETP.NE.AND P6, PT, R7, RZ, PT ;  /* 0x000000ff0700720c */ /* 0x000fe20003fc5270 */
[----:B--2---:R-:W-:-:S06]  /*1b80*/  CS2R R68, SRZ ;  /* 0x0000000000447805 */ /* 0x004fcc000001ff00 */
[----:B------:R2:W5:Y:S01]  /*1b90*/  @P0 LDG.E.64 R68, [R34.64] ;  /* 0x0000000c22440981 */ /* 0x000562000c1e1b00 */
[----:B0-----:R-:W-:-:S06]  /*1ba0*/  CS2R R66, SRZ ;  /* 0x0000000000427805 */ /* 0x001fcc000001ff00 */
[----:B------:R0:W5:Y:S01]  /*1bb0*/  @P6 LDG.E.64 R66, [R36.64] ;  /* 0x0000000c24426981 */ /* 0x000162000c1e1b00 */
        /* <DEDUP_REMOVED lines=12> */
[----:B--2---:R-:W-:Y:S01]  /*1c80*/  CS2R R60, SRZ ;  /* 0x00000000003c7805 */ /* 0x004fe2000001ff00 */
[----:B------:R-:W-:-:S05]  /*1c90*/  ISETP.GT.U32.AND P0, PT, R3, 0x1ff, PT ;  /* 0x000001ff0300780c */ /* 0x000fca0003f04070 */
[----:B------:R2:W5:Y:S01]  /*1ca0*/  @P3 LDG.E.64 R60, [R42.64] ;  /* 0x0000000c2a3c3981 */ /* 0x000562000c1e1b00 */
[----:B0-----:R-:W-:-:S06]  /*1cb0*/  CS2R R58, SRZ ;  /* 0x00000000003a7805 */ /* 0x001fcc000001ff00 */
[----:B------:R0:W5:Y:S01]  /*1cc0*/  @P2 LDG.E.64 R58, [R44.64] ;  /* 0x0000000c2c3a2981 */ /* 0x000162000c1e1b00 */
[----:B--2---:R-:W-:Y:S01]  /*1cd0*/  CS2R R42, SRZ ;  /* 0x00000000002a7805 */ /* 0x004fe2000001ff00 */
[----:B------:R-:W-:Y:S05]  /*1ce0*/  BSSY B0, `(.L_x_1706) ;  /* 0x000001b000007945 */ /* 0x000fea0003800000 */
[----:B------:R2:W5:Y:S01]  /*1cf0*/  @P3 LDG.E.64 R42, [R56.64] ;  /* 0x0000000c382a3981 */ /* 0x000562000c1e1b00 */
[----:B0-----:R-:W-:-:S06]  /*1d00*/  CS2R R44, SRZ ;  /* 0x00000000002c7805 */ /* 0x001fcc000001ff00 */
[----:B------:R0:W5:Y:S01]  /*1d10*/  @P2 LDG.E.64 R44, [R46.64] ;  /* 0x0000000c2e2c2981 */ /* 0x000162000c1e1b00 */
[----:B--2---:R-:W-:Y:S01]  /*1d20*/  CS2R R56, SRZ ;  /* 0x0000000000387805 */ /* 0x004fe2000001ff00 */
[----:B------:R-:W-:-:S05]  /*1d30*/  MOV R7, RZ ;  /* 0x000000ff00077202 */ /* 0x000fca0000000f00 */
[----:B------:R2:W5:Y:S01]  /*1d40*/  @P1 LDG.E.64 R56, [R10.64] ;  /* 0x0000000c0a381981 */ /* 0x000562000c1e1b00 */
[----:B0-----:R-:W-:-:S06]  /*1d50*/  CS2R R46, SRZ ;  /* 0x00000000002e7805 */ /* 0x001fcc000001ff00 */
[----:B------:R0:W5:Y:S01]  /*1d60*/  @P1 LDG.E.64 R46, [R8.64] ;  /* 0x0000000c082e1981 */ /* 0x000162000c1e1b00 */
[----:B--2---:R-:W-:Y:S01]  /*1d70*/  MOV R10, RZ ;  /* 0x000000ff000a7202 */ /* 0x004fe20000000f00 */
        /* <DEDUP_REMOVED lines=17> */
.L_x_1707:
[----:B-1----:R-:W-:Y:S05]  /*1e90*/  BSYNC B0 ;  /* 0x0000000000007941 */ /* 0x002fea0003800000 */
.L_x_1706:
[----:B------:R-:W-:Y:S01]  /*1ea0*/  ISETP.NE.AND P0, PT, RZ, UR16, PT ;  /* 0x00000010ff007c0c */ /* 0x000fe2000bf05270 */
[----:B-----5:R-:W-:Y:S01]  /*1eb0*/  FADD.FTZ R81, R81, -UR4 ;  /* 0x8000000451517e21 */ /* 0x020fe20008010000 */
[----:B------:R-:W-:Y:S01]  /*1ec0*/  LOP3.LUT R6, R6, 0xfffffeff, RZ, 0xc0, !PT ;  /* 0xfffffeff06067812 */ /* 0x000fe200078ec0ff */
[----:B------:R-:W-:Y:S01]  /*1ed0*/  FADD.FTZ R80, R80, -UR4 ;  /* 0x8000000450507e21 */ /* 0x000fe20008010000 */
[----:B------:R-:W-:Y:S01]  /*1ee0*/  MOV R78, R25 ;  /* 0x00000019004e7202 */ /* 0x000fe20000000f00 */
        /* <DEDUP_REMOVED lines=23> */
.L_x_1708:
        /* <DEDUP_REMOVED lines=31> */
.L_x_1709:
        /* <DEDUP_REMOVED lines=39> */
.L_x_1710:
        /* <DEDUP_REMOVED lines=35> */
.L_x_1711:
        /* <DEDUP_REMOVED lines=35> */
.L_x_1712:
        /* <DEDUP_REMOVED lines=35> */
.L_x_1713:
        /* <DEDUP_REMOVED lines=35> */
.L_x_1714:
        /* <DEDUP_REMOVED lines=35> */
.L_x_1715:
        /* <DEDUP_REMOVED lines=35> */
.L_x_1716:
        /* <DEDUP_REMOVED lines=35> */
.L_x_1717:
        /* <DEDUP_REMOVED lines=35> */
.L_x_1718:
        /* <DEDUP_REMOVED lines=35> */
.L_x_1719:
        /* <DEDUP_REMOVED lines=35> */
.L_x_1720:
[----:B------:R-:W-:Y:S02]  /*3aa0*/  FMUL.FTZ R55, R88, R7 ;  /* 0x0000000758377220 */ /* 0x000fe40000410000 */
[----:B------:R-:W-:Y:S02]  /*3ab0*/  FMUL.FTZ R56, R54, R10 ;  /* 0x0000000a36387220 */ /* 0x000fe40000410000 */
[----:B------:R-:W-:Y:S02]  /*3ac0*/  FFMA.FTZ R60, R62, R55, R60 ;  /* 0x000000373e3c7223 */ /* 0x000fe4000001003c */
[----:B------:R-:W-:Y:S02]  /*3ad0*/  FADD.FTZ R87, R87, R55 ;  /* 0x0000003757577221 */ /* 0x000fe40000010000 */
[----:B------:R-:W-:Y:S02]  /*3ae0*/  FADD.FTZ R52, R52, -UR4 ;  /* 0x8000000434347e21 */ /* 0x000fe40008010000 */
[----:B------:R-:W-:-:S02]  /*3af0*/  FADD.FTZ R53, R53, -UR4 ;  /* 0x8000000435357e21 */ /* 0x000fc40008010000 */
[----:B------:R-:W-:Y:S02]  /*3b00*/  FADD.FTZ R57, R57, R54 ;  /* 0x0000003639397221 */ /* 0x000fe40000010000 */
[----:B------:R-:W-:Y:S02]  /*3b10*/  FFMA.FTZ R55, R61, R54, R59 ;  /* 0x000000363d377223 */ /* 0x000fe4000001003b */
[----:B------:R-:W-:Y:S02]  /*3b20*/  FADD.FTZ R11, R11, R88 ;  /* 0x000000580b0b7221 */ /* 0x000fe40000010000 */
[----:B------:R-:W-:Y:S01]  /*3b30*/  FFMA.FTZ R58, R62, R88, R58 ;  /* 0x000000583e3a7223 */ /* 0x000fe2000001003a */
[----:B------:R-:W-:Y:S01]  /*3b40*/  MOV R88, R18 ;  /* 0x0000001200587202 */ /* 0x000fe20000000f00 */
[----:B------:R-:W-:Y:S02]  /*3b50*/  FFMA.FTZ R54, R61, R56, R60 ;  /* 0x000000383d367223 */ /* 0x000fe4000001003c */
[----:B------:R-:W-:Y:S01]  /*3b60*/  FADD.FTZ R87, R56, R87 ;  /* 0x0000005738577221 */ /* 0x000fe20000010000 */
        /* <DEDUP_REMOVED lines=22> */
.L_x_1721:
[----:B------:R-:W-:Y:S02]  /*3cd0*/  FADD.FTZ R52, R11, R88 ;  /* 0x000000580b347221 */ /* 0x000fe40000010000 */
[----:B------:R-:W-:Y:S02]  /*3ce0*/  FMUL.FTZ R11, R88, R7 ;  /* 0x00000007580b7220 */ /* 0x000fe40000410000 */
[----:B------:R-:W-:Y:S02]  /*3cf0*/  FADD.FTZ R57, R57, R56 ;  /* 0x0000003839397221 */ /* 0x000fe40000010000 */
[----:B------:R-:W-:Y:S02]  /*3d00*/  FFMA.FTZ R54, R60, R11, R54 ;  /* 0x0000000b3c367223 */ /* 0x000fe40000010036 */
[----:B------:R-:W-:Y:S02]  /*3d10*/  FADD.FTZ R87, R87, R11 ;  /* 0x0000000b57577221 */ /* 0x000fe40000010000 */
[----:B------:R-:W-:-:S02]  /*3d20*/  FFMA.FTZ R55, R59, R56, R55 ;  /* 0x000000383b377223 */ /* 0x000fc40000010037 */
[----:B------:R-:W-:Y:S02]  /*3d30*/  FADD.FTZ R50, R50, -UR4 ;  /* 0x8000000432327e21 */ /* 0x000fe40008010000 */
[----:B------:R-:W-:Y:S02]  /*3d40*/  FMUL.FTZ R56, R56, R10 ;  /* 0x0000000a38387220 */ /* 0x000fe40000410000 */
[----:B------:R-:W-:Y:S02]  /*3d50*/  FADD.FTZ R11, R51, -UR4 ;  /* 0x80000004330b7e21 */ /* 0x000fe40008010000 */
        /* <DEDUP_REMOVED lines=26> */
.L_x_1722:
[----:B------:R-:W-:Y:S02]  /*3f00*/  FMUL.FTZ R51, R88, R7 ;  /* 0x0000000758337220 */ /* 0x000fe40000410000 */
[----:B------:R-:W-:Y:S02]  /*3f10*/  FADD.FTZ R57, R57, R50 ;  /* 0x0000003239397221 */ /* 0x000fe40000010000 */
[----:B------:R-:W-:Y:S02]  /*3f20*/  FFMA.FTZ R55, R11, R50, R55 ;  /* 0x000000320b377223 */ /* 0x000fe40000010037 */
[----:B------:R-:W-:Y:S02]  /*3f30*/  FFMA.FTZ R54, R58, R51, R54 ;  /* 0x000000333a367223 */ /* 0x000fe40000010036 */
[----:B------:R-:W-:Y:S02]  /*3f40*/  FMUL.FTZ R50, R50, R10 ;  /* 0x0000000a32327220 */ /* 0x000fe40000410000 */
[----:B------:R-:W-:Y:S01]  /*3f50*/  FADD.FTZ R87, R87, R51 ;  /* 0x0000003357577221 */ /* 0x000fe20000010000 */
[----:B------:R-:W-:Y:S01]  /*3f60*/  MOV R51, R23 ;  /* 0x0000001700337202 */ /* 0x000fe20000000f00 */
[----:B------:R-:W-:-:S02]  /*3f70*/  FADD.FTZ R49, R49, -UR4 ;  /* 0x8000000431317e21 */ /* 0x000fc40008010000 */
[----:B------:R-:W-:Y:S02]  /*3f80*/  FADD.FTZ R48, R48, -UR4 ;  /* 0x8000000430307e21 */ /* 0x000fe40008010000 */
[----:B------:R-:W-:Y:S02]  /*3f90*/  FFMA.FTZ R54, R11, R50, R54 ;  /* 0x000000320b367223 */ /* 0x000fe40000010036 */
[----:B------:R-:W-:Y:S02]  /*3fa0*/  FADD.FTZ R50, R50, R87 ;  /* 0x0000005732327221 */ /* 0x000fe40000010000 */
[----:B------:R-:W-:Y:S02]  /*3fb0*/  FADD.FTZ R52, R52, R88 ;  /* 0x0000005834347221 */ /* 0x000fe40000010000 */
[----:B------:R-:W-:Y:S02]  /*3fc0*/  FFMA.FTZ R53, R58, R88, R53 ;  /* 0x000000583a357223 */ /* 0x000fe40000010035 */
        /* <DEDUP_REMOVED lines=22> */
.L_x_1723:
[----:B------:R-:W-:Y:S01]  /*4130*/  FMUL.FTZ R48, R49, R7 ;  /* 0x0000000731307220 */ /* 0x000fe20000410000 */
[----:B------:R-:W-:Y:S01]  /*4140*/  BSSY B0, `(.L_x_1724) ;  /* 0x0000053000007945 */ /* 0x000fe20003800000 */
[----:B------:R-:W-:Y:S02]  /*4150*/  LEA R103, R103, R3, 0x4 ;  /* 0x0000000367677211 */ /* 0x000fe400078e20ff */
[----:B------:R-:W-:Y:S02]  /*4160*/  FADD.FTZ R125, R50, R48 ;  /* 0x00000030327d7221 */ /* 0x000fe40000010000 */
[----:B------:R-:W0:Y:S01]  /*4170*/  S2R R50, SR_LANEID ;  /* 0x0000000000327919 */ /* 0x000e220000000000 */
[----:B------:R-:W-:Y:S02]  /*4180*/  FFMA.FTZ R56, R88, R48, R54 ;  /* 0x0000003058387223 */ /* 0x000fe40000010036 */
[----:B------:R-:W-:-:S04]  /*4190*/  FMUL.FTZ R48, R51, R10 ;  /* 0x0000000a33307220 */ /* 0x000fc80000410000 */
[----:B------:R-:W-:Y:S02]  /*41a0*/  FADD.FTZ R54, R48, R125 ;  /* 0x0000007d30367221 */ /* 0x000fe40000010000 */
[----:B------:R-:W-:Y:S02]  /*41b0*/  FFMA.FTZ R56, R87, R48, R56 ;  /* 0x0000003057387223 */ /* 0x000fe40000010038 */
[----:B------:R-:W-:Y:S01]  /*41c0*/  FFMA.FTZ R48, R88, R49, R53 ;  /* 0x0000003158307223 */ /* 0x000fe20000010035 */
[----:B------:R-:W1:Y:S01]  /*41d0*/  SHFL.DOWN PT, R125, R54, 0x1, 0x1f ;  /* 0x08201f00367d7f89 */ /* 0x000e6200000e0000 */
[----:B0-----:R-:W-:-:S13]  /*41e0*/  ISETP.GT.AND P0, PT, R50, 0x1e, PT ;  /* 0x0000001e3200780c */ /* 0x001fda0003f04270 */
[----:B-1----:R-:W-:Y:S02]  /*41f0*/  @!P0 FADD.FTZ R54, R54, R125 ;  /* 0x0000007d36368221 */ /* 0x002fe40000010000 */
[----:B------:R-:W0:Y:S02]  /*4200*/  SHFL.DOWN PT, R125, R56, 0x1, 0x1f ;  /* 0x08201f00387d7f89 */ /* 0x000e2400000e0000 */
[----:B0-----:R-:W-:Y:S01]  /*4210*/  @!P0 FADD.FTZ R56, R56, R125 ;  /* 0x0000007d38388221 */ /* 0x001fe20000010000 */
[----:B------:R-:W-:Y:S01]  /*4220*/  ISETP.GT.AND P0, PT, R50, 0x1d, PT ;  /* 0x0000001d3200780c */ /* 0x000fe20003f04270 */
[----:B------:R-:W0:-:S12]  /*4230*/  SHFL.DOWN PT, R125, R54, 0x2, 0x1f ;  /* 0x08401f00367d7f89 */ /* 0x000e1800000e0000 */
[----:B0-----:R-:W-:Y:S02]  /*4240*/  @!P0 FADD.FTZ R54, R54, R125 ;  /* 0x0000007d36368221 */ /* 0x001fe40000010000 */
        /* <DEDUP_REMOVED lines=13> */
[----:B------:R-:W-:Y:S02]  /*4320*/  FADD.FTZ R50, R52, R49 ;  /* 0x0000003134327221 */ /* 0x000fe40000010000 */
[----:B------:R-:W-:Y:S01]  /*4330*/  FFMA.FTZ R49, R87, R51, R55 ;  /* 0x0000003357317223 */ /* 0x000fe20000010037 */
[----:B------:R-:W0:Y:S01]  /*4340*/  SHFL.DOWN PT, R125, R56, 0x10, 0x1f ;  /* 0x0a001f00387d7f89 */ /* 0x000e2200000e0000 */
[----:B------:R-:W-:-:S05]  /*4350*/  FADD.FTZ R51, R57, R51 ;  /* 0x0000003339337221 */ /* 0x000fca0000010000 */
[----:B------:R-:W-:Y:S03]  /*4360*/  STS.128 [R4], R48 ;  /* 0x0000003004007388 */ /* 0x000fe60000000c00 */
[----:B0-----:R-:W-:Y:S02]  /*4370*/  @!P0 FADD.FTZ R56, R56, R125 ;  /* 0x0000007d38388221 */ /* 0x001fe40000010000 */
[----:B------:R-:W0:Y:S02]  /*4380*/  SHFL.DOWN PT, R125, R54, 0x10, 0x1f ;  /* 0x0a001f00367d7f89 */ /* 0x000e2400000e0000 */
[----:B0-----:R-:W-:Y:S02]  /*4390*/  @!P0 FADD.FTZ R54, R54, R125 ;  /* 0x0000007d36368221 */ /* 0x001fe40000010000 */
[----:B------:R-:W0:Y:S03]  /*43a0*/  S2R R125, SR_LANEID ;  /* 0x00000000007d7919 */ /* 0x000e260000000000 */
[----:B------:R-:W-:-:S02]  /*43b0*/  MOV R57, R54 ;  /* 0x0000003600397202 */ /* 0x000fc40000000f00 */
[----:B0-----:R-:W-:-:S13]  /*43c0*/  ISETP.NE.AND P0, PT, R125, RZ, PT ;  /* 0x000000ff7d00720c */ /* 0x001fda0003f05270 */
        /* <DEDUP_REMOVED lines=42> */
.L_x_1725:
[----:B0-----:R-:W-:Y:S05]  /*4670*/  BSYNC B0 ;  /* 0x0000000000007941 */ /* 0x001fea0003800000 */
.L_x_1724:
        /* <DEDUP_REMOVED lines=161> */
.L_x_1727:
[----:B------:R-:W-:Y:S05]  /*5090*/  BSYNC B0 ;  /* 0x0000000000007941 */ /* 0x000fea0003800000 */
.L_x_1726:
        /* <DEDUP_REMOVED lines=18> */
.L_x_1729:
[----:B------:R-:W-:Y:S05]  /*51c0*/  BSYNC B0 ;  /* 0x0000000000007941 */ /* 0x000fea0003800000 */
.L_x_1728:
        /* <DEDUP_REMOVED lines=33> */
.L_x_1732:
[----:B------:R-:W2:Y:S01]  /*53e0*/  LDG.E.STRONG.GPU R52, [R48.64] ;  /* 0x0000000c30347981 */ /* 0x000ea2000c1ef900 */
[----:B------:R-:W-:Y:S01]  /*53f0*/  YIELD ;  /* 0x0000000000007946 */ /* 0x000fe20003800000 */
[----:B--2---:R-:W-:Y:S01]  /*5400*/  ISETP.NE.AND P6, PT, R52, R55, PT ;  /* 0x000000373400720c */ /* 0x004fe20003fc5270 */
[----:B------:R-:W-:-:S12]  /*5410*/  CCTL.IVALL ;  /* 0x00000000ff00798f */ /* 0x000fd80002000000 */
[----:B------:R-:W-:Y:S05]  /*5420*/  @P6 BRA `(.L_x_1732) ;  /* 0xffffffb000006947 */ /* 0x000fea000383ffff */
.L_x_1731:
        /* <DEDUP_REMOVED lines=17> */
.L_x_1736:
        /* <DEDUP_REMOVED lines=116> */
.L_x_1735:
        /* <DEDUP_REMOVED lines=62> */
.L_x_1737:
[----:B------:R-:W-:-:S06]  /*6060*/  UISETP.NE.OR UP0, UPT, UR4, URZ, UP0 ;  /* 0x0000003f0400728c */ /* 0x000fcc0008705670 */
[----:B------:R-:W-:-:S13]  /*6070*/  PLOP3.LUT P6, PT, PT, PT, UP0, 0x80, 0x0 ;  /* 0x000000000000781c */ /* 0x000fda0003fcf008 */
[----:B------:R-:W-:Y:S05]  /*6080*/  @!P6 BRA `(.L_x_1733) ;  /* 0x000001f00000e947 */ /* 0x000fea0003800000 */
.L_x_1734:
        /* <DEDUP_REMOVED lines=31> */
.L_x_1733:
        /* <DEDUP_REMOVED lines=10> */
.L_x_1739:
[----:B------:R-:W-:Y:S05]  /*6320*/  BSYNC B0 ;  /* 0x0000000000007941 */ /* 0x000fea0003800000 */
.L_x_1738:
        /* <DEDUP_REMOVED lines=19> */
.L_x_1730:
        /* <DEDUP_REMOVED lines=10> */
[----:B0-----:R-:W-:Y:S02]  /*6500*/  FFMA.FTZ R48, R86, R7, R8 ;  /* 0x0000000756307223 */ /* 0x001fe40000010008 */
[----:B------:R-:W-:-:S02]  /*6510*/  FFMA.FTZ R49, R85, R10, R9 ;  /* 0x0000000a55317223 */ /* 0x000fc40000010009 */
        /* <DEDUP_REMOVED lines=16> */
.L_x_1740:
        /* <DEDUP_REMOVED lines=18> */
.L_x_1742:
[----:B------:R-:W-:Y:S05]  /*6740*/  BSYNC B0 ;  /* 0x0000000000007941 */ /* 0x000fea0003800000 */
.L_x_1741:
        /* <DEDUP_REMOVED lines=22> */
.L_x_1743:
        /* <DEDUP_REMOVED lines=10> */
[----:B------:R-:W-:Y:S02]  /*6950*/  IADD3 R49, R25, R49, RZ ;  /* 0x0000003119317210 */ /* 0x000fe40007ffe0ff */
[----:B------:R-:W-:Y:S01]  /*6960*/  LEA R48, P0, R24, c[0x0][0x160], 0x2 ;  /* 0x0000580018307a11 */ /* 0x000fe200078010ff */
[----:B------:R-:W-:-:S03]  /*6970*/  FFMA.FTZ R25, R10, R27, -R83 ;  /* 0x0000001b0a197223 */ /* 0x000fc60000010853 */
[----:B------:R-:W-:Y:S01]  /*6980*/  LEA.HI.X R49, R24, c[0x0][0x164], R49, 0x2, P0 ;  /* 0x0000590018317a11 */ /* 0x000fe200000f1431 */
[----:B------:R-:W-:Y:S02]  /*6990*/  FFMA.FTZ R24, R7, R26, -R84 ;  /* 0x0000001a07187223 */ /* 0x000fe40000010854 */
[----:B------:R-:W-:Y:S02]  /*69a0*/  FMUL.FTZ R25, R25, UR14 ;  /* 0x0000000e19197c20 */ /* 0x000fe40008410000 */
[----:B------:R-:W-:-:S05]  /*69b0*/  FMUL.FTZ R24, R24, UR14 ;  /* 0x0000000e18187c20 */ /* 0x000fca0008410000 */
[----:B------:R0:W-:Y:S02]  /*69c0*/  STG.E.64 [R48.64], R24 ;  /* 0x0000001830007986 */ /* 0x0001e4000c101b0c */
.L_x_1745:
[----:B------:R-:W-:Y:S05]  /*69d0*/  BSYNC B0 ;  /* 0x0000000000007941 */ /* 0x000fea0003800000 */
.L_x_1744:
        /* <DEDUP_REMOVED lines=20> */
.L_x_1746:
        /* <DEDUP_REMOVED lines=18> */
.L_x_1748:
[----:B------:R-:W-:Y:S05]  /*6c40*/  BSYNC B0 ;  /* 0x0000000000007941 */ /* 0x000fea0003800000 */
.L_x_1747:
        /* <DEDUP_REMOVED lines=20> */
.L_x_1749:
        /* <DEDUP_REMOVED lines=18> */
.L_x_1751:
[----:B------:R-:W-:Y:S05]  /*6eb0*/  BSYNC B0 ;  /* 0x0000000000007941 */ /* 0x000fea0003800000 */
.L_x_1750:
        /* <DEDUP_REMOVED lines=20> */
.L_x_1752:
        /* <DEDUP_REMOVED lines=18> */
.L_x_1754:
[----:B------:R-:W-:Y:S05]  /*7120*/  BSYNC B0 ;  /* 0x0000000000007941 */ /* 0x000fea0003800000 */
.L_x_1753:
        /* <DEDUP_REMOVED lines=20> */
.L_x_1755:
        /* <DEDUP_REMOVED lines=18> */
.L_x_1757:
[----:B------:R-:W-:Y:S05]  /*7390*/  BSYNC B0 ;  /* 0x0000000000007941 */ /* 0x000fea0003800000 */
.L_x_1756:
        /* <DEDUP_REMOVED lines=20> */
.L_x_1758:
        /* <DEDUP_REMOVED lines=18> */
.L_x_1760:
[----:B------:R-:W-:Y:S05]  /*7600*/  BSYNC B0 ;  /* 0x0000000000007941 */ /* 0x000fea0003800000 */
.L_x_1759:
        /* <DEDUP_REMOVED lines=20> */
.L_x_1761:
[----:B------:R-:W-:Y:S01]  /*7750*/  BSSY B0, `(.L_x_1762) ;  /* 0x0000011000007945 */ /* 0x000fe20003800000 */
        /* <DEDUP_REMOVED lines=16> */
.L_x_1763:
[----:B------:R-:W-:Y:S05]  /*7860*/  BSYNC B0 ;  /* 0x0000000000007941 */ /* 0x000fea0003800000 */
.L_x_1762:
        /* <DEDUP_REMOVED lines=19> */
.L_x_1764:
        /* <DEDUP_REMOVED lines=17> */
.L_x_1766:
[----:B------:R-:W-:Y:S05]  /*7ab0*/  BSYNC B0 ;  /* 0x0000000000007941 */ /* 0x000fea0003800000 */
.L_x_1765:
        /* <DEDUP_REMOVED lines=19> */
.L_x_1767:
        /* <DEDUP_REMOVED lines=17> */
.L_x_1769:
[----:B------:R-:W-:Y:S05]  /*7d00*/  BSYNC B0 ;  /* 0x0000000000007941 */ /* 0x000fea0003800000 */
.L_x_1768:
        /* <DEDUP_REMOVED lines=19> */
.L_x_1770:
        /* <DEDUP_REMOVED lines=17> */
.L_x_1772:
[----:B------:R-:W-:Y:S05]  /*7f50*/  BSYNC B0 ;  /* 0x0000000000007941 */ /* 0x000fea0003800000 */
.L_x_1771:
        /* <DEDUP_REMOVED lines=19> */
.L_x_1773:
        /* <DEDUP_REMOVED lines=17> */
.L_x_1775:
[----:B------:R-:W-:Y:S05]  /*81a0*/  BSYNC B0 ;  /* 0x0000000000007941 */ /* 0x000fea0003800000 */
.L_x_1774:
        /* <DEDUP_REMOVED lines=19> */
.L_x_1776:
        /* <DEDUP_REMOVED lines=22> */
.L_x_1778:
[----:B------:R-:W-:Y:S05]  /*8440*/  BSYNC B0 ;  /* 0x0000000000007941 */ /* 0x000fea0003800000 */
.L_x_1777:
        /* <DEDUP_REMOVED lines=19> */
.L_x_1779:
        /* <DEDUP_REMOVED lines=22> */
.L_x_1781:
[----:B------:R-:W-:Y:S05]  /*86e0*/  BSYNC B0 ;  /* 0x0000000000007941 */ /* 0x000fea0003800000 */
.L_x_1780:
        /* <DEDUP_REMOVED lines=19> */
.L_x_1782:
        /* <DEDUP_REMOVED lines=22> */
.L_x_1784:
[----:B------:R-:W-:Y:S05]  /*8980*/  BSYNC B0 ;  /* 0x0000000000007941 */ /* 0x000fea0003800000 */
.L_x_1783:
[----:B------:R-:W-:Y:S05]  /*8990*/  @!P6 BRA `(.L_x_1785) ;  /* 0x000001200000e947 */ /* 0x000fea0003800000 */
[----:B------:R-:W-:Y:S02]  /*89a0*/  FFMA.FTZ R8, R88, R7, R8 ;  /* 0x0000000758087223 */ /* 0x000fe40000010008 */
[----:B------:R-:W-:Y:S02]  /*89b0*/  FFMA.FTZ R9, R87, R10, R9 ;  /* 0x0000000a57097223 */ /* 0x000fe40000010009 */
[----:B------:R-:W-:Y:S02]  /*89c0*/  FMUL.FTZ R11, R8, -1.4426950216293334961 ;  /* 0xbfb8aa3b080b7820 */ /* 0x000fe40000410000 */
[----:B------:R-:W-:-:S04]  /*89d0*/  FMUL.FTZ R18, R9, -1.4426950216293334961 ;  /* 0xbfb8aa3b09127820 */ /* 0x000fc80000410000 */
[----:B------:R-:W2:Y:S08]  /*89e0*/  MUFU.EX2 R11, R11 ;  /* 0x0000000b000b7308 */ /* 0x000eb00000000800 */
[----:B------:R-:W3:Y:S01]  /*89f0*/  MUFU.EX2 R18, R18 ;  /* 0x0000001200127308 */ /* 0x000ee20000000800 */
[----:B0-2---:R-:W-:-:S07]  /*8a00*/  FADD.FTZ R16, R11, 1 ;  /* 0x3f8000000b107421 */ /* 0x005fce0000010000 */
[----:B------:R-:W0:Y:S01]  /*8a10*/  MUFU.RCP R17, R16 ;  /* 0x0000001000117308 */ /* 0x000e220000001000 */
[----:B---3--:R-:W-:-:S07]  /*8a20*/  FADD.FTZ R19, R18, 1 ;  /* 0x3f80000012137421 */ /* 0x008fce0000010000 */
        /* <DEDUP_REMOVED lines=9> */
.L_x_1785:
[----:B------:R-:W-:Y:S01]  /*8ac0*/  ISETP.GE.U32.AND P0, PT, R52, c[0x0][0x1e0], PT ;  /* 0x0000780034007a0c */ /* 0x000fe20003f06070 */
[----:B------:R-:W-:Y:S03]  /*8ad0*/  BSSY B0, `(.L_x_1786) ;  /* 0x0000012000007945 */ /* 0x000fe60003800000 */
[----:B------:R-:W-:-:S04]  /*8ae0*/  ISETP.GE.AND.EX P0, PT, R25, c[0x0][0x1e4], PT, P0 ;  /* 0x0000790019007a0c */ /* 0x000fc80003f06300 */
[----:B------:R-:W-:-:S13]  /*8af0*/  ISETP.LT.U32.AND P0, PT, R3, 0x200, !P0 ;  /* 0x000002000300780c */ /* 0x000fda0004701070 */
[----:B------:R-:W-:Y:S05]  /*8b00*/  @!P0 BRA `(.L_x_1787) ;  /* 0x000000e000008947 */ /* 0x000fea0003800000 */
[----:B------:R-:W-:Y:S01]  /*8b10*/  MOV R13, R15 ;  /* 0x0000000f000d7202 */ /* 0x000fe20000000f00 */
[----:B------:R-:W-:Y:S02]  /*8b20*/  IMAD R9, R119, c[0x0][0x1d8], RZ ;  /* 0x0000760077097a24 */ /* 0x000fe400078e02ff */
[----:B-1----:R-:W-:Y:S02]  /*8b30*/  FFMA.FTZ R88, R88, UR4, R53 ;  /* 0x0000000458587c23 */ /* 0x002fe40008010035 */
[----:B------:R-:W-:-:S04]  /*8b40*/  IMAD.WIDE.U32 R12, R104, c[0x0][0x1d8], R12 ;  /* 0x00007600680c7a25 */ /* 0x000fc800078e000c */
[----:B------:R-:W-:Y:S01]  /*8b50*/  IMAD R9, R104, c[0x0][0x1dc], R9 ;  /* 0x0000770068097a24 */ /* 0x000fe200078e0209 */
[----:B------:R-:W-:Y:S01]  /*8b60*/  LEA R8, P0, R12, c[0x0][0x160], 0x2 ;  /* 0x000058000c087a11 */ /* 0x000fe200078010ff */
[----:B------:R-:W-:Y:S02]  /*8b70*/  FFMA.FTZ R53, R87, UR4, R53 ;  /* 0x0000000457357c23 */ /* 0x000fe40008010035 */
[----:B------:R-:W-:Y:S01]  /*8b80*/  FFMA.FTZ R88, R7, R22, -R88 ;  /* 0x0000001607587223 */ /* 0x000fe20000010858 */
[----:B------:R-:W-:Y:S01]  /*8b90*/  IADD3 R9, R13, R9, RZ ;  /* 0x000000090d097210 */ /* 0x000fe20007ffe0ff */
[----:B------:R-:W-:Y:S02]  /*8ba0*/  FFMA.FTZ R53, R10, R23, -R53 ;  /* 0x000000170a357223 */ /* 0x000fe40000010835 */
[----:B------:R-:W-:Y:S01]  /*8bb0*/  FMUL.FTZ R52, R88, UR14 ;  /* 0x0000000e58347c20 */ /* 0x000fe20008410000 */
[----:B------:R-:W-:Y:S01]  /*8bc0*/  LEA.HI.X R9, R12, c[0x0][0x164], R9, 0x2, P0 ;  /* 0x000059000c097a11 */ /* 0x000fe200000f1409 */
[----:B------:R-:W-:-:S05]  /*8bd0*/  FMUL.FTZ R53, R53, UR14 ;  /* 0x0000000e35357c20 */ /* 0x000fca0008410000 */
[----:B------:R1:W-:Y:S02]  /*8be0*/  STG.E.64 [R8.64], R52 ;  /* 0x0000003408007986 */ /* 0x0003e4000c101b0c */
.L_x_1787:
[----:B------:R-:W-:Y:S05]  /*8bf0*/  BSYNC B0 ;  /* 0x0000000000007941 */ /* 0x000fea0003800000 */
.L_x_1786:
[----:B------:R-:W-:Y:S02]  /*8c00*/  IADD3 R5, R5, c[0x0][0x10], RZ ;  /* 0x0000040005057a10 */ /* 0x000fe40007ffe0ff */
[----:B------:R-:W-:Y:S02]  /*8c10*/  IADD3 R91, R91, 0x1, RZ ;  /* 0x000000015b5b7810 */ /* 0x000fe40007ffe0ff */
[----:B------:R-:W-:-:S13]  /*8c20*/  ISETP.GE.AND P0, PT, R5, UR6, PT ;  /* 0x0000000605007c0c */ /* 0x000fda000bf06270 */
[----:B------:R-:W-:Y:S01]  /*8c30*/  @P0 CALL.REL.NOINC `(.L_x_1705) ;  /* 0x0000001000000944 */ /* 0x000fe20003c00000 */
[----:B------:R-:W-:Y:S05]  /*8c40*/  BRA `(.L_x_1788) ;  /* 0xffff7a9000007947 */ /* 0x000fea000383ffff */
.L_x_1705:
        /* <DEDUP_REMOVED lines=22> */
.L_x_1790:
[----:B------:R-:W-:Y:S05]  /*8db0*/  BSYNC B0 ;  /* 0x0000000000007941 */ /* 0x000fea0003800000 */
.L_x_1789:
[----:B------:R-:W-:Y:S05]  /*8dc0*/  @P0 EXIT ;  /* 0x000000000000094d */ /* 0x000fea0003800000 */
[----:B------:R-:W-:Y:S05]  /*8dd0*/  @P2 BRA `(.L_x_1791) ;  /* 0x0000008000002947 */ /* 0x000fea0003800000 */
[----:B------:R-:W-:-:S05]  /*8de0*/  IMAD R0, R6, c[0x0][0x10], RZ ;  /* 0x0000040006007a24 */ /* 0x000fca00078e02ff */
[----:B------:R-:W-:-:S13]  /*8df0*/  ISETP.NE.AND P0, PT, R0, -0x1, PT ;  /* 0xffffffff0000780c */ /* 0x000fda0003f05270 */
[----:B------:R-:W-:Y:S05]  /*8e00*/  @!P0 BRA `(.L_x_1791) ;  /* 0x0000005000008947 */ /* 0x000fea0003800000 */
.L_x_1792:
[----:B-1----:R-:W2:Y:S01]  /*8e10*/  LDG.E.STRONG.GPU R7, [R4.64] ;  /* 0x0000000c04077981 */ /* 0x002ea2000c1ef900 */
[----:B------:R-:W-:Y:S01]  /*8e20*/  YIELD ;  /* 0x0000000000007946 */ /* 0x000fe20003800000 */
[----:B--2---:R-:W-:Y:S01]  /*8e30*/  ISETP.NE.AND P0, PT, R7, R0, PT ;  /* 0x000000000700720c */ /* 0x004fe20003f05270 */
[----:B------:R-:W-:-:S12]  /*8e40*/  CCTL.IVALL ;  /* 0x00000000ff00798f */ /* 0x000fd80002000000 */
[----:B------:R-:W-:Y:S05]  /*8e50*/  @P0 BRA `(.L_x_1792) ;  /* 0xffffffb000000947 */ /* 0x000fea000383ffff */
.L_x_1791:
[----:B------:R-:W-:Y:S02]  /*8e60*/  WARPSYNC 0xffffffff ;  /* 0xffffffff00007948 */ /* 0x000fe40003800000 */
[----:B------:R-:W-:Y:S01]  /*8e70*/  MOV R21, c[0x0][0x1dc] ;  /* 0x0000770000157a02 */ /* 0x000fe20000000f00 */
[----:B------:R-:W-:Y:S03]  /*8e80*/  BAR.SYNC.DEFER_BLOCKING 0x0 ;  /* 0x0000000000007b1d */ /* 0x000fe60000010000 */
[----:B------:R-:W-:-:S04]  /*8e90*/  LEA.HI R0, P0, R21, c[0x0][0x1d8], RZ, 0x1 ;  /* 0x0000760015007a11 */ /* 0x000fc800078108ff */
[----:B-1----:R-:W-:-:S04]  /*8ea0*/  IADD3.X R5, RZ, c[0x0][0x1dc], RZ, P0, !PT ;  /* 0x00007700ff057a10 */ /* 0x002fc800007fe4ff */
[----:B0-----:R-:W-:Y:S02]  /*8eb0*/  SHF.R.S64 R16, R0, 0x1, R5 ;  /* 0x0000000100107819 */ /* 0x001fe40000001005 */
        /* <DEDUP_REMOVED lines=19> */
.L_x_1793:
        /* <DEDUP_REMOVED lines=26> */
.L_x_1794:
        /* <DEDUP_REMOVED lines=15> */
.L_x_3363:


//--------------------- .text._Z35group_norm_nhwc_bwd_one_pass_kernelI11Fp32IOFp16WLi64ELi32ELi512EEv26Group_norm_nhwc_bwd_params --------------------------
	.section	.text._Z35group_norm_nhwc_bwd_one_pass_kernelI11Fp32IOFp16WLi64ELi32ELi512EEv26Group_norm_nhwc_bwd_params,"ax",@progbits
	.sectioninfo	@"SHI_REGISTERS=64"
	.align	128
        .global         _Z35group_norm_nhwc_bwd_one_pass_kernelI11Fp32IOFp16WLi64ELi32ELi512EEv26Group_norm_nhwc_bwd_params
        .type           _Z35group_norm_nhwc_bwd_one_pass_kernelI11Fp32IOFp16WLi64ELi32ELi512EEv26Group_norm_nhwc_bwd_params,@function
        .size           _Z35group_norm_nhwc_bwd_one_pass_kernelI11Fp32IOFp16WLi64ELi32ELi512EEv26Group_norm_nhwc_bwd_params,(.L_x_3364 - _Z35group_norm_nhwc_bwd_one_pass_kernelI11Fp32IOFp16WLi64ELi32ELi512EEv26Group_norm_nhwc_bwd_params)
        .other          _Z35group_norm_nhwc_bwd_one_pass_kernelI11Fp32IOFp16WLi64ELi32ELi512EEv26Group_norm_nhwc_bwd_params,@"STO_CUDA_ENTRY STV_DEFAULT"
_Z35group_norm_nhwc_bwd_one_pass_kernelI11Fp32IOFp16WLi64ELi32ELi512EEv26Group_norm_nhwc_bwd_params:
.text._Z35group_norm_nhwc_bwd_one_pass_kernelI11Fp32IOFp16WLi64ELi32ELi512EEv26Group_norm_nhwc_bwd_params:
        /* <DEDUP_REMOVED lines=46> */
.L_x_1822:
        /* <DEDUP_REMOVED lines=108> */
.L_x_1797:
[----:B0-----:R-:W-:Y:S05]  /*09a0*/  BSYNC B0 ;  /* 0x0000000000007941 */ /* 0x001fea0003800000 */
.L_x_1796:
        /* <DEDUP_REMOVED lines=29> */
.L_x_1798:
        /* <DEDUP_REMOVED lines=26> */
.L_x_1799:
        /* <DEDUP_REMOVED lines=90> */
.L_x_1801:
[----:B------:R-:W-:Y:S05]  /*12c0*/  BSYNC B0 ;  /* 0x0000000000007941 */ /* 0x000fea0003800000 */
.L_x_1800:
        /* <DEDUP_REMOVED lines=158> */
.L_x_1803:
[----:B------:R-:W-:Y:S05]  /*1cb0*/  BSYNC B0 ;  /* 0x0000000000007941 */ /* 0x000fea0003800000 */
.L_x_1802:
        /* <DEDUP_REMOVED lines=21> */
.L_x_1805:
[----:B------:R-:W-:Y:S05]  /*1e10*/  BSYNC B0 ;  /* 0x0000000000007941 */ /* 0x000fea0003800000 */
.L_x_1804:
        /* <DEDUP_REMOVED lines=27> */
.L_x_1808:
[----:B------:R-:W2:Y:S01]  /*1fd0*/  LDG.E.STRONG.GPU R0, [R12.64] ;  /* 0x0000000c0c007981 */ /* 0x000ea2000c1ef900 */
[----:B------:R-:W-:Y:S01]  /*1fe0*/  YIELD ;  /* 0x0000000000007946 */ /* 0x000fe20003800000 */
[----:B--2---:R-:W-:Y:S01]  /*1ff0*/  ISETP.NE.AND P0, PT, R0, R17, PT ;  /* 0x000000110000720c */ /* 0x004fe20003f05270 */
[----:B------:R-:W-:-:S12]  /*2000*/  CCTL.IVALL ;  /* 0x00000000ff00798f */ /* 0x000fd80002000000 */
[----:B------:R-:W-:Y:S05]  /*2010*/  @P0 BRA `(.L_x_1808) ;  /* 0xffffffb000000947 */ /* 0x000fea000383ffff */
.L_x_1807:
        /* <DEDUP_REMOVED lines=17> */
.L_x_1812:
        /* <DEDUP_REMOVED lines=116> */
.L_x_1811:
        /* <DEDUP_REMOVED lines=62> */
.L_x_1813:
[----:B------:R-:W-:-:S13]  /*2c50*/  ISETP.NE.OR P0, PT, RZ, UR4, P0 ;  /* 0x00000004ff007c0c */ /* 0x000fda0008705670 */
[----:B------:R-:W-:Y:S05]  /*2c60*/  @!P0 BRA `(.L_x_1809) ;  /* 0x000001f000008947 */ /* 0x000fea0003800000 */
.L_x_1810:
        /* <DEDUP_REMOVED lines=31> */
.L_x_1809:
        /* <DEDUP_REMOVED lines=10> */
.L_x_1815:
[----:B------:R-:W-:Y:S05]  /*2f00*/  BSYNC B0 ;  /* 0x0000000000007941 */ /* 0x000fea0003800000 */
.L_x_1814:
        /* <DEDUP_REMOVED lines=19> */
.L_x_1806:
        /* <DEDUP_REMOVED lines=31> */
.L_x_1816:
        /* <DEDUP_REMOVED lines=17> */
.L_x_1818:
[----:B------:R-:W-:Y:S05]  /*3340*/  BSYNC B0 ;  /* 0x0000000000007941 */ /* 0x000fea0003800000 */
.L_x_1817:
        /* <DEDUP_REMOVED lines=19> */
.L_x_1819:
        /* <DEDUP_REMOVED lines=16> */
.L_x_1821:
[----:B------:R-:W-:Y:S05]  /*3580*/  BSYNC B0 ;  /* 0x0000000000007941 */ /* 0x000fea0003800000 */
.L_x_1820:
[----:B------:R-:W-:Y:S02]  /*3590*/  IADD3 R48, R48, c[0x0][0x10], RZ ;  /* 0x0000040030307a10 */ /* 0x000fe40007ffe0ff */
[----:B------:R-:W-:Y:S02]  /*35a0*/  IADD3 R50, R50, 0x1, RZ ;  /* 0x0000000132327810 */ /* 0x000fe40007ffe0ff */
[----:B------:R-:W-:-:S13]  /*35b0*/  ISETP.GE.AND P0, PT, R48, UR6, PT ;  /* 0x0000000630007c0c */ /* 0x000fda000bf06270 */
[----:B------:R-:W-:Y:S01]  /*35c0*/  @P0 CALL.REL.NOINC `(.L_x_1795) ;  /* 0x0000001000000944 */ /* 0x000fe20003c00000 */
[----:B------:R-:W-:Y:S05]  /*35d0*/  BRA `(.L_x_1822) ;  /* 0xffffcd0000007947 */ /* 0x000fea000383ffff */
.L_x_1795:
        /* <DEDUP_REMOVED lines=22> */
.L_x_1824:
[----:B------:R-:W-:Y:S05]  /*3740*/  BSYNC B0 ;  /* 0x0000000000007941 */ /* 0x000fea0003800000 */
.L_x_1823:
[----:B------:R-:W-:Y:S05]  /*3750*/  @P0 EXIT ;  /* 0x000000000000094d */ /* 0x000fea0003800000 */
[----:B------:R-:W-:Y:S05]  /*3760*/  @P2 BRA `(.L_x_1825) ;  /* 0x0000008000002947 */ /* 0x000fea0003800000 */
[----:B------:R-:W-:-:S05]  /*3770*/  IMAD R0, R4, c[0x0][0x10], RZ ;  /* 0x0000040004007a24 */ /* 0x000fca00078e02ff */
[----:B------:R-:W-:-:S13]  /*3780*/  ISETP.NE.AND P0, PT, R0, -0x1, PT ;  /* 0xffffffff0000780c */ /* 0x000fda0003f05270 */
[----:B------:R-:W-:Y:S05]  /*3790*/  @!P0 BRA `(.L_x_1825) ;  /* 0x0000005000008947 */ /* 0x000fea0003800000 */
.L_x_1826:
[----:B0-----:R-:W2:Y:S01]  /*37a0*/  LDG.E.STRONG.GPU R5, [R2.64] ;  /* 0x0000000c02057981 */ /* 0x001ea2000c1ef900 */
[----:B------:R-:W-:Y:S01]  /*37b0*/  YIELD ;  /* 0x0000000000007946 */ /* 0x000fe20003800000 */
[----:B--2---:R-:W-:Y:S01]  /*37c0*/  ISETP.NE.AND P0, PT, R5, R0, PT ;  /* 0x000000000500720c */ /* 0x004fe20003f05270 */
[----:B------:R-:W-:-:S12]  /*37d0*/  CCTL.IVALL ;  /* 0x00000000ff00798f */ /* 0x000fd80002000000 */
[----:B------:R-:W-:Y:S05]  /*37e0*/  @P0 BRA `(.L_x_1826) ;  /* 0xffffffb000000947 */ /* 0x000fea000383ffff */
.L_x_1825:
        /* <DEDUP_REMOVED lines=25> */
.L_x_1827:
        /* <DEDUP_REMOVED lines=26> */
.L_x_1828:
        /* <DEDUP_REMOVED lines=14> */
.L_x_3364:


//--------------------- .text._Z35group_norm_nhwc_bwd_one_pass_kernelI11Fp32IOFp16WLi128ELi32ELi512EEv26Group_norm_nhwc_bwd_params --------------------------
	.section	.text._Z35group_norm_nhwc_bwd_one_pass_kernelI11Fp32IOFp16WLi128ELi32ELi512EEv26Group_norm_nhwc_bwd_params,"ax",@progbits
	.sectioninfo	@"SHI_REGISTERS=64"
	.align	128
        .global         _Z35group_norm_nhwc_bwd_one_pass_kernelI11Fp32IOFp16WLi128ELi32ELi512EEv26Group_norm_nhwc_bwd_params
        .type           _Z35group_norm_nhwc_bwd_one_pass_kernelI11Fp32IOFp16WLi128ELi32ELi512EEv26Group_norm_nhwc_bwd_params,@function
        .size           _Z35group_norm_nhwc_bwd_one_pass_kernelI11Fp32IOFp16WLi128ELi32ELi512EEv26Group_norm_nhwc_bwd_params,(.L_x_3365 - _Z35group_norm_nhwc_bwd_one_pass_kernelI11Fp32IOFp16WLi128ELi32ELi512EEv26Group_norm_nhwc_bwd_params)
        .other          _Z35group_norm_nhwc_bwd_one_pass_kernelI11Fp32IOFp16WLi128ELi32ELi512EEv26Group_norm_nhwc_bwd_params,@"STO_CUDA_ENTRY STV_DEFAULT"
_Z35group_norm_nhwc_bwd_one_pass_kernelI11Fp32IOFp16WLi128ELi32ELi512EEv26Group_norm_nhwc_bwd_params:
.text._Z35group_norm_nhwc_bwd_one_pass_kernelI11Fp32IOFp16WLi128ELi32ELi512EEv26Group_norm_nhwc_bwd_params:
        /* <DEDUP_REMOVED lines=46> */
.L_x_1864:
        /* <DEDUP_REMOVED lines=134> */
[----:B------:R-:W-:-:S04]  /*0b40*/  IADD3 R22, P3, R28, c[0x0][0x188], RZ ;  /* 0x000062001c167a10 */ /* 0x000fc80007f7e0ff */
[----:B------:R-:W-:-:S03]  /*0b50*/  IADD3.X R23, R2, c[0x0][0x18c], RZ, P3, !PT ;  /* 0x0000630002177a10 */ /* 0x000fc60001ffe4ff */
[----:B------:R-:W-:Y:S02]  /*0b60*/  @P0 IADD3 R28, P4, R28, c[0x0][0x190], RZ ;  /* 0x000064001c1c0a10 */ /* 0x000fe40007f9e0ff */
[----:B------:R-:W2:Y:S02]  /*0b70*/  LDG.E.U16 R38, [R22.64+0x2] ;  /* 0x0000020c16267981 */ /* 0x000ea4000c1e1500 */
[----:B------:R-:W-:Y:S02]  /*0b80*/  @P0 IADD3.X R29, R2, c[0x0][0x194], RZ, P4, !PT ;  /* 0x00006500021d0a10 */ /* 0x000fe400027fe4ff */
[----:B------:R-:W3:Y:S04]  /*0b90*/  LDG.E.U16 R2, [R22.64] ;  /* 0x0000000c16027981 */ /* 0x000ee8000c1e1500 */
[----:B------:R-:W4:Y:S04]  /*0ba0*/  @P0 LDG.E.U16 R19, [R28.64] ;  /* 0x0000000c1c130981 */ /* 0x000f28000c1e1500 */
[----:B------:R-:W4:Y:S01]  /*0bb0*/  @P0 LDG.E.U16 R3, [R28.64+0x2] ;  /* 0x0000020c1c030981 */ /* 0x000f22000c1e1500 */
[----:B--2---:R-:W-:-:S02]  /*0bc0*/  HADD2.F32 R38, -RZ, R38.H0_H0 ;  /* 0x20000026ff267230 */ /* 0x004fc40000004100 */
[----:B---3--:R-:W-:Y:S02]  /*0bd0*/  HADD2.F32 R2, -RZ, R2.H0_H0 ;  /* 0x20000002ff027230 */ /* 0x008fe40000004100 */
[----:B----4-:R-:W-:Y:S02]  /*0be0*/  @P0 HADD2.F32 R41, -RZ, R19.H0_H0 ;  /* 0x20000013ff290230 */ /* 0x010fe40000004100 */
[----:B------:R-:W-:Y:S02]  /*0bf0*/  @P0 HADD2.F32 R40, -RZ, R3.H0_H0 ;  /* 0x20000003ff280230 */ /* 0x000fe40000004100 */
.L_x_1831:
[----:B0-----:R-:W-:Y:S05]  /*0c00*/  BSYNC B0 ;  /* 0x0000000000007941 */ /* 0x001fea0003800000 */
.L_x_1830:
        /* <DEDUP_REMOVED lines=29> */
.L_x_1832:
        /* <DEDUP_REMOVED lines=26> */
.L_x_1833:
        /* <DEDUP_REMOVED lines=31> */
.L_x_1834:
        /* <DEDUP_REMOVED lines=31> */
.L_x_1835:
        /* <DEDUP_REMOVED lines=98> */
.L_x_1837:
[----:B------:R-:W-:Y:S05]  /*1980*/  BSYNC B0 ;  /* 0x0000000000007941 */ /* 0x000fea0003800000 */
.L_x_1836:
        /* <DEDUP_REMOVED lines=158> */
.L_x_1839:
[----:B------:R-:W-:Y:S05]  /*2370*/  BSYNC B0 ;  /* 0x0000000000007941 */ /* 0x000fea0003800000 */
.L_x_1838:
        /* <DEDUP_REMOVED lines=19> */
.L_x_1841:
[----:B------:R-:W-:Y:S05]  /*24b0*/  BSYNC B0 ;  /* 0x0000000000007941 */ /* 0x000fea0003800000 */
.L_x_1840:
        /* <DEDUP_REMOVED lines=31> */
.L_x_1844:
[----:B0-----:R-:W2:Y:S01]  /*26b0*/  LDG.E.STRONG.GPU R3, [R18.64] ;  /* 0x0000000c12037981 */ /* 0x001ea2000c1ef900 */
[----:B------:R-:W-:Y:S01]  /*26c0*/  YIELD ;  /* 0x0000000000007946 */ /* 0x000fe20003800000 */
[----:B--2---:R-:W-:Y:S01]  /*26d0*/  ISETP.NE.AND P0, PT, R3, R20, PT ;  /* 0x000000140300720c */ /* 0x004fe20003f05270 */
[----:B------:R-:W-:-:S12]  /*26e0*/  CCTL.IVALL ;  /* 0x00000000ff00798f */ /* 0x000fd80002000000 */
[----:B------:R-:W-:Y:S05]  /*26f0*/  @P0 BRA `(.L_x_1844) ;  /* 0xffffffb000000947 */ /* 0x000fea000383ffff */
.L_x_1843:
        /* <DEDUP_REMOVED lines=20> */
.L_x_1848:
        /* <DEDUP_REMOVED lines=116> */
.L_x_1847:
        /* <DEDUP_REMOVED lines=62> */
.L_x_1849:
[----:B------:R-:W-:-:S13]  /*3360*/  ISETP.NE.OR P0, PT, RZ, UR4, P0 ;  /* 0x00000004ff007c0c */ /* 0x000fda0008705670 */
[----:B------:R-:W-:Y:S05]  /*3370*/  @!P0 BRA `(.L_x_1845) ;  /* 0x000001f000008947 */ /* 0x000fea0003800000 */
.L_x_1846:
        /* <DEDUP_REMOVED lines=31> */
.L_x_1845:
        /* <DEDUP_REMOVED lines=12> */
.L_x_1851:
[----:B------:R-:W-:Y:S05]  /*3630*/  BSYNC B0 ;  /* 0x0000000000007941 */ /* 0x000fea0003800000 */
.L_x_1850:
        /* <DEDUP_REMOVED lines=16> */
.L_x_1842:
        /* <DEDUP_REMOVED lines=30> */
.L_x_1852:
        /* <DEDUP_REMOVED lines=17> */
.L_x_1854:
[----:B------:R-:W-:Y:S05]  /*3a30*/  BSYNC B0 ;  /* 0x0000000000007941 */ /* 0x000fea0003800000 */
.L_x_1853:
        /* <DEDUP_REMOVED lines=19> */
.L_x_1855:
        /* <DEDUP_REMOVED lines=17> */
.L_x_1857:
[----:B------:R-:W-:Y:S05]  /*3c80*/  BSYNC B0 ;  /* 0x0000000000007941 */ /* 0x000fea0003800000 */
.L_x_1856:
        /* <DEDUP_REMOVED lines=19> */
.L_x_1858:
        /* <DEDUP_REMOVED lines=17> */
.L_x_1860:
[----:B------:R-:W-:Y:S05]  /*3ed0*/  BSYNC B0 ;  /* 0x0000000000007941 */ /* 0x000fea0003800000 */
.L_x_1859:
        /* <DEDUP_REMOVED lines=19> */
.L_x_1861:
        /* <DEDUP_REMOVED lines=16> */
.L_x_1863:
[----:B------:R-:W-:Y:S05]  /*4110*/  BSYNC B0 ;  /* 0x0000000000007941 */ /* 0x000fea0003800000 */
.L_x_1862:
[----:B------:R-:W-:Y:S01]  /*4120*/  ULDC UR4, c[0x0][0x10] ;  /* 0x0000040000047ab9 */ /* 0x000fe20000000800 */
[----:B------:R-:W-:Y:S01]  /*4130*/  IADD3 R54, R54, 0x1, RZ ;  /* 0x0000000136367810 */ /* 0x000fe20007ffe0ff */
[----:B------:R-:W-:-:S04]  /*4140*/  UIADD3 UR14, UR14, UR4, URZ ;  /* 0x000000040e0e7290 */ /* 0x000fc8000fffe03f */
[----:B------:R-:W-:-:S06]  /*4150*/  UISETP.GE.AND UP0, UPT, UR14, UR6, UPT ;  /* 0x000000060e00728c */ /* 0x000fcc000bf06270 */
[----:B------:R-:W-:-:S13]  /*4160*/  PLOP3.LUT P0, PT, PT, PT, UP0, 0x80, 0x0 ;  /* 0x000000000000781c */ /* 0x000fda0003f0f008 */
[----:B------:R-:W-:Y:S01]  /*4170*/  @P0 CALL.REL.NOINC `(.L_x_1829) ;  /* 0x0000001000000944 */ /* 0x000fe20003c00000 */
[----:B------:R-:W-:Y:S05]  /*4180*/  BRA `(.L_x_1864) ;  /* 0xffffc15000007947 */ /* 0x000fea000383ffff */
.L_x_1829:
        /* <DEDUP_REMOVED lines=22> */
.L_x_1866:
[----:B------:R-:W-:Y:S05]  /*42f0*/  BSYNC B0 ;  /* 0x0000000000007941 */ /* 0x000fea0003800000 */
.L_x_1865:
[----:B------:R-:W-:Y:S05]  /*4300*/  @P0 EXIT ;  /* 0x000000000000094d */ /* 0x000fea0003800000 */
[----:B------:R-:W-:Y:S05]  /*4310*/  @P2 BRA `(.L_x_1867) ;  /* 0x0000008000002947 */ /* 0x000fea0003800000 */
[----:B------:R-:W-:-:S05]  /*4320*/  IMAD R0, R4, c[0x0][0x10], RZ ;  /* 0x0000040004007a24 */ /* 0x000fca00078e02ff */
[----:B------:R-:W-:-:S13]  /*4330*/  ISETP.NE.AND P0, PT, R0, -0x1, PT ;  /* 0xffffffff0000780c */ /* 0x000fda0003f05270 */
[----:B------:R-:W-:Y:S05]  /*4340*/  @!P0 BRA `(.L_x_1867) ;  /* 0x0000005000008947 */ /* 0x000fea0003800000 */
.L_x_1868:
[----:B0-----:R-:W2:Y:S01]  /*4350*/  LDG.E.STRONG.GPU R5, [R2.64] ;  /* 0x0000000c02057981 */ /* 0x001ea2000c1ef900 */
[----:B------:R-:W-:Y:S01]  /*4360*/  YIELD ;  /* 0x0000000000007946 */ /* 0x000fe20003800000 */
[----:B--2---:R-:W-:Y:S01]  /*4370*/  ISETP.NE.AND P0, PT, R5, R0, PT ;  /* 0x000000000500720c */ /* 0x004fe20003f05270 */
[----:B------:R-:W-:-:S12]  /*4380*/  CCTL.IVALL ;  /* 0x00000000ff00798f */ /* 0x000fd80002000000 */
[----:B------:R-:W-:Y:S05]  /*4390*/  @P0 BRA `(.L_x_1868) ;  /* 0xffffffb000000947 */ /* 0x000fea000383ffff */
.L_x_1867:
        /* <DEDUP_REMOVED lines=25> */
.L_x_1869:
        /* <DEDUP_REMOVED lines=26> */
.L_x_1870:
        /* <DEDUP_REMOVED lines=11> */
.L_x_3365:


//--------------------- .text._Z35group_norm_nhwc_bwd_one_pass_kernelI11Fp32IOFp16WLi256ELi32ELi512EEv26Group_norm_nhwc_bwd_params --------------------------
	.section	.text._Z35group_norm_nhwc_bwd_one_pass_kernelI11Fp32IOFp16WLi256ELi32ELi512EEv26Group_norm_nhwc_bwd_params,"ax",@progbits
	.sectioninfo	@"SHI_REGISTERS=97"
	.align	128
        .global         _Z35group_norm_nhwc_bwd_one_pass_kernelI11Fp32IOFp16WLi256ELi32ELi512EEv26Group_norm_nhwc_bwd_params
        .type           _Z35group_norm_nhwc_bwd_one_pass_kernelI11Fp32IOFp16WLi256ELi32ELi512EEv26Group_norm_nhwc_bwd_params,@function
        .size           _Z35group_norm_nhwc_bwd_one_pass_kernelI11Fp32IOFp16WLi256ELi32ELi512EEv26Group_norm_nhwc_bwd_params,(.L_x_3366 - _Z35group_norm_nhwc_bwd_one_pass_kernelI11Fp32IOFp16WLi256ELi32ELi512EEv26Group_norm_nhwc_bwd_params)
        .other          _Z35group_norm_nhwc_bwd_one_pass_kernelI11Fp32IOFp16WLi256ELi32ELi512EEv26Group_norm_nhwc_bwd_params,@"STO_CUDA_ENTRY STV_DEFAULT"
_Z35group_norm_nhwc_bwd_one_pass_kernelI11Fp32IOFp16WLi256ELi32ELi512EEv26Group_norm_nhwc_bwd_params:
.text._Z35group_norm_nhwc_bwd_one_pass_kernelI11Fp32IOFp16WLi256ELi32ELi512EEv26Group_norm_nhwc_bwd_params:
        /* <DEDUP_REMOVED lines=30> */
.L_x_1923:
        /* <DEDUP_REMOVED lines=232> */
[----:B--2---:R-:W-:Y:S02]  /*1060*/  HADD2.F32 R83, -RZ, R83.H0_H0 ;  /* 0x20000053ff537230 */ /* 0x004fe40000004100 */
[----:B---3--:R-:W-:Y:S02]  /*1070*/  HADD2.F32 R80, -RZ, R80.H0_H0 ;  /* 0x20000050ff507230 */ /* 0x008fe40000004100 */
[----:B----4-:R-:W-:Y:S02]  /*1080*/  @P0 HADD2.F32 R81, -RZ, R40.H0_H0 ;  /* 0x20000028ff510230 */ /* 0x010fe40000004100 */
[----:B------:R-:W-:-:S02]  /*1090*/  @P0 HADD2.F32 R79, -RZ, R35.H0_H0 ;  /* 0x20000023ff4f0230 */ /* 0x000fc40000004100 */
.L_x_1873:
[----:B-1----:R-:W-:Y:S05]  /*10a0*/  BSYNC B0 ;  /* 0x0000000000007941 */ /* 0x002fea0003800000 */
.L_x_1872:
        /* <DEDUP_REMOVED lines=31> */
.L_x_1874:
        /* <DEDUP_REMOVED lines=26> */
.L_x_1875:
        /* <DEDUP_REMOVED lines=31> */
.L_x_1876:
        /* <DEDUP_REMOVED lines=31> */
.L_x_1877:
        /* <DEDUP_REMOVED lines=31> */
.L_x_1878:
        /* <DEDUP_REMOVED lines=33> */
.L_x_1879:
        /* <DEDUP_REMOVED lines=33> */
.L_x_1880:
        /* <DEDUP_REMOVED lines=29> */
.L_x_1881:
        /* <DEDUP_REMOVED lines=111> */
.L_x_1883:
[----:B0-----:R-:W-:Y:S05]  /*26f0*/  BSYNC B0 ;  /* 0x0000000000007941 */ /* 0x001fea0003800000 */
.L_x_1882:
        /* <DEDUP_REMOVED lines=161> */
.L_x_1885:
[----:B------:R-:W-:Y:S05]  /*3110*/  BSYNC B0 ;  /* 0x0000000000007941 */ /* 0x000fea0003800000 */
.L_x_1884:
        /* <DEDUP_REMOVED lines=18> */
.L_x_1887:
[----:B------:R-:W-:Y:S05]  /*3240*/  BSYNC B0 ;  /* 0x0000000000007941 */ /* 0x000fea0003800000 */
.L_x_1886:
        /* <DEDUP_REMOVED lines=31> */
.L_x_1890:
[----:B------:R-:W2:Y:S01]  /*3440*/  LDG.E.STRONG.GPU R37, [R38.64] ;  /* 0x0000000626257981 */ /* 0x000ea2000c1ef900 */
[----:B------:R-:W-:Y:S01]  /*3450*/  YIELD ;  /* 0x0000000000007946 */ /* 0x000fe20003800000 */
[----:B--2---:R-:W-:Y:S01]  /*3460*/  ISETP.NE.AND P6, PT, R37, R40, PT ;  /* 0x000000282500720c */ /* 0x004fe20003fc5270 */
[----:B------:R-:W-:-:S12]  /*3470*/  CCTL.IVALL ;  /* 0x00000000ff00798f */ /* 0x000fd80002000000 */
[----:B------:R-:W-:Y:S05]  /*3480*/  @P6 BRA `(.L_x_1890) ;  /* 0xffffffb000006947 */ /* 0x000fea000383ffff */
.L_x_1889:
        /* <DEDUP_REMOVED lines=24> */
.L_x_1894:
        /* <DEDUP_REMOVED lines=116> */
.L_x_1893:
        /* <DEDUP_REMOVED lines=63> */
.L_x_1895:
[----:B------:R-:W-:-:S04]  /*4140*/  LOP3.LUT P6, RZ, R87, 0x1, RZ, 0xc0, !PT ;  /* 0x0000000157ff7812 */ /* 0x000fc800078cc0ff */
[----:B------:R-:W-:-:S13]  /*4150*/  ISETP.NE.OR P6, PT, R37, RZ, P6 ;  /* 0x000000ff2500720c */ /* 0x000fda00037c5670 */
[----:B------:R-:W-:Y:S05]  /*4160*/  @!P6 BRA `(.L_x_1891) ;  /* 0x000002100000e947 */ /* 0x000fea0003800000 */
.L_x_1892:
[----:B------:R-:W0:Y:S02]  /*4170*/  S2R R41, SR_CTAID.X ;  /* 0x0000000000297919 */ /* 0x000e240000002500 */
.L_x_1896:
        /* <DEDUP_REMOVED lines=32> */
.L_x_1891:
        /* <DEDUP_REMOVED lines=11> */
.L_x_1898:
[----:B------:R-:W-:Y:S05]  /*4430*/  BSYNC B0 ;  /* 0x0000000000007941 */ /* 0x000fea0003800000 */
.L_x_1897:
        /* <DEDUP_REMOVED lines=17> */
.L_x_1888:
        /* <DEDUP_REMOVED lines=28> */
.L_x_1899:
        /* <DEDUP_REMOVED lines=18> */
.L_x_1901:
[----:B------:R-:W-:Y:S05]  /*4830*/  BSYNC B0 ;  /* 0x0000000000007941 */ /* 0x000fea0003800000 */
.L_x_1900:
        /* <DEDUP_REMOVED lines=22> */
.L_x_1902:
        /* <DEDUP_REMOVED lines=17> */
.L_x_1904:
[----:B------:R-:W-:Y:S05]  /*4ab0*/  BSYNC B0 ;  /* 0x0000000000007941 */ /* 0x000fea0003800000 */
.L_x_1903:
        /* <DEDUP_REMOVED lines=26> */
.L_x_1905:
        /* <DEDUP_REMOVED lines=17> */
.L_x_1907:
[----:B------:R-:W-:Y:S05]  /*4d70*/  BSYNC B0 ;  /* 0x0000000000007941 */ /* 0x000fea0003800000 */
.L_x_1906:
        /* <DEDUP_REMOVED lines=19> */
.L_x_1908:
        /* <DEDUP_REMOVED lines=17> */
.L_x_1910:
[----:B------:R-:W-:Y:S05]  /*4fc0*/  BSYNC B0 ;  /* 0x0000000000007941 */ /* 0x000fea0003800000 */
.L_x_1909:
        /* <DEDUP_REMOVED lines=19> */
.L_x_1911:
        /* <DEDUP_REMOVED lines=17> */
.L_x_1913:
[----:B------:R-:W-:Y:S05]  /*5210*/  BSYNC B0 ;  /* 0x0000000000007941 */ /* 0x000fea0003800000 */
.L_x_1912:
        /* <DEDUP_REMOVED lines=19> */
.L_x_1914:
        /* <DEDUP_REMOVED lines=17> */
.L_x_1916:
[----:B------:R-:W-:Y:S05]  /*5460*/  BSYNC B0 ;  /* 0x0000000000007941 */ /* 0x000fea0003800000 */
.L_x_1915:
        /* <DEDUP_REMOVED lines=19> */
.L_x_1917:
        /* <DEDUP_REMOVED lines=17> */
.L_x_1919:
[----:B------:R-:W-:Y:S05]  /*56b0*/  BSYNC B0 ;  /* 0x0000000000007941 */ /* 0x000fea0003800000 */
.L_x_1918:
        /* <DEDUP_REMOVED lines=19> */
.L_x_1920:
        /* <DEDUP_REMOVED lines=16> */
.L_x_1922:
[----:B------:R-:W-:Y:S05]  /*58f0*/  BSYNC B0 ;  /* 0x0000000000007941 */ /* 0x000fea0003800000 */
.L_x_1921:
[----:B------:R-:W-:Y:S02]  /*5900*/  IADD3 R85, R85, c[0x0][0x10], RZ ;  /* 0x0000040055557a10 */ /* 0x000fe40007ffe0ff */
[----:B------:R-:W-:Y:S02]  /*5910*/  IADD3 R84, R84, 0x1, RZ ;  /* 0x0000000154547810 */ /* 0x000fe40007ffe0ff */
[----:B------:R-:W-:-:S13]  /*5920*/  ISETP.GE.AND P0, PT, R85, UR4, PT ;  /* 0x0000000455007c0c */ /* 0x000fda000bf06270 */
[----:B------:R-:W-:Y:S01]  /*5930*/  @P0 CALL.REL.NOINC `(.L_x_1871) ;  /* 0x0000001000000944 */ /* 0x000fe20003c00000 */
[----:B------:R-:W-:Y:S05]  /*5940*/  BRA `(.L_x_1923) ;  /* 0xffffa89000007947 */ /* 0x000fea000383ffff */
.L_x_1871:
        /* <DEDUP_REMOVED lines=18> */
.L_x_1925:
[----:B------:R-:W-:Y:S05]  /*5a70*/  BSYNC B0 ;  /* 0x0000000000007941 */ /* 0x000fea0003800000 */
.L_x_1924:
        /* <DEDUP_REMOVED lines=11> */
.L_x_1927:
[----:B------:R-:W2:Y:S01]  /*5b30*/  LDG.E.STRONG.GPU R5, [R2.64] ;  /* 0x0000000602057981 */ /* 0x000ea2000c1ef900 */
[----:B------:R-:W-:Y:S01]  /*5b40*/  YIELD ;  /* 0x0000000000007946 */ /* 0x000fe20003800000 */
[----:B--2---:R-:W-:Y:S01]  /*5b50*/  ISETP.NE.AND P0, PT, R5, R0, PT ;  /* 0x000000000500720c */ /* 0x004fe20003f05270 */
[----:B------:R-:W-:-:S12]  /*5b60*/  CCTL.IVALL ;  /* 0x00000000ff00798f */ /* 0x000fd80002000000 */
[----:B------:R-:W-:Y:S05]  /*5b70*/  @P0 BRA `(.L_x_1927) ;  /* 0xffffffb000000947 */ /* 0x000fea000383ffff */
.L_x_1926:
        /* <DEDUP_REMOVED lines=25> */
.L_x_1928:
        /* <DEDUP_REMOVED lines=26> */
.L_x_1929:
        /* <DEDUP_REMOVED lines=13> */
.L_x_3366:


//--------------------- .text._Z35group_norm_nhwc_bwd_one_pass_kernelI11Fp32IOFp16WLi512ELi32ELi512EEv26Group_norm_nhwc_bwd_params --------------------------
	.section	.text._Z35group_norm_nhwc_bwd_one_pass_kernelI11Fp32IOFp16WLi512ELi32ELi512EEv26Group_norm_nhwc_bwd_params,"ax",@progbits
	.sectioninfo	@"SHI_REGISTERS=128"
	.align	128
        .global         _Z35group_norm_nhwc_bwd_one_pass_kernelI11Fp32IOFp16WLi512ELi32ELi512EEv26Group_norm_nhwc_bwd_params
        .type           _Z35group_norm_nhwc_bwd_one_pass_kernelI11Fp32IOFp16WLi512ELi32ELi512EEv26Group_norm_nhwc_bwd_params,@function
        .size           _Z35group_norm_nhwc_bwd_one_pass_kernelI11Fp32IOFp16WLi512ELi32ELi512EEv26Group_norm_nhwc_bwd_params,(.L_x_3367 - _Z35group_norm_nhwc_bwd_one_pass_kernelI11Fp32IOFp16WLi512ELi32ELi512EEv26Group_norm_nhwc_bwd_params)
        .other          _Z35group_norm_nhwc_bwd_one_pass_kernelI11Fp32IOFp16WLi512ELi32ELi512EEv26Group_norm_nhwc_bwd_params,@"STO_CUDA_ENTRY STV_DEFAULT"
_Z35group_norm_nhwc_bwd_one_pass_kernelI11Fp32IOFp16WLi512ELi32ELi512EEv26Group_norm_nhwc_bwd_params:
.text._Z35group_norm_nhwc_bwd_one_pass_kernelI11Fp32IOFp16WLi512ELi32ELi512EEv26Group_norm_nhwc_bwd_params:
        /* <DEDUP_REMOVED lines=110> */
.L_x_2013:
        /* <DEDUP_REMOVED lines=379> */
.L_x_1932:
[----:B-1----:R-:W-:Y:S05]  /*1e90*/  BSYNC B0 ;  /* 0x0000000000007941 */ /* 0x002fea0003800000 */
.L_x_1931:
        /* <DEDUP_REMOVED lines=28> */
.L_x_1933:
        /* <DEDUP_REMOVED lines=31> */
.L_x_1934:
        /* <DEDUP_REMOVED lines=39> */
.L_x_1935:
        /* <DEDUP_REMOVED lines=35> */
.L_x_1936:
        /* <DEDUP_REMOVED lines=35> */
.L_x_1937:
        /* <DEDUP_REMOVED lines=35> */
.L_x_1938:
        /* <DEDUP_REMOVED lines=35> */
.L_x_1939:
        /* <DEDUP_REMOVED lines=35> */
.L_x_1940:
        /* <DEDUP_REMOVED lines=35> */
.L_x_1941:
        /* <DEDUP_REMOVED lines=35> */
.L_x_1942:
        /* <DEDUP_REMOVED lines=35> */
.L_x_1943:
        /* <DEDUP_REMOVED lines=35> */
.L_x_1944:
        /* <DEDUP_REMOVED lines=35> */
.L_x_1945:
        /* <DEDUP_REMOVED lines=35> */
.L_x_1946:
        /* <DEDUP_REMOVED lines=35> */
.L_x_1947:
        /* <DEDUP_REMOVED lines=35> */
.L_x_1948:
        /* <DEDUP_REMOVED lines=84> */
.L_x_1950:
[----:B0-----:R-:W-:Y:S05]  /*4670*/  BSYNC B0 ;  /* 0x0000000000007941 */ /* 0x001fea0003800000 */
.L_x_1949:
        /* <DEDUP_REMOVED lines=161> */
.L_x_1952:
[----:B------:R-:W-:Y:S05]  /*5090*/  BSYNC B0 ;  /* 0x0000000000007941 */ /* 0x000fea0003800000 */
.L_x_1951:
        /* <DEDUP_REMOVED lines=18> */
.L_x_1954:
[----:B------:R-:W-:Y:S05]  /*51c0*/  BSYNC B0 ;  /* 0x0000000000007941 */ /* 0x000fea0003800000 */
.L_x_1953:
        /* <DEDUP_REMOVED lines=33> */
.L_x_1957:
[----:B------:R-:W2:Y:S01]  /*53e0*/  LDG.E.STRONG.GPU R52, [R48.64] ;  /* 0x0000000c30347981 */ /* 0x000ea2000c1ef900 */
[----:B------:R-:W-:Y:S01]  /*53f0*/  YIELD ;  /* 0x0000000000007946 */ /* 0x000fe20003800000 */
[----:B--2---:R-:W-:Y:S01]  /*5400*/  ISETP.NE.AND P6, PT, R52, R55, PT ;  /* 0x000000373400720c */ /* 0x004fe20003fc5270 */
[----:B------:R-:W-:-:S12]  /*5410*/  CCTL.IVALL ;  /* 0x00000000ff00798f */ /* 0x000fd80002000000 */
[----:B------:R-:W-:Y:S05]  /*5420*/  @P6 BRA `(.L_x_1957) ;  /* 0xffffffb000006947 */ /* 0x000fea000383ffff */
.L_x_1956:
        /* <DEDUP_REMOVED lines=17> */
.L_x_1961:
        /* <DEDUP_REMOVED lines=116> */
.L_x_1960:
        /* <DEDUP_REMOVED lines=62> */
.L_x_1962:
[----:B------:R-:W-:-:S06]  /*6060*/  UISETP.NE.OR UP0, UPT, UR4, URZ, UP0 ;  /* 0x0000003f0400728c */ /* 0x000fcc0008705670 */
[----:B------:R-:W-:-:S13]  /*6070*/  PLOP3.LUT P6, PT, PT, PT, UP0, 0x80, 0x0 ;  /* 0x000000000000781c */ /* 0x000fda0003fcf008 */
[----:B------:R-:W-:Y:S05]  /*6080*/  @!P6 BRA `(.L_x_1958) ;  /* 0x000001f00000e947 */ /* 0x000fea0003800000 */
.L_x_1959:
        /* <DEDUP_REMOVED lines=31> */
.L_x_1958:
        /* <DEDUP_REMOVED lines=10> */
.L_x_1964:
[----:B------:R-:W-:Y:S05]  /*6320*/  BSYNC B0 ;  /* 0x0000000000007941 */ /* 0x000fea0003800000 */
.L_x_1963:
        /* <DEDUP_REMOVED lines=19> */
.L_x_1955:
        /* <DEDUP_REMOVED lines=28> */
.L_x_1965:
        /* <DEDUP_REMOVED lines=18> */
.L_x_1967:
[----:B------:R-:W-:Y:S05]  /*6740*/  BSYNC B0 ;  /* 0x0000000000007941 */ /* 0x000fea0003800000 */
.L_x_1966:
        /* <DEDUP_REMOVED lines=22> */
.L_x_1968:
        /* <DEDUP_REMOVED lines=18> */
.L_x_1970:
[----:B------:R-:W-:Y:S05]  /*69d0*/  BSYNC B0 ;  /* 0x0000000000007941 */ /* 0x000fea0003800000 */
.L_x_1969:
        /* <DEDUP_REMOVED lines=20> */
.L_x_1971:
        /* <DEDUP_REMOVED lines=18> */
.L_x_1973:
[----:B------:R-:W-:Y:S05]  /*6c40*/  BSYNC B0 ;  /* 0x0000000000007941 */ /* 0x000fea0003800000 */
.L_x_1972:
        /* <DEDUP_REMOVED lines=20> */
.L_x_1974:
        /* <DEDUP_REMOVED lines=18> */
.L_x_1976:
[----:B------:R-:W-:Y:S05]  /*6eb0*/  BSYNC B0 ;  /* 0x0000000000007941 */ /* 0x000fea0003800000 */
.L_x_1975:
        /* <DEDUP_REMOVED lines=20> */
.L_x_1977:
        /* <DEDUP_REMOVED lines=18> */
.L_x_1979:
[----:B------:R-:W-:Y:S05]  /*7120*/  BSYNC B0 ;  /* 0x0000000000007941 */ /* 0x000fea0003800000 */
.L_x_1978:
        /* <DEDUP_REMOVED lines=20> */
.L_x_1980:
        /* <DEDUP_REMOVED lines=18> */
.L_x_1982:
[----:B------:R-:W-:Y:S05]  /*7390*/  BSYNC B0 ;  /* 0x0000000000007941 */ /* 0x000fea0003800000 */
.L_x_1981:
        /* <DEDUP_REMOVED lines=20> */
.L_x_1983:
        /* <DEDUP_REMOVED lines=18> */
.L_x_1985:
[----:B------:R-:W-:Y:S05]  /*7600*/  BSYNC B0 ;  /* 0x0000000000007941 */ /* 0x000fea0003800000 */
.L_x_1984:
        /* <DEDUP_REMOVED lines=20> */
.L_x_1986:
        /* <DEDUP_REMOVED lines=17> */
.L_x_1988:
[----:B------:R-:W-:Y:S05]  /*7860*/  BSYNC B0 ;  /* 0x0000000000007941 */ /* 0x000fea0003800000 */
.L_x_1987:
        /* <DEDUP_REMOVED lines=19> */
.L_x_1989:
        /* <DEDUP_REMOVED lines=17> */
.L_x_1991:
[----:B------:R-:W-:Y:S05]  /*7ab0*/  BSYNC B0 ;  /* 0x0000000000007941 */ /* 0x000fea0003800000 */
.L_x_1990:
        /* <DEDUP_REMOVED lines=19> */
.L_x_1992:
        /* <DEDUP_REMOVED lines=17> */
.L_x_1994:
[----:B------:R-:W-:Y:S05]  /*7d00*/  BSYNC B0 ;  /* 0x0000000000007941 */ /* 0x000fea0003800000 */
.L_x_1993:
        /* <DEDUP_REMOVED lines=19> */
.L_x_1995:
        /* <DEDUP_REMOVED lines=17> */
.L_x_1997:
[----:B------:R-:W-:Y:S05]  /*7f50*/  BSYNC B0 ;  /* 0x0000000000007941 */ /* 0x000fea0003800000 */
.L_x_1996:
        /* <DEDUP_REMOVED lines=19> */
.L_x_1998:
        /* <DEDUP_REMOVED lines=17> */
.L_x_2000:
[----:B------:R-:W-:Y:S05]  /*81a0*/  BSYNC B0 ;  /* 0x0000000000007941 */ /* 0x000fea0003800000 */
.L_x_1999:
        /* <DEDUP_REMOVED lines=19> */
.L_x_2001:
        /* <DEDUP_REMOVED lines=22> */
.L_x_2003:
[----:B------:R-:W-:Y:S05]  /*8440*/  BSYNC B0 ;  /* 0x0000000000007941 */ /* 0x000fea0003800000 */
.L_x_2002:
        /* <DEDUP_REMOVED lines=19> */
.L_x_2004:
        /* <DEDUP_REMOVED lines=22> */
.L_x_2006:
[----:B------:R-:W-:Y:S05]  /*86e0*/  BSYNC B0 ;  /* 0x0000000000007941 */ /* 0x000fea0003800000 */
.L_x_2005:
        /* <DEDUP_REMOVED lines=19> */
.L_x_2007:
        /* <DEDUP_REMOVED lines=22> */
.L_x_2009:
[----:B------:R-:W-:Y:S05]  /*8980*/  BSYNC B0 ;  /* 0x0000000000007941 */ /* 0x000fea0003800000 */
.L_x_2008:
        /* <DEDUP_REMOVED lines=19> */
.L_x_2010:
        /* <DEDUP_REMOVED lines=19> */
.L_x_2012:
[----:B------:R-:W-:Y:S05]  /*8bf0*/  BSYNC B0 ;  /* 0x0000000000007941 */ /* 0x000fea0003800000 */
.L_x_2011:
[----:B------:R-:W-:Y:S02]  /*8c00*/  IADD3 R5, R5, c[0x0][0x10], RZ ;  /* 0x0000040005057a10 */ /* 0x000fe40007ffe0ff */
[----:B------:R-:W-:Y:S02]  /*8c10*/  IADD3 R91, R91, 0x1, RZ ;  /* 0x000000015b5b7810 */ /* 0x000fe40007ffe0ff */
[----:B------:R-:W-:-:S13]  /*8c20*/  ISETP.GE.AND P0, PT, R5, UR6, PT ;  /* 0x0000000605007c0c */ /* 0x000fda000bf06270 */
[----:B------:R-:W-:Y:S01]  /*8c30*/  @P0 CALL.REL.NOINC `(.L_x_1930) ;  /* 0x0000001000000944 */ /* 0x000fe20003c00000 */
[----:B------:R-:W-:Y:S05]  /*8c40*/  BRA `(.L_x_2013) ;  /* 0xffff7a9000007947 */ /* 0x000fea000383ffff */
.L_x_1930:
        /* <DEDUP_REMOVED lines=22> */
.L_x_2015:
[----:B------:R-:W-:Y:S05]  /*8db0*/  BSYNC B0 ;  /* 0x0000000000007941 */ /* 0x000fea0003800000 */
.L_x_2014:
[----:B------:R-:W-:Y:S05]  /*8dc0*/  @P0 EXIT ;  /* 0x000000000000094d */ /* 0x000fea0003800000 */
[----:B------:R-:W-:Y:S05]  /*8dd0*/  @P2 BRA `(.L_x_2016) ;  /* 0x0000008000002947 */ /* 0x000fea0003800000 */
[----:B------:R-:W-:-:S05]  /*8de0*/  IMAD R0, R6, c[0x0][0x10], RZ ;  /* 0x0000040006007a24 */ /* 0x000fca00078e02ff */
[----:B------:R-:W-:-:S13]  /*8df0*/  ISETP.NE.AND P0, PT, R0, -0x1, PT ;  /* 0xffffffff0000780c */ /* 0x000fda0003f05270 */
[----:B------:R-:W-:Y:S05]  /*8e00*/  @!P0 BRA `(.L_x_2016) ;  /* 0x0000005000008947 */ /* 0x000fea0003800000 */
.L_x_2017:
[----:B-1----:R-:W2:Y:S01]  /*8e10*/  LDG.E.STRONG.GPU R7, [R4.64] ;  /* 0x0000000c04077981 */ /* 0x002ea2000c1ef900 */
[----:B------:R-:W-:Y:S01]  /*8e20*/  YIELD ;  /* 0x0000000000007946 */ /* 0x000fe20003800000 */
[----:B--2---:R-:W-:Y:S01]  /*8e30*/  ISETP.NE.AND P0, PT, R7, R0, PT ;  /* 0x000000000700720c */ /* 0x004fe20003f05270 */
[----:B------:R-:W-:-:S12]  /*8e40*/  CCTL.IVALL ;  /* 0x00000000ff00798f */ /* 0x000fd80002000000 */
[----:B------:R-:W-:Y:S05]  /*8e50*/  @P0 BRA `(.L_x_2017) ;  /* 0xffffffb000000947 */ /* 0x000fea000383ffff */
.L_x_2016:
        /* <DEDUP_REMOVED lines=25> */
.L_x_2018:
        /* <DEDUP_REMOVED lines=26> */
.L_x_2019:
        /* <DEDUP_REMOVED lines=15> */
.L_x_3367:


//--------------------- .text._Z35group_norm_nhwc_fwd_one_pass_kernelI11Bf16IOFp32WLi64ELi32ELi512EEv26Group_norm_nhwc_fwd_params --------------------------
	.section	.text._Z35group_norm_nhwc_fwd_one_pass_kernelI11Bf16IOFp32WLi64ELi32ELi512EEv26Group_norm_nhwc_fwd_params,"ax",@progbits
	.sectioninfo	@"SHI_REGISTERS=31"
	.align	128
        .global         _Z35group_norm_nhwc_fwd_one_pass_kernelI11Bf16IOFp32WLi64ELi32ELi512EEv26Group_norm_nhwc_fwd_params
        .type           _Z35group_norm_nhwc_fwd_one_pass_kernelI11Bf16IOFp32WLi64ELi32ELi512EEv26Group_norm_nhwc_fwd_params,@function
        .size           _Z35group_norm_nhwc_fwd_one_pass_kernelI11Bf16IOFp32WLi64ELi32ELi512EEv26Group_norm_nhwc_fwd_params,(.L_x_3368 - _Z35group_norm_nhwc_fwd_one_pass_kernelI11Bf16IOFp32WLi64ELi32ELi512EEv26Group_norm_nhwc_fwd_params)
        .other          _Z35group_norm_nhwc_fwd_one_pass_kernelI11Bf16IOFp32WLi64ELi32ELi512EEv26Group_norm_nhwc_fwd_params,@"STO_CUDA_ENTRY STV_DEFAULT"
_Z35group_norm_nhwc_fwd_one_pass_kernelI11Bf16IOFp32WLi64ELi32ELi512EEv26Group_norm_nhwc_fwd_params:
.text._Z35group_norm_nhwc_fwd_one_pass_kernelI11Bf16IOFp32WLi64ELi32ELi512EEv26Group_norm_nhwc_fwd_params:
[----:B------:R-:W-:Y:S02]  /*0000*/  MOV R1, c[0x0][0x28] ;  /* 0x00000a0000017a02 */ /* 0x000fe40000000f00 */
[----:B------:R-:W0:Y:S01]  /*0010*/  S2R R20, SR_CTAID.Y ;  /* 0x0000000000147919 */ /* 0x000e220000002600 */
[----:B------:R-:W-:Y:S02]  /*0020*/  ULDC UR4, c[0x0][0x1d8] ;  /* 0x0000760000047ab9 */ /* 0x000fe40000000800 */
[----:B------:R-:W-:Y:S02]  /*0030*/  ULDC UR5, c[0x0][0x1a8] ;  /* 0x00006a0000057ab9 */ /* 0x000fe40000000800 */
[----:B------:R-:W-:-:S06]  /*0040*/  UIMAD UR4, UR4, UR5, URZ ;  /* 0x00000005040472a4 */ /* 0x000fcc000f8e023f */
[----:B0-----:R-:W-:-:S13]  /*0050*/  ISETP.GE.AND P0, PT, R20, UR4, PT ;  /* 0x0000000414007c0c */ /* 0x001fda000bf06270 */
[----:B------:R-:W-:Y:S05]  /*0060*/  @P0 EXIT ;  /* 0x000000000000094d */ /* 0x000fea0003800000 */
[----:B------:R-:W0:Y:S01]  /*0070*/  S2R R0, SR_TID.X ;  /* 0x0000000000007919 */ /* 0x000e220000002100 */
[----:B------:R-:W-:Y:S01]  /*0080*/  HFMA2.MMA R18, -RZ, RZ, 0, 0 ;  /* 0x00000000ff127435 */ /* 0x000fe200000001ff */
[----:B------:R-:W-:Y:S02]  /*0090*/  ULDC.U8 UR5, c[0x0][0x1dc] ;  /* 0x0000770000057ab9 */ /* 0x000fe40000000000 */
[----:B------:R-:W1:Y:S01]  /*00a0*/  S2R R2, SR_LANEID ;  /* 0x0000000000027919 */ /* 0x000e620000000000 */
[----:B------:R-:W-:Y:S01]  /*00b0*/  ULDC.64 UR6, c[0x0][0x118] ;  /* 0x0000460000067ab9 */ /* 0x000fe20000000a00 */
[----:B0-----:R-:W-:-:S04]  /*00c0*/  SHF.R.S32.HI R3, RZ, 0x1f, R0 ;  /* 0x0000001fff037819 */ /* 0x001fc80000011400 */
[----:B------:R-:W-:-:S04]  /*00d0*/  LEA.HI R3, R3, R0, RZ, 0x5 ;  /* 0x0000000003037211 */ /* 0x000fc800078f28ff */
[----:B-1----:R-:W-:Y:S02]  /*00e0*/  SHF.R.S32.HI R19, RZ, 0x5, R3 ;  /* 0x00000005ff137819 */ /* 0x002fe40000011403 */
.L_x_2036:
[----:B0-----:R-:W-:Y:S01]  /*00f0*/  IABS R7, c[0x0][0x1d8] ;  /* 0x0000760000077a13 */ /* 0x001fe20000000000 */
[----:B------:R-:W-:-:S03]  /*0100*/  CS2R R16, SRZ ;  /* 0x0000000000107805 */ /* 0x000fc6000001ff00 */
[----:B------:R-:W0:Y:S08]  /*0110*/  I2F.RP R3, R7 ;  /* 0x0000000700037306 */ /* 0x000e300000209400 */
[----:B0-----:R-:W0:Y:S02]  /*0120*/  MUFU.RCP R3, R3 ;  /* 0x0000000300037308 */ /* 0x001e240000001000 */
[----:B01----:R-:W-:-:S06]  /*0130*/  IADD3 R4, R3, 0xffffffe, RZ ;  /* 0x0ffffffe03047810 */ /* 0x003fcc0007ffe0ff */
        /* <DEDUP_REMOVED lines=8> */
[----:B------:R-:W-:Y:S01]  /*01c0*/  IMAD.HI.U32 R5, R5, R6, RZ ;  /* 0x0000000605057227 */ /* 0x000fe200078e00ff */
[----:B------:R-:W-:-:S04]  /*01d0*/  SHF.R.U32.HI R4, RZ, 0x4, R0 ;  /* 0x00000004ff047819 */ /* 0x000fc80000011600 */
[----:B------:R-:W-:-:S05]  /*01e0*/  IADD3 R3, -R5, RZ, RZ ;  /* 0x000000ff05037210 */ /* 0x000fca0007ffe1ff */
[C---:B------:R-:W-:Y:S02]  /*01f0*/  IMAD R6, R7.reuse, R3, R6 ;  /* 0x0000000307067224 */ /* 0x040fe400078e0206 */
[----:B------:R-:W0:Y:S03]  /*0200*/  S2R R3, SR_CTAID.X ;  /* 0x0000000000037919 */ /* 0x000e260000002500 */
[----:B------:R-:W-:-:S13]  /*0210*/  ISETP.GT.U32.AND P1, PT, R7, R6, PT ;  /* 0x000000060700720c */ /* 0x000fda0003f24070 */
[-C--:B------:R-:W-:Y:S02]  /*0220*/  @!P1 IADD3 R6, R6, -R7.reuse, RZ ;  /* 0x8000000706069210 */ /* 0x080fe40007ffe0ff */
[----:B------:R-:W-:Y:S02]  /*0230*/  @!P1 IADD3 R5, R5, 0x1, RZ ;  /* 0x0000000105059810 */ /* 0x000fe40007ffe0ff */
[----:B------:R-:W-:Y:S02]  /*0240*/  ISETP.GE.U32.AND P0, PT, R6, R7, PT ;  /* 0x000000070600720c */ /* 0x000fe40003f06070 */
[----:B------:R-:W-:Y:S01]  /*0250*/  ISETP.NE.AND P1, PT, RZ, c[0x0][0x1d8], PT ;  /* 0x00007600ff007a0c */ /* 0x000fe20003f25270 */
[----:B0-----:R-:W-:Y:S01]  /*0260*/  IMAD R9, R3, c[0x0][0x1e4], R4 ;  /* 0x0000790003097a24 */ /* 0x001fe200078e0204 */
[----:B------:R-:W-:-:S04]  /*0270*/  SHF.L.U32 R4, R0, 0x1, RZ ;  /* 0x0000000100047819 */ /* 0x000fc800000006ff */
[----:B------:R-:W-:Y:S02]  /*0280*/  IADD3 R10, R9, 0x20, RZ ;  /* 0x00000020090a7810 */ /* 0x000fe40007ffe0ff */
[----:B------:R-:W-:-:S03]  /*0290*/  SHF.R.S32.HI R6, RZ, 0x1f, R9 ;  /* 0x0000001fff067819 */ /* 0x000fc60000011409 */
[----:B------:R-:W-:Y:S02]  /*02a0*/  @P0 IADD3 R5, R5, 0x1, RZ ;  /* 0x0000000105050810 */ /* 0x000fe40007ffe0ff */
[----:B------:R-:W-:Y:S02]  /*02b0*/  ISETP.GE.U32.AND P0, PT, R9, c[0x0][0x1c8], PT ;  /* 0x0000720009007a0c */ /* 0x000fe40003f06070 */
[----:B------:R-:W-:Y:S02]  /*02c0*/  @!P2 IADD3 R5, -R5, RZ, RZ ;  /* 0x000000ff0505a210 */ /* 0x000fe40007ffe1ff */
[----:B------:R-:W-:Y:S02]  /*02d0*/  @!P1 LOP3.LUT R5, RZ, c[0x0][0x1d8], RZ, 0x33, !PT ;  /* 0x00007600ff059a12 */ /* 0x000fe400078e33ff */
[----:B------:R-:W-:Y:S02]  /*02e0*/  ISETP.GE.U32.AND P1, PT, R10, c[0x0][0x1c8], PT ;  /* 0x000072000a007a0c */ /* 0x000fe40003f26070 */
[----:B------:R-:W-:-:S02]  /*02f0*/  IADD3 R7, -R5, RZ, RZ ;  /* 0x000000ff05077210 */ /* 0x000fc40007ffe1ff */
[----:B------:R-:W-:Y:S02]  /*0300*/  LOP3.LUT R27, R4, 0x1e, RZ, 0xc0, !PT ;  /* 0x0000001e041b7812 */ /* 0x000fe400078ec0ff */
[----:B------:R-:W-:Y:S01]  /*0310*/  ISETP.GE.AND.EX P0, PT, R6, c[0x0][0x1cc], PT, P0 ;  /* 0x0000730006007a0c */ /* 0x000fe20003f06300 */
[----:B------:R-:W-:Y:S01]  /*0320*/  IMAD R26, R7, c[0x0][0x1d8], R20 ;  /* 0x00007600071a7a24 */ /* 0x000fe200078e0214 */
[----:B------:R-:W-:Y:S02]  /*0330*/  SHF.R.S32.HI R7, RZ, 0x1f, R10 ;  /* 0x0000001fff077819 */ /* 0x000fe4000001140a */
[----:B------:R-:W-:Y:S02]  /*0340*/  SHF.R.S32.HI R4, RZ, 0x1f, R5 ;  /* 0x0000001fff047819 */ /* 0x000fe40000011405 */
[----:B------:R-:W-:Y:S02]  /*0350*/  ISETP.GE.AND.EX P1, PT, R7, c[0x0][0x1cc], PT, P1 ;  /* 0x0000730007007a0c */ /* 0x000fe40003f26310 */
[----:B------:R-:W-:Y:S01]  /*0360*/  LEA R26, R26, R27, 0x5 ;  /* 0x0000001b1a1a7211 */ /* 0x000fe200078e28ff */
[----:B------:R-:W-:Y:S01]  /*0370*/  IMAD R4, R4, c[0x0][0x1d0], RZ ;  /* 0x0000740004047a24 */ /* 0x000fe200078e02ff */
[----:B------:R-:W-:-:S02]  /*0380*/  ISETP.GT.U32.OR P1, PT, R0, 0x1ff, P1 ;  /* 0x000001ff0000780c */ /* 0x000fc40000f24470 */
[----:B------:R-:W-:Y:S01]  /*0390*/  ISETP.GT.U32.OR P0, PT, R0, 0x1ff, P0 ;  /* 0x000001ff0000780c */ /* 0x000fe20000704470 */
[----:B------:R-:W-:Y:S01]  /*03a0*/  IMAD R25, R5, c[0x0][0x1d4], R4 ;  /* 0x0000750005197a24 */ /* 0x000fe200078e0204 */
[----:B------:R-:W-:-:S05]  /*03b0*/  SHF.R.S32.HI R27, RZ, 0x1f, R26 ;  /* 0x0000001fff1b7819 */ /* 0x000fca000001141a */
[----:B------:R-:W-:-:S04]  /*03c0*/  IMAD.WIDE.U32 R22, R5, c[0x0][0x1d0], R26 ;  /* 0x0000740005167a25 */ /* 0x000fc800078e001a */
[----:B------:R-:W-:Y:S01]  /*03d0*/  @!P1 IMAD R5, R7, c[0x0][0x1c0], RZ ;  /* 0x0000700007059a24 */ /* 0x000fe200078e02ff */
[----:B------:R-:W-:Y:S01]  /*03e0*/  IADD3 R25, R23, R25, RZ ;  /* 0x0000001917197210 */ /* 0x000fe20007ffe0ff */
[----:B------:R-:W-:Y:S01]  /*03f0*/  @!P0 IMAD R6, R6, c[0x0][0x1c0], RZ ;  /* 0x0000700006068a24 */ /* 0x000fe200078e02ff */
[-C--:B------:R-:W-:Y:S01]  /*0400*/  @!P0 MOV R24, R22.reuse ;  /* 0x0000001600188202 */ /* 0x080fe20000000f00 */
[----:B------:R-:W-:Y:S01]  /*0410*/  @!P1 IMAD R13, R10, c[0x0][0x1c4], R5 ;  /* 0x000071000a0d9a24 */ /* 0x000fe200078e0205 */
[----:B------:R-:W-:Y:S01]  /*0420*/  @!P1 MOV R4, R22 ;  /* 0x0000001600049202 */ /* 0x000fe20000000f00 */
[C---:B------:R-:W-:Y:S01]  /*0430*/  @!P0 IMAD R7, R9.reuse, c[0x0][0x1c4], R6 ;  /* 0x0000710009078a24 */ /* 0x040fe200078e0206 */
[----:B------:R-:W-:Y:S01]  /*0440*/  @!P1 MOV R5, R25 ;  /* 0x0000001900059202 */ /* 0x000fe20000000f00 */
[----:B------:R-:W-:-:S04]  /*0450*/  @!P0 IMAD.WIDE.U32 R8, R9, c[0x0][0x1c0], R24 ;  /* 0x0000700009088a25 */ /* 0x000fc800078e0018 */
[----:B------:R-:W-:Y:S01]  /*0460*/  @!P1 IMAD.WIDE.U32 R10, R10, c[0x0][0x1c0], R4 ;  /* 0x000070000a0a9a25 */ /* 0x000fe200078e0004 */
[----:B------:R-:W-:Y:S02]  /*0470*/  @!P0 IADD3 R5, R9, R7, RZ ;  /* 0x0000000709058210 */ /* 0x000fe40007ffe0ff */
[C---:B------:R-:W-:Y:S02]  /*0480*/  @!P0 LEA R4, P2, R8.reuse, c[0x0][0x170], 0x1 ;  /* 0x00005c0008048a11 */ /* 0x040fe400078408ff */
[----:B------:R-:W-:Y:S02]  /*0490*/  @!P1 IADD3 R7, R11, R13, RZ ;  /* 0x0000000d0b079210 */ /* 0x000fe40007ffe0ff */
[----:B------:R-:W-:Y:S02]  /*04a0*/  @!P0 LEA.HI.X R5, R8, c[0x0][0x174], R5, 0x1, P2 ;  /* 0x00005d0008058a11 */ /* 0x000fe400010f0c05 */
[----:B------:R-:W-:-:S03]  /*04b0*/  @!P1 LEA R6, P3, R10, c[0x0][0x170], 0x1 ;  /* 0x00005c000a069a11 */ /* 0x000fc600078608ff */
[----:B------:R-:W2:Y:S01]  /*04c0*/  @!P0 LDG.E R17, [R4.64] ;  /* 0x0000000604118981 */ /* 0x000ea2000c1e1900 */
[----:B------:R-:W-:-:S05]  /*04d0*/  @!P1 LEA.HI.X R7, R10, c[0x0][0x174], R7, 0x1, P3 ;  /* 0x00005d000a079a11 */ /* 0x000fca00018f0c07 */
[----:B------:R-:W3:Y:S01]  /*04e0*/  @!P1 LDG.E R16, [R6.64] ;  /* 0x0000000606109981 */ /* 0x000ee2000c1e1900 */
[C---:B------:R-:W-:Y:S02]  /*04f0*/  ISETP.GT.AND P0, PT, R2.reuse, 0x1e, PT ;  /* 0x0000001e0200780c */ /* 0x040fe40003f04270 */
[----:B------:R-:W-:Y:S02]  /*0500*/  ISETP.NE.AND P2, PT, R2, RZ, PT ;  /* 0x000000ff0200720c */ /* 0x000fe40003f45270 */
[----:B------:R-:W-:Y:S01]  /*0510*/  ISETP.NE.AND P1, PT, R0, RZ, PT ;  /* 0x000000ff0000720c */ /* 0x000fe20003f25270 */
[----:B------:R-:W-:Y:S01]  /*0520*/  BSSY B0, `(.L_x_2020) ;  /* 0x0000050000007945 */ /* 0x000fe20003800000 */
[--C-:B--2---:R-:W-:Y:S02]  /*0530*/  PRMT R5, RZ, 0x7610, R17.reuse ;  /* 0x00007610ff057816 */ /* 0x104fe40000000011 */
[----:B------:R-:W-:-:S03]  /*0540*/  PRMT R4, RZ, 0x5410, R17 ;  /* 0x00005410ff047816 */ /* 0x000fc60000000011 */
[----:B------:R-:W-:Y:S01]  /*0550*/  FMUL.FTZ R9, R5, R5 ;  /* 0x0000000505097220 */ /* 0x000fe20000410000 */
[--C-:B---3--:R-:W-:Y:S01]  /*0560*/  PRMT R7, RZ, 0x7610, R16.reuse ;  /* 0x00007610ff077816 */ /* 0x108fe20000000010 */
[C---:B------:R-:W-:Y:S02]  /*0570*/  FADD.FTZ R8, R4.reuse, R5 ;  /* 0x0000000504087221 */ /* 0x040fe40000010000 */
[----:B------:R-:W-:Y:S01]  /*0580*/  FFMA.FTZ R9, R4, R4, R9 ;  /* 0x0000000404097223 */ /* 0x000fe20000010009 */
[----:B------:R-:W-:Y:S01]  /*0590*/  PRMT R4, RZ, 0x5410, R16 ;  /* 0x00005410ff047816 */ /* 0x000fe20000000010 */
[----:B------:R-:W-:Y:S02]  /*05a0*/  FMUL.FTZ R13, R7, R7 ;  /* 0x00000007070d7220 */ /* 0x000fe40000410000 */
[----:B------:R-:W-:Y:S02]  /*05b0*/  FADD.FTZ R8, RZ, R8 ;  /* 0x00000008ff087221 */ /* 0x000fe40000010000 */
[----:B------:R-:W-:-:S02]  /*05c0*/  FADD.FTZ R11, R4, R7 ;  /* 0x00000007040b7221 */ /* 0x000fc40000010000 */
[----:B------:R-:W-:Y:S02]  /*05d0*/  FFMA.FTZ R4, R4, R4, R13 ;  /* 0x0000000404047223 */ /* 0x000fe4000001000d */
[----:B------:R-:W-:Y:S02]  /*05e0*/  FADD.FTZ R9, RZ, R9 ;  /* 0x00000009ff097221 */ /* 0x000fe40000010000 */
[----:B------:R-:W-:Y:S02]  /*05f0*/  FADD.FTZ R8, R8, R11 ;  /* 0x0000000b08087221 */ /* 0x000fe40000010000 */
[----:B------:R-:W-:-:S03]  /*0600*/  FADD.FTZ R9, R9, R4 ;  /* 0x0000000409097221 */ /* 0x000fc60000010000 */
[----:B------:R-:W0:Y:S04]  /*0610*/  SHFL.DOWN PT, R5, R8, 0x1, 0x1f ;  /* 0x08201f0008057f89 */ /* 0x000e2800000e0000 */
[----:B------:R-:W1:Y:S01]  /*0620*/  SHFL.DOWN PT, R4, R9, 0x1, 0x1f ;  /* 0x08201f0009047f89 */ /* 0x000e6200000e0000 */
[----:B0-----:R-:W-:Y:S02]  /*0630*/  @!P0 FADD.FTZ R8, R8, R5 ;  /* 0x0000000508088221 */ /* 0x001fe40000010000 */
[----:B-1----:R-:W-:-:S03]  /*0640*/  @!P0 FADD.FTZ R9, R9, R4 ;  /* 0x0000000409098221 */ /* 0x002fc60000010000 */
[----:B------:R-:W0:Y:S04]  /*0650*/  SHFL.DOWN PT, R5, R8, 0x2, 0x1f ;  /* 0x08401f0008057f89 */ /* 0x000e2800000e0000 */
[----:B------:R-:W1:Y:S01]  /*0660*/  SHFL.DOWN PT, R4, R9, 0x2, 0x1f ;  /* 0x08401f0009047f89 */ /* 0x000e6200000e0000 */
[----:B------:R-:W-:-:S13]  /*0670*/  ISETP.GT.AND P0, PT, R2, 0x1d, PT ;  /* 0x0000001d0200780c */ /* 0x000fda0003f04270 */
        /* <DEDUP_REMOVED lines=16> */
[----:B-1----:R-:W-:-:S05]  /*0780*/  @!P0 FADD.FTZ R9, R9, R4 ;  /* 0x0000000409098221 */ /* 0x002fca0000010000 */
        /* <DEDUP_REMOVED lines=8> */
[----:B0-----:R-:W0:Y:S01]  /*0810*/  LDS.128 R8, [0x40] ;  /* 0x00004000ff087984 */ /* 0x001e220000000c00 */
[----:B--2---:R-:W-:Y:S02]  /*0820*/  FADD.FTZ R21, R21, R4 ;  /* 0x0000000415157221 */ /* 0x004fe40000010000 */
        /* <DEDUP_REMOVED lines=14> */
[----:B-1----:R-:W-:Y:S02]  /*0910*/  FADD.FTZ R21, R21, R4 ;  /* 0x0000000415157221 */ /* 0x002fe40000010000 */
        /* <DEDUP_REMOVED lines=16> */
.L_x_2021:
[----:B------:R-:W-:Y:S05]  /*0a20*/  BSYNC B0 ;  /* 0x0000000000007941 */ /* 0x000fea0003800000 */
.L_x_2020:
[----:B------:R-:W-:-:S04]  /*0a30*/  MOV R10, c[0x0][0xc] ;  /* 0x00000300000a7a02 */ /* 0x000fc80000000f00 */
[----:B------:R-:W-:-:S13]  /*0a40*/  ISETP.GE.U32.AND P0, PT, R10, 0x2, PT ;  /* 0x000000020a00780c */ /* 0x000fda0003f06070 */
[----:B------:R-:W-:Y:S05]  /*0a50*/  @!P0 BRA `(.L_x_2022) ;  /* 0x0000097000008947 */ /* 0x000fea0003800000 */
[----:B------:R-:W-:Y:S05]  /*0a60*/  @P1 BRA `(.L_x_2023) ;  /* 0x000001c000001947 */ /* 0x000fea0003800000 */
[----:B------:R-:W1:Y:S01]  /*0a70*/  S2R R12, SR_CTAID.Y ;  /* 0x00000000000c7919 */ /* 0x000e620000002600 */
[C---:B------:R-:W-:Y:S01]  /*0a80*/  LOP3.LUT R11, R18.reuse, 0x1, RZ, 0xc0, !PT ;  /* 0x00000001120b7812 */ /* 0x040fe200078ec0ff */
[----:B------:R-:W-:Y:S01]  /*0a90*/  HFMA2.MMA R13, -RZ, RZ, 0, 2.384185791015625e-07 ;  /* 0x00000004ff0d7435 */ /* 0x000fe200000001ff */
[----:B------:R-:W-:Y:S02]  /*0aa0*/  LOP3.LUT P0, RZ, R18, 0x2, RZ, 0xc0, !PT ;  /* 0x0000000212ff7812 */ /* 0x000fe4000780c0ff */
[----:B------:R-:W-:Y:S01]  /*0ab0*/  MOV R14, 0x1 ;  /* 0x00000001000e7802 */ /* 0x000fe20000000f00 */
[----:B------:R-:W-:-:S04]  /*0ac0*/  IMAD R5, R11, c[0x0][0x10], RZ ;  /* 0x000004000b057a24 */ /* 0x000fc800078e02ff */
[----:B------:R-:W-:-:S05]  /*0ad0*/  IMAD R4, R5, c[0x0][0xc], RZ ;  /* 0x0000030005047a24 */ /* 0x000fca00078e02ff */
[----:B------:R-:W-:-:S05]  /*0ae0*/  SHF.L.U32 R4, R4, 0x1, RZ ;  /* 0x0000000104047819 */ /* 0x000fca00000006ff */
[----:B------:R-:W-:-:S04]  /*0af0*/  IMAD.WIDE R6, R4, R13, c[0x0][0x198] ;  /* 0x0000660004067625 */ /* 0x000fc800078e020d */
[----:B-1----:R-:W-:Y:S01]  /*0b00*/  IMAD R15, R3, c[0x0][0x10], R12 ;  /* 0x00000400030f7a24 */ /* 0x002fe200078e020c */
[----:B------:R-:W-:-:S03]  /*0b10*/  IADD3 R4, R5, R12, RZ ;  /* 0x0000000c05047210 */ /* 0x000fc60007ffe0ff */
[----:B------:R-:W-:Y:S01]  /*0b20*/  IMAD.WIDE.U32 R6, R15, 0x8, R6 ;  /* 0x000000080f067825 */ /* 0x000fe200078e0006 */
[----:B------:R-:W-:-:S03]  /*0b30*/  SEL R15, R14, 0xffffffff, !P0 ;  /* 0xffffffff0e0f7807 */ /* 0x000fc60004000000 */
[----:B------:R-:W-:Y:S01]  /*0b40*/  IMAD.WIDE.U32 R4, R4, R13, c[0x0][0x190] ;  /* 0x0000640004047625 */ /* 0x000fe200078e000d */
[----:B------:R1:W-:Y:S01]  /*0b50*/  STG.E.64 [R6.64], R8 ;  /* 0x0000000806007986 */ /* 0x0003e2000c101b06 */
[----:B------:R-:W-:Y:S06]  /*0b60*/  MEMBAR.ALL.GPU ;  /* 0x0000000000007992 */ /* 0x000fec000000a000 */
[----:B-1----:R-:W-:Y:S01]  /*0b70*/  SEL R7, RZ, c[0x0][0xc], P0 ;  /* 0x00000300ff077a07 */ /* 0x002fe20000000000 */
[----:B------:R-:W-:-:S00]  /*0b80*/  ERRBAR ;  /* 0x00000000000079ab */ /* 0x000fc00000000000 */
[----:B------:R1:W-:Y:S02]  /*0b90*/  RED.E.ADD.S32.STRONG.GPU [R4.64], R15 ;  /* 0x0000000f0400798e */ /* 0x0003e4000c10e386 */
[----:B------:R-:W-:-:S13]  /*0ba0*/  ISETP.NE.AND P0, PT, R7, -0x1, PT ;  /* 0xffffffff0700780c */ /* 0x000fda0003f05270 */
[----:B------:R-:W-:Y:S05]  /*0bb0*/  @!P0 BRA `(.L_x_2023) ;  /* 0x0000007000008947 */ /* 0x000fea0003800000 */
[----:B-1----:R-:W-:-:S04]  /*0bc0*/  IMAD R4, R11, c[0x0][0x10], R12 ;  /* 0x000004000b047a24 */ /* 0x002fc800078e020c */
[----:B------:R-:W-:-:S05]  /*0bd0*/  IMAD.WIDE.U32 R4, R4, R13, c[0x0][0x190] ;  /* 0x0000640004047625 */ /* 0x000fca00078e000d */
.L_x_2024:
[----:B------:R-:W2:Y:S01]  /*0be0*/  LDG.E.STRONG.GPU R6, [R4.64] ;  /* 0x0000000604067981 */ /* 0x000ea2000c1ef900 */
[----:B------:R-:W-:Y:S01]  /*0bf0*/  YIELD ;  /* 0x0000000000007946 */ /* 0x000fe20003800000 */
[----:B--2---:R-:W-:Y:S01]  /*0c00*/  ISETP.NE.AND P0, PT, R6, R7, PT ;  /* 0x000000070600720c */ /* 0x004fe20003f05270 */
[----:B------:R-:W-:-:S12]  /*0c10*/  CCTL.IVALL ;  /* 0x00000000ff00798f */ /* 0x000fd80002000000 */
[----:B------:R-:W-:Y:S05]  /*0c20*/  @P0 BRA `(.L_x_2024) ;  /* 0xffffffb000000947 */ /* 0x000fea000383ffff */
.L_x_2023:
[----:B-1----:R-:W-:Y:S01]  /*0c30*/  ISETP.NE.AND P0, PT, RZ, c[0x0][0xc], PT ;  /* 0x00000300ff007a0c */ /* 0x002fe20003f05270 */
[----:B------:R-:W-:Y:S01]  /*0c40*/  WARPSYNC 0xffffffff ;  /* 0xffffffff00007948 */ /* 0x000fe20003800000 */
[----:B------:R-:W-:Y:S11]  /*0c50*/  BAR.SYNC.DEFER_BLOCKING 0x0 ;  /* 0x0000000000007b1d */ /* 0x000ff60000010000 */
[----:B------:R-:W-:Y:S05]  /*0c60*/  @!P0 BRA `(.L_x_2022) ;  /* 0x0000076000008947 */ /* 0x000fea0003800000 */
[----:B------:R-:W-:Y:S01]  /*0c70*/  IADD3 R4, R10, -0x1, RZ ;  /* 0xffffffff0a047810 */ /* 0x000fe20007ffe0ff */
[----:B------:R-:W-:-:S03]  /*0c80*/  HFMA2.MMA R28, -RZ, RZ, 0, 0 ;  /* 0x00000000ff1c7435 */ /* 0x000fc600000001ff */
[----:B------:R-:W-:-:S13]  /*0c90*/  ISETP.GE.U32.AND P0, PT, R4, 0x3, PT ;  /* 0x000000030400780c */ /* 0x000fda0003f06070 */
[----:B------:R-:W-:Y:S05]  /*0ca0*/  @!P0 BRA `(.L_x_2025) ;  /* 0x0000040000008947 */ /* 0x000fea0003800000 */
[----:B------:R-:W1:Y:S01]  /*0cb0*/  S2R R14, SR_CTAID.X ;  /* 0x00000000000e7919 */ /* 0x000e620000002500 */
[----:B------:R-:W-:Y:S02]  /*0cc0*/  LOP3.LUT R10, R10, 0x3, RZ, 0xc0, !PT ;  /* 0x000000030a0a7812 */ /* 0x000fe400078ec0ff */
[----:B------:R-:W-:Y:S02]  /*0cd0*/  MOV R28, RZ ;  /* 0x000000ff001c7202 */ /* 0x000fe40000000f00 */
[----:B------:R-:W-:Y:S02]  /*0ce0*/  IADD3 R15, -R10, c[0x0][0xc], RZ ;  /* 0x000003000a0f7a10 */ /* 0x000fe40007ffe1ff */
.L_x_2026:
[----:B------:R-:W-:-:S13]  /*0cf0*/  ISETP.EQ.OR P3, PT, R28, R3, P1 ;  /* 0x000000031c00720c */ /* 0x000fda0000f62670 */
[----:B------:R-:W2:Y:S01]  /*0d00*/  @!P3 S2R R7, SR_CTAID.Y ;  /* 0x000000000007b919 */ /* 0x000ea20000002600 */
[----:B------:R-:W-:Y:S02]  /*0d10*/  @!P3 LOP3.LUT R3, R18, 0x1, RZ, 0xc0, !PT ;  /* 0x000000011203b812 */ /* 0x000fe400078ec0ff */
[----:B------:R-:W-:-:S03]  /*0d20*/  @!P3 MOV R4, 0x4 ;  /* 0x000000040004b802 */ /* 0x000fc60000000f00 */
[----:B------:R-:W-:-:S04]  /*0d30*/  @!P3 IMAD R3, R3, c[0x0][0x10], RZ ;  /* 0x000004000303ba24 */ /* 0x000fc800078e02ff */
[----:B------:R-:W-:-:S05]  /*0d40*/  @!P3 IMAD R3, R3, c[0x0][0xc], RZ ;  /* 0x000003000303ba24 */ /* 0x000fca00078e02ff */
[----:B------:R-:W-:-:S05]  /*0d50*/  @!P3 SHF.L.U32 R3, R3, 0x1, RZ ;  /* 0x000000010303b819 */ /* 0x000fca00000006ff */
[----:B------:R-:W-:-:S04]  /*0d60*/  @!P3 IMAD.WIDE R4, R3, R4, c[0x0][0x198] ;  /* 0x000066000304b625 */ /* 0x000fc800078e0204 */
[----:B--2---:R-:W-:-:S04]  /*0d70*/  @!P3 IMAD R3, R28, c[0x0][0x10], R7 ;  /* 0x000004001c03ba24 */ /* 0x004fc800078e0207 */
[----:B------:R-:W-:-:S06]  /*0d80*/  @!P3 IMAD.WIDE.U32 R4, R3, 0x8, R4 ;  /* 0x000000080304b825 */ /* 0x000fcc00078e0004 */
[----:B------:R-:W2:Y:S01]  /*0d90*/  @!P3 LDG.E.64 R4, [R4.64] ;  /* 0x000000060404b981 */ /* 0x000ea2000c1e1b00 */
[C---:B------:R-:W-:Y:S02]  /*0da0*/  IADD3 R6, R28.reuse, 0x1, RZ ;  /* 0x000000011c067810 */ /* 0x040fe40007ffe0ff */
[----:B-1----:R-:W-:Y:S02]  /*0db0*/  MOV R3, R14 ;  /* 0x0000000e00037202 */ /* 0x002fe40000000f00 */
[----:B------:R-:W-:Y:S02]  /*0dc0*/  IADD3 R10, R28, 0x2, RZ ;  /* 0x000000021c0a7810 */ /* 0x000fe40007ffe0ff */
[-C--:B------:R-:W-:Y:S02]  /*0dd0*/  ISETP.EQ.OR P4, PT, R6, R3.reuse, P1 ;  /* 0x000000030600720c */ /* 0x080fe40000f82670 */
[----:B------:R-:W-:-:S11]  /*0de0*/  ISETP.EQ.OR P2, PT, R10, R3, P1 ;  /* 0x000000030a00720c */ /* 0x000fd60000f42670 */
[----:B------:R-:W1:Y:S01]  /*0df0*/  @!P4 S2R R13, SR_CTAID.Y ;  /* 0x00000000000dc919 */ /* 0x000e620000002600 */
[C---:B------:R-:W-:Y:S02]  /*0e00*/  @!P4 LOP3.LUT R7, R18.reuse, 0x1, RZ, 0xc0, !PT ;  /* 0x000000011207c812 */ /* 0x040fe400078ec0ff */
[----:B------:R-:W-:Y:S01]  /*0e10*/  @!P2 LOP3.LUT R12, R18, 0x1, RZ, 0xc0, !PT ;  /* 0x00000001120ca812 */ /* 0x000fe200078ec0ff */
[----:B------:R-:W3:Y:S02]  /*0e20*/  @!P2 S2R R11, SR_CTAID.Y ;  /* 0x00000000000ba919 */ /* 0x000ee40000002600 */
[----:B------:R-:W-:Y:S02]  /*0e30*/  @!P4 IMAD R7, R7, c[0x0][0x10], RZ ;  /* 0x000004000707ca24 */ /* 0x000fe400078e02ff */
[----:B------:R-:W-:Y:S02]  /*0e40*/  @!P2 IMAD R12, R12, c[0x0][0x10], RZ ;  /* 0x000004000c0caa24 */ /* 0x000fe400078e02ff */
[----:B------:R-:W-:-:S02]  /*0e50*/  @!P4 IMAD R7, R7, c[0x0][0xc], RZ ;  /* 0x000003000707ca24 */ /* 0x000fc400078e02ff */
[----:B------:R-:W-:Y:S01]  /*0e60*/  @!P2 IMAD R21, R12, c[0x0][0xc], RZ ;  /* 0x000003000c15aa24 */ /* 0x000fe200078e02ff */
[----:B------:R-:W-:Y:S02]  /*0e70*/  IADD3 R12, R28, 0x3, RZ ;  /* 0x000000031c0c7810 */ /* 0x000fe40007ffe0ff */
[----:B------:R-:W-:Y:S02]  /*0e80*/  @!P4 SHF.L.U32 R7, R7, 0x1, RZ ;  /* 0x000000010707c819 */ /* 0x000fe400000006ff */
[----:B------:R-:W-:Y:S01]  /*0e90*/  ISETP.EQ.OR P0, PT, R12, R3, P1 ;  /* 0x000000030c00720c */ /* 0x000fe20000f02670 */
[----:B-1----:R-:W-:Y:S01]  /*0ea0*/  @!P4 IMAD R13, R6, c[0x0][0x10], R13 ;  /* 0x00000400060dca24 */ /* 0x002fe200078e020d */
[----:B------:R-:W-:-:S05]  /*0eb0*/  @!P4 MOV R6, 0x4 ;  /* 0x000000040006c802 */ /* 0x000fca0000000f00 */
[----:B------:R-:W-:-:S06]  /*0ec0*/  @!P4 IMAD.WIDE R6, R7, R6, c[0x0][0x198] ;  /* 0x000066000706c625 */ /* 0x000fcc00078e0206 */
[----:B------:R-:W-:-:S04]  /*0ed0*/  @!P4 IMAD.WIDE.U32 R6, R13, 0x8, R6 ;  /* 0x000000080d06c825 */ /* 0x000fc800078e0006 */
[----:B---3--:R-:W-:Y:S01]  /*0ee0*/  @!P2 IMAD R13, R10, c[0x0][0x10], R11 ;  /* 0x000004000a0daa24 */ /* 0x008fe200078e020b */
[----:B------:R-:W-:Y:S01]  /*0ef0*/  @!P2 SHF.L.U32 R10, R21, 0x1, RZ ;  /* 0x00000001150aa819 */ /* 0x000fe200000006ff */
[----:B------:R-:W3:Y:S01]  /*0f00*/  @!P4 LDG.E.64 R6, [R6.64] ;  /* 0x000000060606c981 */ /* 0x000ee2000c1e1b00 */
[----:B------:R-:W-:-:S05]  /*0f10*/  @!P2 MOV R11, 0x4 ;  /* 0x00000004000ba802 */ /* 0x000fca0000000f00 */
[----:B------:R-:W-:-:S06]  /*0f20*/  @!P2 IMAD.WIDE R10, R10, R11, c[0x0][0x198] ;  /* 0x000066000a0aa625 */ /* 0x000fcc00078e020b */
[----:B------:R-:W-:Y:S02]  /*0f30*/  @!P2 IMAD.WIDE.U32 R10, R13, 0x8, R10 ;  /* 0x000000080d0aa825 */ /* 0x000fe400078e000a */
[----:B------:R-:W1:Y:S04]  /*0f40*/  @!P0 S2R R13, SR_CTAID.Y ;  /* 0x00000000000d8919 */ /* 0x000e680000002600 */
[----:B------:R-:W4:Y:S01]  /*0f50*/  @!P2 LDG.E.64 R10, [R10.64] ;  /* 0x000000060a0aa981 */ /* 0x000f22000c1e1b00 */
[----:B-1----:R-:W-:Y:S01]  /*0f60*/  @!P0 IMAD R21, R12, c[0x0][0x10], R13 ;  /* 0x000004000c158a24 */ /* 0x002fe200078e020d */
[----:B------:R-:W-:Y:S01]  /*0f70*/  @!P0 MOV R13, 0x4 ;  /* 0x00000004000d8802 */ /* 0x000fe20000000f00 */
[----:B0-2---:R-:W-:Y:S01]  /*0f80*/  @!P3 FADD.FTZ R8, R8, R4 ;  /* 0x000000040808b221 */ /* 0x005fe20000010000 */
[----:B------:R-:W-:-:S05]  /*0f90*/  @!P0 LOP3.LUT R4, R18, 0x1, RZ, 0xc0, !PT ;  /* 0x0000000112048812 */ /* 0x000fca00078ec0ff */
[----:B------:R-:W-:-:S04]  /*0fa0*/  @!P0 IMAD R4, R4, c[0x0][0x10], RZ ;  /* 0x0000040004048a24 */ /* 0x000fc800078e02ff */
[----:B------:R-:W-:-:S05]  /*0fb0*/  @!P0 IMAD R4, R4, c[0x0][0xc], RZ ;  /* 0x0000030004048a24 */ /* 0x000fca00078e02ff */
[----:B------:R-:W-:-:S05]  /*0fc0*/  @!P0 SHF.L.U32 R4, R4, 0x1, RZ ;  /* 0x0000000104048819 */ /* 0x000fca00000006ff */
[----:B------:R-:W-:-:S06]  /*0fd0*/  @!P0 IMAD.WIDE R12, R4, R13, c[0x0][0x198] ;  /* 0x00006600040c8625 */ /* 0x000fcc00078e020d */
[----:B------:R-:W-:-:S06]  /*0fe0*/  @!P0 IMAD.WIDE.U32 R12, R21, 0x8, R12 ;  /* 0x00000008150c8825 */ /* 0x000fcc00078e000c */
[----:B------:R-:W2:Y:S01]  /*0ff0*/  @!P0 LDG.E.64 R12, [R12.64] ;  /* 0x000000060c0c8981 */ /* 0x000ea2000c1e1b00 */
[----:B------:R-:W-:Y:S01]  /*1000*/  IADD3 R15, R15, -0x4, RZ ;  /* 0xfffffffc0f0f7810 */ /* 0x000fe20007ffe0ff */
[----:B------:R-:W-:-:S03]  /*1010*/  @!P3 FADD.FTZ R9, R9, R5 ;  /* 0x000000050909b221 */ /* 0x000fc60000010000 */
[----:B------:R-:W-:Y:S02]  /*1020*/  ISETP.NE.AND P3, PT, R15, RZ, PT ;  /* 0x000000ff0f00720c */ /* 0x000fe40003f65270 */
[----:B------:R-:W-:Y:S01]  /*1030*/  IADD3 R28, R28, 0x4, RZ ;  /* 0x000000041c1c7810 */ /* 0x000fe20007ffe0ff */
[----:B---3--:R-:W-:Y:S02]  /*1040*/  @!P4 FADD.FTZ R8, R8, R6 ;  /* 0x000000060808c221 */ /* 0x008fe40000010000 */
[----:B------:R-:W-:Y:S02]  /*1050*/  @!P4 FADD.FTZ R9, R9, R7 ;  /* 0x000000070909c221 */ /* 0x000fe40000010000 */
[----:B----4-:R-:W-:Y:S02]  /*1060*/  @!P2 FADD.FTZ R8, R8, R10 ;  /* 0x0000000a0808a221 */ /* 0x010fe40000010000 */
[----:B------:R-:W-:Y:S02]  /*1070*/  @!P2 FADD.FTZ R9, R9, R11 ;  /* 0x0000000b0909a221 */ /* 0x000fe40000010000 */
[----:B--2---:R-:W-:-:S02]  /*1080*/  @!P0 FADD.FTZ R8, R8, R12 ;  /* 0x0000000c08088221 */ /* 0x004fc40000010000 */
[----:B------:R-:W-:Y:S01]  /*1090*/  @!P0 FADD.FTZ R9, R9, R13 ;  /* 0x0000000d09098221 */ /* 0x000fe20000010000 */
[----:B------:R-:W-:Y:S05]  /*10a0*/  @P3 BRA `(.L_x_2026) ;  /* 0xfffffc4000003947 */ /* 0x000fea000383ffff */
.L_x_2025:
[----:B------:R-:W-:-:S04]  /*10b0*/  MOV R6, c[0x0][0xc] ;  /* 0x0000030000067a02 */ /* 0x000fc80000000f00 */
[----:B------:R-:W-:-:S13]  /*10c0*/  LOP3.LUT P0, R6, R6, 0x3, RZ, 0xc0, !PT ;  /* 0x0000000306067812 */ /* 0x000fda000780c0ff */
[----:B------:R-:W-:Y:S05]  /*10d0*/  @!P0 BRA `(.L_x_2022) ;  /* 0x000002f000008947 */ /* 0x000fea0003800000 */
[----:B------:R-:W-:Y:S01]  /*10e0*/  ISETP.EQ.OR P0, PT, R28, R3, P1 ;  /* 0x000000031c00720c */ /* 0x000fe20000f02670 */
[----:B------:R-:W-:Y:S01]  /*10f0*/  BSSY B0, `(.L_x_2027) ;  /* 0x000000f000007945 */ /* 0x000fe20003800000 */
[----:B------:R-:W-:-:S11]  /*1100*/  ISETP.NE.AND P2, PT, R6, 0x1, PT ;  /* 0x000000010600780c */ /* 0x000fd60003f45270 */
[----:B------:R-:W-:Y:S05]  /*1110*/  @P0 BRA `(.L_x_2028) ;  /* 0x000000c000000947 */ /* 0x000fea0003800000 */
[----:B------:R-:W1:Y:S01]  /*1120*/  S2R R7, SR_CTAID.Y ;  /* 0x0000000000077919 */ /* 0x000e620000002600 */
[----:B------:R-:W-:Y:S01]  /*1130*/  LOP3.LUT R4, R18, 0x1, RZ, 0xc0, !PT ;  /* 0x0000000112047812 */ /* 0x000fe200078ec0ff */
[----:B------:R-:W-:-:S04]  /*1140*/  HFMA2.MMA R5, -RZ, RZ, 0, 2.384185791015625e-07 ;  /* 0x00000004ff057435 */ /* 0x000fc800000001ff */
[----:B------:R-:W-:-:S04]  /*1150*/  IMAD R4, R4, c[0x0][0x10], RZ ;  /* 0x0000040004047a24 */ /* 0x000fc800078e02ff */
[----:B------:R-:W-:-:S05]  /*1160*/  IMAD R4, R4, c[0x0][0xc], RZ ;  /* 0x0000030004047a24 */ /* 0x000fca00078e02ff */
[----:B------:R-:W-:-:S05]  /*1170*/  SHF.L.U32 R4, R4, 0x1, RZ ;  /* 0x0000000104047819 */ /* 0x000fca00000006ff */
[----:B------:R-:W-:-:S04]  /*1180*/  IMAD.WIDE R4, R4, R5, c[0x0][0x198] ;  /* 0x0000660004047625 */ /* 0x000fc800078e0205 */
[----:B-1----:R-:W-:-:S04]  /*1190*/  IMAD R7, R28, c[0x0][0x10], R7 ;  /* 0x000004001c077a24 */ /* 0x002fc800078e0207 */
[----:B------:R-:W-:-:S06]  /*11a0*/  IMAD.WIDE.U32 R4, R7, 0x8, R4 ;  /* 0x0000000807047825 */ /* 0x000fcc00078e0004 */
[----:B------:R-:W2:Y:S02]  /*11b0*/  LDG.E.64 R4, [R4.64] ;  /* 0x0000000604047981 */ /* 0x000ea4000c1e1b00 */
[----:B0-2---:R-:W-:Y:S02]  /*11c0*/  FADD.FTZ R8, R8, R4 ;  /* 0x0000000408087221 */ /* 0x005fe40000010000 */
[----:B------:R-:W-:Y:S02]  /*11d0*/  FADD.FTZ R9, R9, R5 ;  /* 0x0000000509097221 */ /* 0x000fe40000010000 */
.L_x_2028:
[----:B------:R-:W-:Y:S05]  /*11e0*/  BSYNC B0 ;  /* 0x0000000000007941 */ /* 0x000fea0003800000 */
.L_x_2027:
[----:B------:R-:W-:Y:S05]  /*11f0*/  @!P2 BRA `(.L_x_2022) ;  /* 0x000001d00000a947 */ /* 0x000fea0003800000 */
[C---:B------:R-:W-:Y:S02]  /*1200*/  IADD3 R10, R28.reuse, 0x2, RZ ;  /* 0x000000021c0a7810 */ /* 0x040fe40007ffe0ff */
[----:B------:R-:W-:Y:S02]  /*1210*/  IADD3 R28, R28, 0x1, RZ ;  /* 0x000000011c1c7810 */ /* 0x000fe40007ffe0ff */
[-C--:B------:R-:W-:Y:S02]  /*1220*/  ISETP.EQ.OR P0, PT, R10, R3.reuse, P1 ;  /* 0x000000030a00720c */ /* 0x080fe40000f02670 */
[----:B------:R-:W-:-:S02]  /*1230*/  ISETP.EQ.OR P2, PT, R28, R3, P1 ;  /* 0x000000031c00720c */ /* 0x000fc40000f42670 */
[----:B------:R-:W-:-:S11]  /*1240*/  ISETP.EQ.OR P0, PT, R6, 0x2, P0 ;  /* 0x000000020600780c */ /* 0x000fd60000702670 */
[----:B------:R-:W1:Y:S01]  /*1250*/  @!P2 S2R R7, SR_CTAID.Y ;  /* 0x000000000007a919 */ /* 0x000e620000002600 */
[C---:B------:R-:W-:Y:S02]  /*1260*/  @!P2 LOP3.LUT R4, R18.reuse, 0x1, RZ, 0xc0, !PT ;  /* 0x000000011204a812 */ /* 0x040fe400078ec0ff */
[----:B------:R-:W-:Y:S01]  /*1270*/  @!P0 LOP3.LUT R5, R18, 0x1, RZ, 0xc0, !PT ;  /* 0x0000000112058812 */ /* 0x000fe200078ec0ff */
[----:B------:R-:W2:Y:S01]  /*1280*/  @!P0 S2R R11, SR_CTAID.Y ;  /* 0x00000000000b8919 */ /* 0x000ea20000002600 */
[----:B------:R-:W-:Y:S01]  /*1290*/  @!P0 MOV R15, 0x4 ;  /* 0x00000004000f8802 */ /* 0x000fe20000000f00 */
[----:B------:R-:W-:Y:S02]  /*12a0*/  @!P2 IMAD R4, R4, c[0x0][0x10], RZ ;  /* 0x000004000404aa24 */ /* 0x000fe400078e02ff */
[----:B------:R-:W-:Y:S01]  /*12b0*/  @!P0 IMAD R6, R5, c[0x0][0x10], RZ ;  /* 0x0000040005068a24 */ /* 0x000fe200078e02ff */
[----:B------:R-:W-:Y:S01]  /*12c0*/  @!P2 MOV R5, 0x4 ;  /* 0x000000040005a802 */ /* 0x000fe20000000f00 */
[----:B------:R-:W-:-:S02]  /*12d0*/  @!P2 IMAD R4, R4, c[0x0][0xc], RZ ;  /* 0x000003000404aa24 */ /* 0x000fc400078e02ff */
[----:B------:R-:W-:-:S03]  /*12e0*/  @!P0 IMAD R6, R6, c[0x0][0xc], RZ ;  /* 0x0000030006068a24 */ /* 0x000fc600078e02ff */
[----:B------:R-:W-:Y:S02]  /*12f0*/  @!P2 SHF.L.U32 R4, R4, 0x1, RZ ;  /* 0x000000010404a819 */ /* 0x000fe400000006ff */
[----:B------:R-:W-:-:S03]  /*1300*/  @!P0 SHF.L.U32 R6, R6, 0x1, RZ ;  /* 0x0000000106068819 */ /* 0x000fc600000006ff */
[----:B------:R-:W-:-:S04]  /*1310*/  @!P2 IMAD.WIDE R4, R4, R5, c[0x0][0x198] ;  /* 0x000066000404a625 */ /* 0x000fc800078e0205 */
[----:B-1----:R-:W-:Y:S02]  /*1320*/  @!P2 IMAD R13, R28, c[0x0][0x10], R7 ;  /* 0x000004001c0daa24 */ /* 0x002fe400078e0207 */
[----:B------:R-:W-:-:S04]  /*1330*/  @!P0 IMAD.WIDE R6, R6, R15, c[0x0][0x198] ;  /* 0x0000660006068625 */ /* 0x000fc800078e020f */
[----:B--2---:R-:W-:Y:S02]  /*1340*/  @!P0 IMAD R11, R10, c[0x0][0x10], R11 ;  /* 0x000004000a0b8a24 */ /* 0x004fe400078e020b */
[----:B------:R-:W-:-:S04]  /*1350*/  @!P2 IMAD.WIDE.U32 R4, R13, 0x8, R4 ;  /* 0x000000080d04a825 */ /* 0x000fc800078e0004 */
[----:B------:R-:W-:Y:S02]  /*1360*/  @!P0 IMAD.WIDE.U32 R6, R11, 0x8, R6 ;  /* 0x000000080b068825 */ /* 0x000fe400078e0006 */
[----:B------:R-:W2:Y:S04]  /*1370*/  @!P2 LDG.E.64 R4, [R4.64] ;  /* 0x000000060404a981 */ /* 0x000ea8000c1e1b00 */
[----:B------:R-:W3:Y:S01]  /*1380*/  @!P0 LDG.E.64 R6, [R6.64] ;  /* 0x0000000606068981 */ /* 0x000ee2000c1e1b00 */
[----:B0-2---:R-:W-:Y:S02]  /*1390*/  @!P2 FADD.FTZ R8, R8, R4 ;  /* 0x000000040808a221 */ /* 0x005fe40000010000 */
[----:B------:R-:W-:Y:S02]  /*13a0*/  @!P2 FADD.FTZ R9, R9, R5 ;  /* 0x000000050909a221 */ /* 0x000fe40000010000 */
[----:B---3--:R-:W-:-:S02]  /*13b0*/  @!P0 FADD.FTZ R8, R8, R6 ;  /* 0x0000000608088221 */ /* 0x008fc40000010000 */
[----:B------:R-:W-:-:S04]  /*13c0*/  @!P0 FADD.FTZ R9, R9, R7 ;  /* 0x0000000709098221 */ /* 0x000fc80000010000 */
.L_x_2022:
[----:B------:R-:W-:Y:S01]  /*13d0*/  LOP3.LUT P0, RZ, R3, R0, RZ, 0xfc, !PT ;  /* 0x0000000003ff7212 */ /* 0x000fe2000780fcff */
[----:B------:R1:W-:Y:S01]  /*13e0*/  @!P1 STS.64 [0x98], R8 ;  /* 0x00009808ff009388 */ /* 0x0003e20000000a00 */
[----:B------:R-:W-:Y:S02]  /*13f0*/  ISETP.EQ.U32.AND P2, PT, RZ, c[0x0][0x168], PT ;  /* 0x00005a00ff007a0c */ /* 0x000fe40003f42070 */
[----:B------:R-:W-:Y:S02]  /*1400*/  SHF.L.U32 R4, R26, 0x2, RZ ;  /* 0x000000021a047819 */ /* 0x000fe400000006ff */
[----:B------:R-:W-:Y:S02]  /*1410*/  ISETP.EQ.OR.EX P0, PT, RZ, c[0x0][0x16c], P0, P2 ;  /* 0x00005b00ff007a0c */ /* 0x000fe40000702720 */
[----:B------:R-:W-:Y:S02]  /*1420*/  IADD3 R6, P2, R4, c[0x0][0x178], RZ ;  /* 0x00005e0004067a10 */ /* 0x000fe40007f5e0ff */
[----:B------:R-:W-:-:S02]  /*1430*/  SHF.L.U64.HI R26, R26, 0x2, R27 ;  /* 0x000000021a1a7819 */ /* 0x000fc4000001021b */
[----:B------:R-:W-:Y:S02]  /*1440*/  IADD3 R4, P3, R4, c[0x0][0x180], RZ ;  /* 0x0000600004047a10 */ /* 0x000fe40007f7e0ff */
[C---:B------:R-:W-:Y:S02]  /*1450*/  IADD3.X R7, R26.reuse, c[0x0][0x17c], RZ, P2, !PT ;  /* 0x00005f001a077a10 */ /* 0x040fe400017fe4ff */
[----:B------:R-:W-:-:S03]  /*1460*/  IADD3.X R5, R26, c[0x0][0x184], RZ, P3, !PT ;  /* 0x000061001a057a10 */ /* 0x000fc60001ffe4ff */
[----:B------:R-:W-:Y:S01]  /*1470*/  @!P0 MOV R13, 0x8 ;  /* 0x00000008000d8802 */ /* 0x000fe20000000f00 */
[----:B------:R-:W-:Y:S02]  /*1480*/  @!P0 FMUL.FTZ R11, R9, c[0x0][0x1f4] ;  /* 0x00007d00090b8a20 */ /* 0x000fe40000410000 */
[----:B------:R-:W-:Y:S02]  /*1490*/  @!P0 FMUL.FTZ R10, R8, c[0x0][0x1f4] ;  /* 0x00007d00080a8a20 */ /* 0x000fe40000410000 */
[----:B------:R-:W-:-:S05]  /*14a0*/  @!P0 IMAD.WIDE R12, R20, R13, c[0x0][0x168] ;  /* 0x00005a00140c8625 */ /* 0x000fca00078e020d */
[----:B------:R2:W-:Y:S04]  /*14b0*/  @!P0 STG.E.64 [R12.64], R10 ;  /* 0x0000000a0c008986 */ /* 0x0005e8000c101b06 */
[----:B------:R-:W-:Y:S06]  /*14c0*/  BAR.SYNC.DEFER_BLOCKING 0x0 ;  /* 0x0000000000007b1d */ /* 0x000fec0000010000 */
[----:B------:R-:W3:Y:S04]  /*14d0*/  LDG.E.64 R6, [R6.64] ;  /* 0x0000000606067981 */ /* 0x000ee8000c1e1b00 */
[----:B------:R-:W3:Y:S01]  /*14e0*/  LDG.E.64 R4, [R4.64] ;  /* 0x0000000604047981 */ /* 0x000ee2000c1e1b00 */
[----:B01----:R-:W-:Y:S01]  /*14f0*/  HFMA2.MMA R9, -RZ, RZ, 1.875, 0 ;  /* 0x3f800000ff097435 */ /* 0x003fe200000001ff */
[----:B--2---:R-:W-:-:S02]  /*1500*/  PRMT R13, RZ, 0x5410, R17 ;  /* 0x00005410ff0d7816 */ /* 0x004fc40000000011 */
[----:B------:R-:W0:Y:S01]  /*1510*/  LDS.64 R14, [0x98] ;  /* 0x00009800ff0e7984 */ /* 0x000e220000000a00 */
[----:B------:R-:W-:Y:S02]  /*1520*/  PRMT R17, RZ, 0x7610, R17 ;  /* 0x00007610ff117816 */ /* 0x000fe40000000011 */
[----:B------:R-:W-:Y:S02]  /*1530*/  ISETP.NE.AND P2, PT, RZ, UR5, PT ;  /* 0x00000005ff007c0c */ /* 0x000fe4000bf45270 */
[----:B------:R-:W-:Y:S01]  /*1540*/  PRMT R21, RZ, 0x7610, R16 ;  /* 0x00007610ff157816 */ /* 0x000fe20000000010 */
[----:B0-----:R-:W-:-:S04]  /*1550*/  FMUL.FTZ R14, R14, c[0x0][0x1f4] ;  /* 0x00007d000e0e7a20 */ /* 0x001fc80000410000 */
[----:B------:R-:W-:Y:S02]  /*1560*/  FMUL.FTZ R26, R14, R14 ;  /* 0x0000000e0e1a7220 */ /* 0x000fe40000410000 */
[----:B------:R-:W-:Y:S02]  /*1570*/  FADD.FTZ R10, R13, -R14 ;  /* 0x8000000e0d0a7221 */ /* 0x000fe40000010000 */
[----:B------:R-:W-:Y:S01]  /*1580*/  FFMA.FTZ R15, R15, c[0x0][0x1f4], -R26 ;  /* 0x00007d000f0f7a23 */ /* 0x000fe2000001081a */
[----:B------:R-:W-:-:S04]  /*1590*/  SHF.R.U32.HI R26, RZ, 0x4, R0 ;  /* 0x00000004ff1a7819 */ /* 0x000fc80000011600 */
[----:B------:R-:W-:Y:S01]  /*15a0*/  FSETP.GTU.FTZ.AND P0, PT, R15, RZ, PT ;  /* 0x000000ff0f00720b */ /* 0x000fe20003f1c000 */
[----:B------:R-:W-:-:S05]  /*15b0*/  IMAD R11, R3, c[0x0][0x1e4], R26 ;  /* 0x00007900030b7a24 */ /* 0x000fca00078e021a */
[----:B------:R-:W-:Y:S02]  /*15c0*/  IADD3 R3, R11, 0x20, RZ ;  /* 0x000000200b037810 */ /* 0x000fe40007ffe0ff */
[----:B------:R-:W-:Y:S02]  /*15d0*/  SHF.R.S32.HI R12, RZ, 0x1f, R11 ;  /* 0x0000001fff0c7819 */ /* 0x000fe4000001140b */
[----:B------:R-:W-:Y:S02]  /*15e0*/  ISETP.GE.U32.AND P1, PT, R3, c[0x0][0x1c8], PT ;  /* 0x0000720003007a0c */ /* 0x000fe40003f26070 */
[----:B------:R-:W-:Y:S01]  /*15f0*/  SHF.R.S32.HI R8, RZ, 0x1f, R3 ;  /* 0x0000001fff087819 */ /* 0x000fe20000011403 */
[----:B------:R-:W-:-:S03]  /*1600*/  @P0 FADD.FTZ R15, R15, c[0x0][0x188] ;  /* 0x000062000f0f0621 */ /* 0x000fc60000010000 */
[----:B------:R-:W-:Y:S01]  /*1610*/  ISETP.GE.AND.EX P1, PT, R8, c[0x0][0x1cc], PT, P1 ;  /* 0x0000730008007a0c */ /* 0x000fe20003f26310 */
[----:B------:R0:W1:Y:S01]  /*1620*/  @P0 MUFU.RSQ R9, R15 ;  /* 0x0000000f00090308 */ /* 0x0000620000001400 */
[----:B------:R-:W-:Y:S02]  /*1630*/  ISETP.GE.U32.AND P0, PT, R11, c[0x0][0x1c8], PT ;  /* 0x000072000b007a0c */ /* 0x000fe40003f06070 */
[----:B------:R-:W-:Y:S02]  /*1640*/  ISETP.GT.U32.OR P1, PT, R0, 0x1ff, P1 ;  /* 0x000001ff0000780c */ /* 0x000fe40000f24470 */
[----:B------:R-:W-:Y:S02]  /*1650*/  ISETP.GE.AND.EX P0, PT, R12, c[0x0][0x1cc], PT, P0 ;  /* 0x000073000c007a0c */ /* 0x000fe40003f06300 */
[----:B0-----:R-:W-:Y:S01]  /*1660*/  PRMT R15, RZ, 0x5410, R16 ;  /* 0x00005410ff0f7816 */ /* 0x001fe20000000010 */
[----:B------:R-:W-:Y:S01]  /*1670*/  FADD.FTZ R16, R17, -R14 ;  /* 0x8000000e11107221 */ /* 0x000fe20000010000 */
[----:B------:R-:W-:-:S03]  /*1680*/  ISETP.GT.U32.OR P0, PT, R0, 0x1ff, P0 ;  /* 0x000001ff0000780c */ /* 0x000fc60000704470 */
[--C-:B------:R-:W-:Y:S02]  /*1690*/  FADD.FTZ R26, R15, -R14.reuse ;  /* 0x8000000e0f1a7221 */ /* 0x100fe40000010000 */
[----:B------:R-:W-:Y:S02]  /*16a0*/  FADD.FTZ R14, R21, -R14 ;  /* 0x8000000e150e7221 */ /* 0x000fe40000010000 */
[-C--:B-1----:R-:W-:Y:S02]  /*16b0*/  FMUL.FTZ R13, R10, R9.reuse ;  /* 0x000000090a0d7220 */ /* 0x082fe40000410000 */
[-C--:B------:R-:W-:Y:S02]  /*16c0*/  FMUL.FTZ R14, R14, R9.reuse ;  /* 0x000000090e0e7220 */ /* 0x080fe40000410000 */
[-C--:B------:R-:W-:Y:S02]  /*16d0*/  FMUL.FTZ R15, R26, R9.reuse ;  /* 0x000000091a0f7220 */ /* 0x080fe40000410000 */
[----:B------:R-:W-:-:S02]  /*16e0*/  FMUL.FTZ R16, R16, R9 ;  /* 0x0000000910107220 */ /* 0x000fc40000410000 */
[C-C-:B---3--:R-:W-:Y:S02]  /*16f0*/  FFMA.FTZ R10, R7.reuse, R14, R5.reuse ;  /* 0x0000000e070a7223 */ /* 0x148fe40000010005 */
[C-C-:B------:R-:W-:Y:S02]  /*1700*/  FFMA.FTZ R13, R6.reuse, R13, R4.reuse ;  /* 0x0000000d060d7223 */ /* 0x140fe40000010004 */
[----:B------:R-:W-:Y:S02]  /*1710*/  FFMA.FTZ R9, R6, R15, R4 ;  /* 0x0000000f06097223 */ /* 0x000fe40000010004 */
[----:B------:R-:W-:Y:S01]  /*1720*/  FFMA.FTZ R14, R7, R16, R5 ;  /* 0x00000010070e7223 */ /* 0x000fe20000010005 */
[----:B------:R-:W-:Y:S05]  /*1730*/  @!P2 BRA `(.L_x_2029) ;  /* 0x000000a00000a947 */ /* 0x000fea0003800000 */
        /* <DEDUP_REMOVED lines=9> */
[----:B-1----:R-:W-:-:S05]  /*17d0*/  FMUL.FTZ R13, R13, R6 ;  /* 0x000000060d0d7220 */ /* 0x002fca0000410000 */
.L_x_2029:
[----:B------:R-:W-:Y:S01]  /*17e0*/  BSSY B0, `(.L_x_2030) ;  /* 0x000000c000007945 */ /* 0x000fe20003800000 */
[----:B------:R-:W-:Y:S05]  /*17f0*/  @P0 BRA `(.L_x_2031) ;  /* 0x000000a000000947 */ /* 0x000fea0003800000 */
[----:B------:R-:W-:Y:S01]  /*1800*/  MOV R4, R22 ;  /* 0x0000001600047202 */ /* 0x000fe20000000f00 */
[----:B------:R-:W-:Y:S01]  /*1810*/  IMAD R12, R12, c[0x0][0x1c0], RZ ;  /* 0x000070000c0c7a24 */ /* 0x000fe200078e02ff */
[----:B------:R-:W-:Y:S02]  /*1820*/  MOV R5, R25 ;  /* 0x0000001900057202 */ /* 0x000fe40000000f00 */
[----:B------:R-:W-:Y:S01]  /*1830*/  F2FP.BF16.PACK_AB R13, R14, R13 ;  /* 0x0000000d0e0d723e */ /* 0x000fe200000010ff */
[C---:B------:R-:W-:Y:S02]  /*1840*/  IMAD R7, R11.reuse, c[0x0][0x1c4], R12 ;  /* 0x000071000b077a24 */ /* 0x040fe400078e020c */
[----:B------:R-:W-:-:S05]  /*1850*/  IMAD.WIDE.U32 R4, R11, c[0x0][0x1c0], R4 ;  /* 0x000070000b047a25 */ /* 0x000fca00078e0004 */
[----:B------:R-:W-:Y:S02]  /*1860*/  IADD3 R7, R5, R7, RZ ;  /* 0x0000000705077210 */ /* 0x000fe40007ffe0ff */
[----:B------:R-:W-:-:S04]  /*1870*/  LEA R6, P0, R4, c[0x0][0x160], 0x1 ;  /* 0x0000580004067a11 */ /* 0x000fc800078008ff */
[----:B------:R-:W-:-:S05]  /*1880*/  LEA.HI.X R7, R4, c[0x0][0x164], R7, 0x1, P0 ;  /* 0x0000590004077a11 */ /* 0x000fca00000f0c07 */
[----:B------:R0:W-:Y:S04]  /*1890*/  STG.E [R6.64], R13 ;  /* 0x0000000d06007986 */ /* 0x0001e8000c101906 */
.L_x_2031:
[----:B------:R-:W-:Y:S05]  /*18a0*/  BSYNC B0 ;  /* 0x0000000000007941 */ /* 0x000fea0003800000 */
.L_x_2030:
[----:B------:R-:W-:Y:S05]  /*18b0*/  @!P2 BRA `(.L_x_2032) ;  /* 0x000000a00000a947 */ /* 0x000fea0003800000 */
        /* <DEDUP_REMOVED lines=10> */
.L_x_2032:
[----:B------:R-:W-:Y:S01]  /*1960*/  BSSY B0, `(.L_x_2033) ;  /* 0x000000b000007945 */ /* 0x000fe20003800000 */
[----:B------:R-:W-:Y:S05]  /*1970*/  @P1 BRA `(.L_x_2034) ;  /* 0x0000009000001947 */ /* 0x000fea0003800000 */
[----:B------:R-:W-:Y:S01]  /*1980*/  MOV R23, R25 ;  /* 0x0000001900177202 */ /* 0x000fe20000000f00 */
[----:B------:R-:W-:Y:S01]  /*1990*/  IMAD R8, R8, c[0x0][0x1c0], RZ ;  /* 0x0000700008087a24 */ /* 0x000fe200078e02ff */
[----:B------:R-:W-:-:S03]  /*19a0*/  F2FP.BF16.PACK_AB R9, R10, R9 ;  /* 0x000000090a09723e */ /* 0x000fc600000010ff */
[----:B------:R-:W-:-:S04]  /*19b0*/  IMAD.WIDE.U32 R22, R3, c[0x0][0x1c0], R22 ;  /* 0x0000700003167a25 */ /* 0x000fc800078e0016 */
[----:B------:R-:W-:Y:S01]  /*19c0*/  IMAD R3, R3, c[0x0][0x1c4], R8 ;  /* 0x0000710003037a24 */ /* 0x000fe200078e0208 */
[----:B------:R-:W-:-:S04]  /*19d0*/  LEA R4, P0, R22, c[0x0][0x160], 0x1 ;  /* 0x0000580016047a11 */ /* 0x000fc800078008ff */
[----:B------:R-:W-:-:S04]  /*19e0*/  IADD3 R3, R23, R3, RZ ;  /* 0x0000000317037210 */ /* 0x000fc80007ffe0ff */
[----:B------:R-:W-:-:S05]  /*19f0*/  LEA.HI.X R5, R22, c[0x0][0x164], R3, 0x1, P0 ;  /* 0x0000590016057a11 */ /* 0x000fca00000f0c03 */
[----:B------:R1:W-:Y:S02]  /*1a00*/  STG.E [R4.64], R9 ;  /* 0x0000000904007986 */ /* 0x0003e4000c101906 */
.L_x_2034:
[----:B------:R-:W-:Y:S05]  /*1a10*/  BSYNC B0 ;  /* 0x0000000000007941 */ /* 0x000fea0003800000 */
.L_x_2033:
[----:B------:R-:W-:Y:S02]  /*1a20*/  IADD3 R20, R20, c[0x0][0x10], RZ ;  /* 0x0000040014147a10 */ /* 0x000fe40007ffe0ff */
[----:B------:R-:W-:Y:S02]  /*1a30*/  IADD3 R18, R18, 0x1, RZ ;  /* 0x0000000112127810 */ /* 0x000fe40007ffe0ff */
[----:B------:R-:W-:-:S13]  /*1a40*/  ISETP.GE.AND P0, PT, R20, UR4, PT ;  /* 0x0000000414007c0c */ /* 0x000fda000bf06270 */
[----:B------:R-:W-:Y:S01]  /*1a50*/  @P0 CALL.REL.NOINC `(.L_x_2035) ;  /* 0x0000001000000944 */ /* 0x000fe20003c00000 */
[----:B------:R-:W-:Y:S05]  /*1a60*/  BRA `(.L_x_2036) ;  /* 0xffffe68000007947 */ /* 0x000fea000383ffff */
.L_x_2035:
[----:B------:R-:W-:Y:S05]  /*1a70*/  EXIT ;  /* 0x000000000000794d */ /* 0x000fea0003800000 */
.L_x_2037:
        /* <DEDUP_REMOVED lines=16> */
.L_x_3368:


//--------------------- .text._Z35group_norm_nhwc_fwd_one_pass_kernelI11Bf16IOFp32WLi128ELi32ELi512EEv26Group_norm_nhwc_fwd_params --------------------------
	.section	.text._Z35group_norm_nhwc_fwd_one_pass_kernelI11Bf16IOFp32WLi128ELi32ELi512EEv26Group_norm_nhwc_fwd_params,"ax",@progbits
	.sectioninfo	@"SHI_REGISTERS=32"
	.align	128
        .global         _Z35group_norm_nhwc_fwd_one_pass_kernelI11Bf16IOFp32WLi128ELi32ELi512EEv26Group_norm_nhwc_fwd_params
        .type           _Z35group_norm_nhwc_fwd_one_pass_kernelI11Bf16IOFp32WLi128ELi32ELi512EEv26Group_norm_nhwc_fwd_params,@function
        .size           _Z35group_norm_nhwc_fwd_one_pass_kernelI11Bf16IOFp32WLi128ELi32ELi512EEv26Group_norm_nhwc_fwd_params,(.L_x_3369 - _Z35group_norm_nhwc_fwd_one_pass_kernelI11Bf16IOFp32WLi128ELi32ELi512EEv26Group_norm_nhwc_fwd_params)
        .other          _Z35group_norm_nhwc_fwd_one_pass_kernelI11Bf16IOFp32WLi128ELi32ELi512EEv26Group_norm_nhwc_fwd_params,@"STO_CUDA_ENTRY STV_DEFAULT"
_Z35group_norm_nhwc_fwd_one_pass_kernelI11Bf16IOFp32WLi128ELi32ELi512EEv26Group_norm_nhwc_fwd_params:
.text._Z35group_norm_nhwc_fwd_one_pass_kernelI11Bf16IOFp32WLi128ELi32ELi512EEv26Group_norm_nhwc_fwd_params:
        /* <DEDUP_REMOVED lines=8> */
[----:B------:R-:W-:Y:S01]  /*0080*/  HFMA2.MMA R19, -RZ, RZ, 0, 1.78813934326171875e-07 ;  /* 0x00000003ff137435 */ /* 0x000fe200000001ff */
[----:B------:R-:W-:Y:S01]  /*0090*/  ISETP.NE.U32.AND P0, PT, RZ, c[0x0][0x168], PT ;  /* 0x00005a00ff007a0c */ /* 0x000fe20003f05070 */
[----:B------:R-:W-:Y:S01]  /*00a0*/  ULDC.U8 UR5, c[0x0][0x1dc] ;  /* 0x0000770000057ab9 */ /* 0x000fe20000000000 */
[----:B------:R-:W1:Y:S01]  /*00b0*/  S2R R3, SR_CTAID.X ;  /* 0x0000000000037919 */ /* 0x000e620000002500 */
[----:B------:R-:W-:Y:S01]  /*00c0*/  MOV R18, RZ ;  /* 0x000000ff00127202 */ /* 0x000fe20000000f00 */
[----:B------:R-:W-:Y:S01]  /*00d0*/  ULDC.64 UR6, c[0x0][0x118] ;  /* 0x0000460000067ab9 */ /* 0x000fe20000000a00 */
[----:B------:R-:W-:Y:S01]  /*00e0*/  MOV R17, R0 ;  /* 0x0000000000117202 */ /* 0x000fe20000000f00 */
[----:B------:R-:W2:Y:S03]  /*00f0*/  S2R R4, SR_LANEID ;  /* 0x0000000000047919 */ /* 0x000ea60000000000 */
[----:B------:R-:W-:-:S02]  /*0100*/  LOP3.LUT R19, R19, c[0x0][0xc], RZ, 0xc0, !PT ;  /* 0x0000030013137a12 */ /* 0x000fc400078ec0ff */
[----:B0-----:R-:W-:Y:S02]  /*0110*/  SHF.R.S32.HI R5, RZ, 0x1f, R2 ;  /* 0x0000001fff057819 */ /* 0x001fe40000011402 */
[CC--:B-1----:R-:W-:Y:S01]  /*0120*/  LOP3.LUT P1, RZ, R3.reuse, R2.reuse, RZ, 0xfc, !PT ;  /* 0x0000000203ff7212 */ /* 0x0c2fe2000782fcff */
[----:B------:R-:W-:Y:S01]  /*0130*/  IMAD R21, R3, c[0x0][0x10], R0 ;  /* 0x0000040003157a24 */ /* 0x000fe200078e0200 */
[----:B------:R-:W-:Y:S02]  /*0140*/  LEA.HI R5, R5, R2, RZ, 0x5 ;  /* 0x0000000205057211 */ /* 0x000fe400078f28ff */
[----:B------:R-:W-:Y:S02]  /*0150*/  ISETP.NE.AND.EX P1, PT, RZ, c[0x0][0x16c], !P1, P0 ;  /* 0x00005b00ff007a0c */ /* 0x000fe40004f25300 */
[----:B--2---:R-:W-:Y:S02]  /*0160*/  SHF.R.S32.HI R20, RZ, 0x5, R5 ;  /* 0x00000005ff147819 */ /* 0x004fe40000011405 */
.L_x_2063:
[----:B0-----:R-:W-:Y:S02]  /*0170*/  IABS R8, c[0x0][0x1d8] ;  /* 0x0000760000087a13 */ /* 0x001fe40000000000 */
[----:B------:R-:W-:-:S02]  /*0180*/  IABS R10, R17 ;  /* 0x00000011000a7213 */ /* 0x000fc40000000000 */
[----:B------:R-:W0:Y:S01]  /*0190*/  I2F.RP R5, R8 ;  /* 0x0000000800057306 */ /* 0x000e220000209400 */
[----:B------:R-:W-:-:S07]  /*01a0*/  MOV R16, RZ ;  /* 0x000000ff00107202 */ /* 0x000fce0000000f00 */
        /* <DEDUP_REMOVED lines=8> */
[----:B------:R-:W-:-:S03]  /*0230*/  SHF.R.U32.HI R6, RZ, 0x4, R2 ;  /* 0x00000004ff067819 */ /* 0x000fc60000011602 */
[----:B------:R-:W-:-:S05]  /*0240*/  IMAD.HI.U32 R7, R7, R9, RZ ;  /* 0x0000000907077227 */ /* 0x000fca00078e00ff */
[----:B------:R-:W-:-:S05]  /*0250*/  IADD3 R5, -R7, RZ, RZ ;  /* 0x000000ff07057210 */ /* 0x000fca0007ffe1ff */
[----:B------:R-:W-:Y:S02]  /*0260*/  IMAD R5, R8, R5, R9 ;  /* 0x0000000508057224 */ /* 0x000fe400078e0209 */
[----:B------:R-:W-:-:S03]  /*0270*/  IMAD R9, R3, c[0x0][0x1e4], R6 ;  /* 0x0000790003097a24 */ /* 0x000fc600078e0206 */
[----:B------:R-:W-:Y:S02]  /*0280*/  ISETP.GT.U32.AND P2, PT, R8, R5, PT ;  /* 0x000000050800720c */ /* 0x000fe40003f44070 */
[C---:B------:R-:W-:Y:S02]  /*0290*/  IADD3 R12, R9.reuse, 0x20, RZ ;  /* 0x00000020090c7810 */ /* 0x040fe40007ffe0ff */
[C---:B------:R-:W-:Y:S02]  /*02a0*/  IADD3 R11, R9.reuse, 0x40, RZ ;  /* 0x00000040090b7810 */ /* 0x040fe40007ffe0ff */
[----:B------:R-:W-:Y:S02]  /*02b0*/  SHF.R.S32.HI R6, RZ, 0x1f, R12 ;  /* 0x0000001fff067819 */ /* 0x000fe4000001140c */
[----:B------:R-:W-:-:S04]  /*02c0*/  IADD3 R13, R9, 0x60, RZ ;  /* 0x00000060090d7810 */ /* 0x000fc80007ffe0ff */
[----:B------:R-:W-:Y:S02]  /*02d0*/  ISETP.GE.U32.AND P4, PT, R13, c[0x0][0x1c8], PT ;  /* 0x000072000d007a0c */ /* 0x000fe40003f86070 */
[-C--:B------:R-:W-:Y:S02]  /*02e0*/  @!P2 IADD3 R5, R5, -R8.reuse, RZ ;  /* 0x800000080505a210 */ /* 0x080fe40007ffe0ff */
[----:B------:R-:W-:Y:S02]  /*02f0*/  @!P2 IADD3 R7, R7, 0x1, RZ ;  /* 0x000000010707a810 */ /* 0x000fe40007ffe0ff */
[----:B------:R-:W-:Y:S02]  /*0300*/  ISETP.GE.U32.AND P0, PT, R5, R8, PT ;  /* 0x000000080500720c */ /* 0x000fe40003f06070 */
[----:B------:R-:W-:Y:S02]  /*0310*/  LOP3.LUT R5, R17, c[0x0][0x1d8], RZ, 0x3c, !PT ;  /* 0x0000760011057a12 */ /* 0x000fe400078e3cff */
[----:B------:R-:W-:-:S02]  /*0320*/  ISETP.NE.AND P2, PT, RZ, c[0x0][0x1d8], PT ;  /* 0x00007600ff007a0c */ /* 0x000fc40003f45270 */
[----:B------:R-:W-:Y:S02]  /*0330*/  ISETP.GE.AND P3, PT, R5, RZ, PT ;  /* 0x000000ff0500720c */ /* 0x000fe40003f66270 */
[----:B------:R-:W-:Y:S02]  /*0340*/  SHF.L.U32 R5, R2, 0x1, RZ ;  /* 0x0000000102057819 */ /* 0x000fe400000006ff */
[----:B------:R-:W-:Y:S02]  /*0350*/  SHF.R.S32.HI R8, RZ, 0x1f, R9 ;  /* 0x0000001fff087819 */ /* 0x000fe40000011409 */
[----:B------:R-:W-:Y:S02]  /*0360*/  LOP3.LUT R5, R5, 0x1e, RZ, 0xc0, !PT ;  /* 0x0000001e05057812 */ /* 0x000fe400078ec0ff */
[----:B------:R-:W-:Y:S02]  /*0370*/  @P0 IADD3 R7, R7, 0x1, RZ ;  /* 0x0000000107070810 */ /* 0x000fe40007ffe0ff */
[----:B------:R-:W-:-:S03]  /*0380*/  ISETP.GE.U32.AND P0, PT, R9, c[0x0][0x1c8], PT ;  /* 0x0000720009007a0c */ /* 0x000fc60003f06070 */
[----:B------:R-:W-:Y:S02]  /*0390*/  @!P3 IADD3 R7, -R7, RZ, RZ ;  /* 0x000000ff0707b210 */ /* 0x000fe40007ffe1ff */
[----:B------:R-:W-:Y:S02]  /*03a0*/  @!P2 LOP3.LUT R7, RZ, c[0x0][0x1d8], RZ, 0x33, !PT ;  /* 0x00007600ff07aa12 */ /* 0x000fe400078e33ff */
[----:B------:R-:W-:Y:S02]  /*03b0*/  ISETP.GE.AND.EX P0, PT, R8, c[0x0][0x1cc], PT, P0 ;  /* 0x0000730008007a0c */ /* 0x000fe40003f06300 */
[----:B------:R-:W-:Y:S02]  /*03c0*/  IADD3 R22, -R7, RZ, RZ ;  /* 0x000000ff07167210 */ /* 0x000fe40007ffe1ff */
[----:B------:R-:W-:Y:S02]  /*03d0*/  ISETP.GE.U32.AND P2, PT, R12, c[0x0][0x1c8], PT ;  /* 0x000072000c007a0c */ /* 0x000fe40003f46070 */
[----:B------:R-:W-:Y:S01]  /*03e0*/  SHF.R.S32.HI R10, RZ, 0x1f, R7 ;  /* 0x0000001fff0a7819 */ /* 0x000fe20000011407 */
[----:B------:R-:W-:Y:S01]  /*03f0*/  IMAD R22, R22, c[0x0][0x1d8], R17 ;  /* 0x0000760016167a24 */ /* 0x000fe200078e0211 */
[----:B------:R-:W-:-:S02]  /*0400*/  ISETP.LT.U32.AND P0, PT, R2, 0x200, !P0 ;  /* 0x000002000200780c */ /* 0x000fc40004701070 */
[----:B------:R-:W-:Y:S01]  /*0410*/  ISETP.GE.AND.EX P2, PT, R6, c[0x0][0x1cc], PT, P2 ;  /* 0x0000730006007a0c */ /* 0x000fe20003f46320 */
[----:B------:R-:W-:Y:S01]  /*0420*/  IMAD R10, R10, c[0x0][0x1d0], RZ ;  /* 0x000074000a0a7a24 */ /* 0x000fe200078e02ff */
[----:B------:R-:W-:Y:S02]  /*0430*/  LEA R22, R22, R5, 0x5 ;  /* 0x0000000516167211 */ /* 0x000fe400078e28ff */
[----:B------:R-:W-:Y:S01]  /*0440*/  ISETP.LT.U32.AND P2, PT, R2, 0x200, !P2 ;  /* 0x000002000200780c */ /* 0x000fe20005741070 */
[----:B------:R-:W-:Y:S01]  /*0450*/  IMAD R27, R7, c[0x0][0x1d4], R10 ;  /* 0x00007500071b7a24 */ /* 0x000fe200078e020a */
[--C-:B------:R-:W-:Y:S02]  /*0460*/  SHF.R.S32.HI R23, RZ, 0x1f, R22.reuse ;  /* 0x0000001fff177819 */ /* 0x100fe40000011416 */
[----:B------:R-:W-:Y:S02]  /*0470*/  ISETP.GE.U32.AND P3, PT, R11, c[0x0][0x1c8], PT ;  /* 0x000072000b007a0c */ /* 0x000fe40003f66070 */
[----:B------:R-:W-:Y:S01]  /*0480*/  SHF.R.S32.HI R10, RZ, 0x1f, R11 ;  /* 0x0000001fff0a7819 */ /* 0x000fe2000001140b */
[----:B------:R-:W-:Y:S01]  /*0490*/  IMAD.WIDE.U32 R24, R7, c[0x0][0x1d0], R22 ;  /* 0x0000740007187a25 */ /* 0x000fe200078e0016 */
[----:B------:R-:W-:-:S02]  /*04a0*/  SHF.R.S32.HI R5, RZ, 0x1f, R13 ;  /* 0x0000001fff057819 */ /* 0x000fc4000001140d */
[----:B------:R-:W-:Y:S01]  /*04b0*/  ISETP.GE.AND.EX P3, PT, R10, c[0x0][0x1cc], PT, P3 ;  /* 0x000073000a007a0c */ /* 0x000fe20003f66330 */
[----:B------:R-:W-:Y:S01]  /*04c0*/  @P0 IMAD R8, R8, c[0x0][0x1c0], RZ ;  /* 0x0000700008080a24 */ /* 0x000fe200078e02ff */
[----:B------:R-:W-:Y:S01]  /*04d0*/  IADD3 R27, R25, R27, RZ ;  /* 0x0000001b191b7210 */ /* 0x000fe20007ffe0ff */
[----:B------:R-:W-:Y:S01]  /*04e0*/  @P2 IMAD R15, R6, c[0x0][0x1c0], RZ ;  /* 0x00007000060f2a24 */ /* 0x000fe200078e02ff */
[-C--:B------:R-:W-:Y:S01]  /*04f0*/  @P0 MOV R26, R24.reuse ;  /* 0x00000018001a0202 */ /* 0x080fe20000000f00 */
[----:B------:R-:W-:Y:S01]  /*0500*/  @P0 IMAD R29, R9, c[0x0][0x1c4], R8 ;  /* 0x00007100091d0a24 */ /* 0x000fe200078e0208 */
[----:B------:R-:W-:Y:S01]  /*0510*/  ISETP.GE.AND.EX P4, PT, R5, c[0x0][0x1cc], PT, P4 ;  /* 0x0000730005007a0c */ /* 0x000fe20003f86340 */
[----:B------:R-:W-:Y:S01]  /*0520*/  @P2 IMAD R15, R12, c[0x0][0x1c4], R15 ;  /* 0x000071000c0f2a24 */ /* 0x000fe200078e020f */
[----:B------:R-:W-:Y:S01]  /*0530*/  ISETP.LT.U32.AND P3, PT, R2, 0x200, !P3 ;  /* 0x000002000200780c */ /* 0x000fe20005f61070 */
[----:B------:R-:W-:Y:S01]  /*0540*/  @P0 IMAD.WIDE.U32 R8, R9, c[0x0][0x1c0], R26 ;  /* 0x0000700009080a25 */ /* 0x000fe200078e001a */
[----:B------:R-:W-:-:S02]  /*0550*/  @P2 MOV R6, R24 ;  /* 0x0000001800062202 */ /* 0x000fc40000000f00 */
[----:B------:R-:W-:Y:S02]  /*0560*/  @P2 MOV R7, R27 ;  /* 0x0000001b00072202 */ /* 0x000fe40000000f00 */
[----:B------:R-:W-:Y:S02]  /*0570*/  ISETP.LT.U32.AND P4, PT, R2, 0x200, !P4 ;  /* 0x000002000200780c */ /* 0x000fe40006781070 */
[----:B------:R-:W-:Y:S01]  /*0580*/  @P0 IADD3 R29, R9, R29, RZ ;  /* 0x0000001d091d0210 */ /* 0x000fe20007ffe0ff */
[----:B------:R-:W-:Y:S01]  /*0590*/  @P2 IMAD.WIDE.U32 R6, R12, c[0x0][0x1c0], R6 ;  /* 0x000070000c062a25 */ /* 0x000fe200078e0006 */
[----:B------:R-:W-:-:S03]  /*05a0*/  @P0 LEA R28, P5, R8, c[0x0][0x170], 0x1 ;  /* 0x00005c00081c0a11 */ /* 0x000fc600078a08ff */
[----:B------:R-:W-:Y:S01]  /*05b0*/  @P3 MOV R9, R27 ;  /* 0x0000001b00093202 */ /* 0x000fe20000000f00 */
[----:B------:R-:W-:Y:S01]  /*05c0*/  @P3 IMAD R10, R10, c[0x0][0x1c0], RZ ;  /* 0x000070000a0a3a24 */ /* 0x000fe200078e02ff */
[----:B------:R-:W-:Y:S02]  /*05d0*/  @P0 LEA.HI.X R29, R8, c[0x0][0x174], R29, 0x1, P5 ;  /* 0x00005d00081d0a11 */ /* 0x000fe400028f0c1d */
[----:B------:R-:W-:Y:S02]  /*05e0*/  @P2 IADD3 R15, R7, R15, RZ ;  /* 0x0000000f070f2210 */ /* 0x000fe40007ffe0ff */
[C---:B------:R-:W-:Y:S01]  /*05f0*/  @P2 LEA R14, P5, R6.reuse, c[0x0][0x170], 0x1 ;  /* 0x00005c00060e2a11 */ /* 0x040fe200078a08ff */
[----:B------:R-:W2:Y:S01]  /*0600*/  @P0 LDG.E R16, [R28.64] ;  /* 0x000000061c100981 */ /* 0x000ea2000c1e1900 */
[----:B------:R-:W-:Y:S02]  /*0610*/  @P3 MOV R8, R24 ;  /* 0x0000001800083202 */ /* 0x000fe40000000f00 */
[----:B------:R-:W-:Y:S01]  /*0620*/  @P2 LEA.HI.X R15, R6, c[0x0][0x174], R15, 0x1, P5 ;  /* 0x00005d00060f2a11 */ /* 0x000fe200028f0c0f */
[----:B------:R-:W-:-:S02]  /*0630*/  @P4 IMAD R6, R5, c[0x0][0x1c0], RZ ;  /* 0x0000700005064a24 */ /* 0x000fc400078e02ff */
[C---:B------:R-:W-:Y:S01]  /*0640*/  @P3 IMAD R5, R11.reuse, c[0x0][0x1c4], R10 ;  /* 0x000071000b053a24 */ /* 0x040fe200078e020a */
[----:B------:R-:W-:Y:S01]  /*0650*/  @P4 MOV R10, R24 ;  /* 0x00000018000a4202 */ /* 0x000fe20000000f00 */
[----:B------:R-:W-:Y:S01]  /*0660*/  @P3 IMAD.WIDE.U32 R8, R11, c[0x0][0x1c0], R8 ;  /* 0x000070000b083a25 */ /* 0x000fe200078e0008 */
[----:B------:R-:W-:-:S03]  /*0670*/  @P4 MOV R11, R27 ;  /* 0x0000001b000b4202 */ /* 0x000fc60000000f00 */
[C---:B------:R-:W-:Y:S01]  /*0680*/  @P4 IMAD R7, R13.reuse, c[0x0][0x1c4], R6 ;  /* 0x000071000d074a24 */ /* 0x040fe200078e0206 */
[----:B------:R-:W-:Y:S01]  /*0690*/  MOV R6, RZ ;  /* 0x000000ff00067202 */ /* 0x000fe20000000f00 */
[----:B------:R-:W-:Y:S01]  /*06a0*/  @P4 IMAD.WIDE.U32 R10, R13, c[0x0][0x1c0], R10 ;  /* 0x000070000d0a4a25 */ /* 0x000fe200078e000a */
[----:B------:R-:W-:Y:S02]  /*06b0*/  @P3 IADD3 R5, R9, R5, RZ ;  /* 0x0000000509053210 */ /* 0x000fe40007ffe0ff */
[C---:B------:R-:W-:Y:S02]  /*06c0*/  @P3 LEA R12, P0, R8.reuse, c[0x0][0x170], 0x1 ;  /* 0x00005c00080c3a11 */ /* 0x040fe400078008ff */
[----:B------:R-:W3:Y:S02]  /*06d0*/  @P2 LDG.E R6, [R14.64] ;  /* 0x000000060e062981 */ /* 0x000ee4000c1e1900 */
[----:B------:R-:W-:Y:S02]  /*06e0*/  @P3 LEA.HI.X R13, R8, c[0x0][0x174], R5, 0x1, P0 ;  /* 0x00005d00080d3a11 */ /* 0x000fe400000f0c05 */
[----:B------:R-:W-:-:S02]  /*06f0*/  @P4 IADD3 R5, R11, R7, RZ ;  /* 0x000000070b054210 */ /* 0x000fc40007ffe0ff */
[----:B------:R-:W-:Y:S02]  /*0700*/  MOV R7, RZ ;  /* 0x000000ff00077202 */ /* 0x000fe40000000f00 */
[----:B------:R-:W-:-:S04]  /*0710*/  @P4 LEA R8, P0, R10, c[0x0][0x170], 0x1 ;  /* 0x00005c000a084a11 */ /* 0x000fc800078008ff */
[----:B------:R0:W4:Y:S01]  /*0720*/  @P3 LDG.E R7, [R12.64] ;  /* 0x000000060c073981 */ /* 0x000122000c1e1900 */
[----:B------:R-:W-:Y:S02]  /*0730*/  @P4 LEA.HI.X R9, R10, c[0x0][0x174], R5, 0x1, P0 ;  /* 0x00005d000a094a11 */ /* 0x000fe400000f0c05 */
[----:B------:R-:W-:-:S06]  /*0740*/  MOV R5, RZ ;  /* 0x000000ff00057202 */ /* 0x000fcc0000000f00 */
[----:B------:R2:W5:Y:S01]  /*0750*/  @P4 LDG.E R5, [R8.64] ;  /* 0x0000000608054981 */ /* 0x000562000c1e1900 */
[C---:B------:R-:W-:Y:S02]  /*0760*/  ISETP.GT.AND P0, PT, R4.reuse, 0x1e, PT ;  /* 0x0000001e0400780c */ /* 0x040fe40003f04270 */
[----:B------:R-:W-:Y:S02]  /*0770*/  ISETP.NE.AND P3, PT, R4, RZ, PT ;  /* 0x000000ff0400720c */ /* 0x000fe40003f65270 */
[----:B------:R-:W-:Y:S01]  /*0780*/  ISETP.NE.AND P2, PT, R2, RZ, PT ;  /* 0x000000ff0200720c */ /* 0x000fe20003f45270 */
[----:B------:R-:W-:Y:S01]  /*0790*/  BSSY B0, `(.L_x_2038) ;  /* 0x000005e000007945 */ /* 0x000fe20003800000 */
[--C-:B--2---:R-:W-:Y:S02]  /*07a0*/  PRMT R9, RZ, 0x7610, R16.reuse ;  /* 0x00007610ff097816 */ /* 0x104fe40000000010 */
[----:B------:R-:W-:-:S03]  /*07b0*/  PRMT R8, RZ, 0x5410, R16 ;  /* 0x00005410ff087816 */ /* 0x000fc60000000010 */
[----:B------:R-:W-:Y:S02]  /*07c0*/  FMUL.FTZ R11, R9, R9 ;  /* 0x00000009090b7220 */ /* 0x000fe40000410000 */
[C---:B------:R-:W-:Y:S02]  /*07d0*/  FADD.FTZ R10, R8.reuse, R9 ;  /* 0x00000009080a7221 */ /* 0x040fe40000010000 */
[----:B------:R-:W-:Y:S02]  /*07e0*/  FFMA.FTZ R11, R8, R8, R11 ;  /* 0x00000008080b7223 */ /* 0x000fe4000001000b */
[----:B------:R-:W-:Y:S01]  /*07f0*/  FADD.FTZ R10, RZ, R10 ;  /* 0x0000000aff0a7221 */ /* 0x000fe20000010000 */
[--C-:B---3--:R-:W-:Y:S02]  /*0800*/  PRMT R9, RZ, 0x7610, R6.reuse ;  /* 0x00007610ff097816 */ /* 0x108fe40000000006 */
[----:B------:R-:W-:-:S03]  /*0810*/  PRMT R8, RZ, 0x5410, R6 ;  /* 0x00005410ff087816 */ /* 0x000fc60000000006 */
[----:B------:R-:W-:Y:S02]  /*0820*/  FMUL.FTZ R15, R9, R9 ;  /* 0x00000009090f7220 */ /* 0x000fe40000410000 */
[C---:B0-----:R-:W-:Y:S02]  /*0830*/  FADD.FTZ R13, R8.reuse, R9 ;  /* 0x00000009080d7221 */ /* 0x041fe40000010000 */
[----:B------:R-:W-:Y:S02]  /*0840*/  FADD.FTZ R9, RZ, R11 ;  /* 0x0000000bff097221 */ /* 0x000fe40000010000 */
[----:B------:R-:W-:Y:S01]  /*0850*/  FFMA.FTZ R12, R8, R8, R15 ;  /* 0x00000008080c7223 */ /* 0x000fe2000001000f */
[----:B----4-:R-:W-:Y:S01]  /*0860*/  PRMT R11, RZ, 0x7610, R7 ;  /* 0x00007610ff0b7816 */ /* 0x010fe20000000007 */
[----:B------:R-:W-:Y:S01]  /*0870*/  FADD.FTZ R8, R10, R13 ;  /* 0x0000000d0a087221 */ /* 0x000fe20000010000 */
[----:B------:R-:W-:-:S03]  /*0880*/  PRMT R10, RZ, 0x5410, R7 ;  /* 0x00005410ff0a7816 */ /* 0x000fc60000000007 */
[----:B------:R-:W-:Y:S02]  /*0890*/  FMUL.FTZ R13, R11, R11 ;  /* 0x0000000b0b0d7220 */ /* 0x000fe40000410000 */
[C---:B------:R-:W-:Y:S02]  /*08a0*/  FADD.FTZ R11, R10.reuse, R11 ;  /* 0x0000000b0a0b7221 */ /* 0x040fe40000010000 */
[----:B------:R-:W-:Y:S01]  /*08b0*/  FFMA.FTZ R10, R10, R10, R13 ;  /* 0x0000000a0a0a7223 */ /* 0x000fe2000001000d */
[--C-:B-----5:R-:W-:Y:S01]  /*08c0*/  PRMT R13, RZ, 0x7610, R5.reuse ;  /* 0x00007610ff0d7816 */ /* 0x120fe20000000005 */
[----:B------:R-:W-:Y:S01]  /*08d0*/  FADD.FTZ R9, R9, R12 ;  /* 0x0000000c09097221 */ /* 0x000fe20000010000 */
[----:B------:R-:W-:-:S03]  /*08e0*/  PRMT R12, RZ, 0x5410, R5 ;  /* 0x00005410ff0c7816 */ /* 0x000fc60000000005 */
[----:B------:R-:W-:Y:S02]  /*08f0*/  FMUL.FTZ R15, R13, R13 ;  /* 0x0000000d0d0f7220 */ /* 0x000fe40000410000 */
[C---:B------:R-:W-:Y:S02]  /*0900*/  FADD.FTZ R13, R12.reuse, R13 ;  /* 0x0000000d0c0d7221 */ /* 0x040fe40000010000 */
[----:B------:R-:W-:Y:S02]  /*0910*/  FFMA.FTZ R12, R12, R12, R15 ;  /* 0x0000000c0c0c7223 */ /* 0x000fe4000001000f */
[----:B------:R-:W-:Y:S02]  /*0920*/  FADD.FTZ R8, R8, R11 ;  /* 0x0000000b08087221 */ /* 0x000fe40000010000 */
[----:B------:R-:W-:Y:S02]  /*0930*/  FADD.FTZ R9, R9, R10 ;  /* 0x0000000a09097221 */ /* 0x000fe40000010000 */
[----:B------:R-:W-:-:S02]  /*0940*/  FADD.FTZ R8, R8, R13 ;  /* 0x0000000d08087221 */ /* 0x000fc40000010000 */
        /* <DEDUP_REMOVED lines=29> */
[----:B------:R-:W2:Y:S01]  /*0b20*/  LDS.128 R12, [0x20] ;  /* 0x00002000ff0c7984 */ /* 0x000ea20000000c00 */
[----:B-1----:R-:W-:-:S02]  /*0b30*/  FADD.FTZ R29, R8, R10 ;  /* 0x0000000a081d7221 */ /* 0x002fc40000010000 */
[----:B0-----:R-:W-:Y:S02]  /*0b40*/  FADD.FTZ R8, R9, R11 ;  /* 0x0000000b09087221 */ /* 0x001fe40000010000 */
[----:B--2---:R-:W-:Y:S02]  /*0b50*/  FADD.FTZ R29, R29, R12 ;  /* 0x0000000c1d1d7221 */ /* 0x004fe40000010000 */
[----:B------:R-:W-:Y:S02]  /*0b60*/  FADD.FTZ R12, R8, R13 ;  /* 0x0000000d080c7221 */ /* 0x000fe40000010000 */
[----:B------:R-:W0:Y:S01]  /*0b70*/  LDS.128 R8, [0x30] ;  /* 0x00003000ff087984 */ /* 0x000e220000000c00 */
[----:B------:R-:W-:Y:S02]  /*0b80*/  FADD.FTZ R29, R29, R14 ;  /* 0x0000000e1d1d7221 */ /* 0x000fe40000010000 */
[----:B------:R-:W-:Y:S02]  /*0b90*/  FADD.FTZ R12, R12, R15 ;  /* 0x0000000f0c0c7221 */ /* 0x000fe40000010000 */
[----:B0-----:R-:W-:-:S02]  /*0ba0*/  FADD.FTZ R29, R29, R8 ;  /* 0x000000081d1d7221 */ /* 0x001fc40000010000 */
[----:B------:R-:W-:Y:S02]  /*0bb0*/  FADD.FTZ R8, R12, R9 ;  /* 0x000000090c087221 */ /* 0x000fe40000010000 */
[----:B------:R-:W0:Y:S01]  /*0bc0*/  LDS.128 R12, [0x40] ;  /* 0x00004000ff0c7984 */ /* 0x000e220000000c00 */
[----:B------:R-:W-:Y:S02]  /*0bd0*/  FADD.FTZ R29, R29, R10 ;  /* 0x0000000a1d1d7221 */ /* 0x000fe40000010000 */
[----:B------:R-:W-:Y:S02]  /*0be0*/  FADD.FTZ R8, R8, R11 ;  /* 0x0000000b08087221 */ /* 0x000fe40000010000 */
[----:B0-----:R-:W-:Y:S02]  /*0bf0*/  FADD.FTZ R29, R29, R12 ;  /* 0x0000000c1d1d7221 */ /* 0x001fe40000010000 */
[----:B------:R-:W-:Y:S02]  /*0c00*/  FADD.FTZ R12, R8, R13 ;  /* 0x0000000d080c7221 */ /* 0x000fe40000010000 */
[----:B------:R-:W0:Y:S01]  /*0c10*/  LDS.128 R8, [0x50] ;  /* 0x00005000ff087984 */ /* 0x000e220000000c00 */
[----:B------:R-:W-:-:S02]  /*0c20*/  FADD.FTZ R29, R29, R14 ;  /* 0x0000000e1d1d7221 */ /* 0x000fc40000010000 */
[----:B------:R-:W-:Y:S02]  /*0c30*/  FADD.FTZ R12, R12, R15 ;  /* 0x0000000f0c0c7221 */ /* 0x000fe40000010000 */
[----:B0-----:R-:W-:Y:S02]  /*0c40*/  FADD.FTZ R29, R29, R8 ;  /* 0x000000081d1d7221 */ /* 0x001fe40000010000 */
        /* <DEDUP_REMOVED lines=16> */
[----:B------:R-:W-:Y:S02]  /*0d50*/  FADD.FTZ R8, R29, R14 ;  /* 0x0000000e1d087221 */ /* 0x000fe40000010000 */
[----:B------:R-:W-:Y:S02]  /*0d60*/  FADD.FTZ R9, R10, R15 ;  /* 0x0000000f0a097221 */ /* 0x000fe40000010000 */
.L_x_2039:
[----:B------:R-:W-:Y:S05]  /*0d70*/  BSYNC B0 ;  /* 0x0000000000007941 */ /* 0x000fea0003800000 */
.L_x_2038:
[----:B------:R-:W-:-:S04]  /*0d80*/  MOV R28, c[0x0][0xc] ;  /* 0x00000300001c7a02 */ /* 0x000fc80000000f00 */
[----:B------:R-:W-:-:S13]  /*0d90*/  ISETP.GE.U32.AND P0, PT, R28, 0x2, PT ;  /* 0x000000021c00780c */ /* 0x000fda0003f06070 */
[----:B------:R-:W-:Y:S05]  /*0da0*/  @!P0 BRA `(.L_x_2040) ;  /* 0x0000117000008947 */ /* 0x000fea0003800000 */
[----:B------:R-:W-:Y:S01]  /*0db0*/  LOP3.LUT R10, R18, 0x1, RZ, 0xc0, !PT ;  /* 0x00000001120a7812 */ /* 0x000fe200078ec0ff */
[----:B------:R-:W-:-:S04]  /*0dc0*/  HFMA2.MMA R15, -RZ, RZ, 0, 2.384185791015625e-07 ;  /* 0x00000004ff0f7435 */ /* 0x000fc800000001ff */
[----:B------:R-:W-:-:S04]  /*0dd0*/  IMAD R11, R10, c[0x0][0x10], RZ ;  /* 0x000004000a0b7a24 */ /* 0x000fc800078e02ff */
[C---:B------:R-:W-:Y:S01]  /*0de0*/  IMAD R10, R11.reuse, c[0x0][0xc], RZ ;  /* 0x000003000b0a7a24 */ /* 0x040fe200078e02ff */
[----:B------:R-:W-:-:S04]  /*0df0*/  IADD3 R11, R11, R0, RZ ;  /* 0x000000000b0b7210 */ /* 0x000fc80007ffe0ff */
[----:B------:R-:W-:Y:S01]  /*0e00*/  SHF.L.U32 R14, R10, 0x1, RZ ;  /* 0x000000010a0e7819 */ /* 0x000fe200000006ff */
[----:B------:R-:W-:-:S04]  /*0e10*/  IMAD.WIDE.U32 R10, R11, R15, c[0x0][0x190] ;  /* 0x000064000b0a7625 */ /* 0x000fc800078e000f */
[----:B------:R-:W-:Y:S01]  /*0e20*/  IMAD.WIDE R14, R14, R15, c[0x0][0x198] ;  /* 0x000066000e0e7625 */ /* 0x000fe200078e020f */
[----:B------:R-:W-:Y:S05]  /*0e30*/  @P2 BRA `(.L_x_2041) ;  /* 0x0000011000002947 */ /* 0x000fea0003800000 */
[C---:B------:R-:W-:Y:S02]  /*0e40*/  LEA R12, P0, R21.reuse, R14, 0x3 ;  /* 0x0000000e150c7211 */ /* 0x040fe400078018ff */
[----:B------:R-:W-:Y:S02]  /*0e50*/  MOV R29, 0x1 ;  /* 0x00000001001d7802 */ /* 0x000fe40000000f00 */
[----:B------:R-:W-:Y:S02]  /*0e60*/  LEA.HI.X R13, R21, R15, RZ, 0x3, P0 ;  /* 0x0000000f150d7211 */ /* 0x000fe400000f1cff */
[----:B------:R-:W-:-:S03]  /*0e70*/  LOP3.LUT P0, RZ, R18, 0x2, RZ, 0xc0, !PT ;  /* 0x0000000212ff7812 */ /* 0x000fc6000780c0ff */
[----:B------:R1:W-:Y:S01]  /*0e80*/  STG.E.64 [R12.64], R8 ;  /* 0x000000080c007986 */ /* 0x0003e2000c101b06 */
[----:B------:R-:W-:Y:S01]  /*0e90*/  SEL R29, R29, 0xffffffff, !P0 ;  /* 0xffffffff1d1d7807 */ /* 0x000fe20004000000 */
[----:B------:R-:W-:Y:S06]  /*0ea0*/  MEMBAR.ALL.GPU ;  /* 0x0000000000007992 */ /* 0x000fec000000a000 */
[----:B------:R-:W-:-:S00]  /*0eb0*/  ERRBAR ;  /* 0x00000000000079ab */ /* 0x000fc00000000000 */
[----:B-1----:R-:W-:Y:S01]  /*0ec0*/  SEL R13, RZ, c[0x0][0xc], P0 ;  /* 0x00000300ff0d7a07 */ /* 0x002fe20000000000 */
[----:B------:R1:W-:Y:S03]  /*0ed0*/  RED.E.ADD.S32.STRONG.GPU [R10.64], R29 ;  /* 0x0000001d0a00798e */ /* 0x0003e6000c10e386 */
[----:B------:R-:W-:-:S13]  /*0ee0*/  ISETP.NE.AND P0, PT, R13, -0x1, PT ;  /* 0xffffffff0d00780c */ /* 0x000fda0003f05270 */
[----:B-1----:R-:W-:Y:S05]  /*0ef0*/  @!P0 BRA `(.L_x_2041) ;  /* 0x0000005000008947 */ /* 0x002fea0003800000 */
.L_x_2042:
[----:B------:R-:W2:Y:S01]  /*0f00*/  LDG.E.STRONG.GPU R12, [R10.64] ;  /* 0x000000060a0c7981 */ /* 0x000ea2000c1ef900 */
[----:B------:R-:W-:Y:S01]  /*0f10*/  YIELD ;  /* 0x0000000000007946 */ /* 0x000fe20003800000 */
[----:B--2---:R-:W-:Y:S01]  /*0f20*/  ISETP.NE.AND P0, PT, R12, R13, PT ;  /* 0x0000000d0c00720c */ /* 0x004fe20003f05270 */
[----:B------:R-:W-:-:S12]  /*0f30*/  CCTL.IVALL ;  /* 0x00000000ff00798f */ /* 0x000fd80002000000 */
[----:B------:R-:W-:Y:S05]  /*0f40*/  @P0 BRA `(.L_x_2042) ;  /* 0xffffffb000000947 */ /* 0x000fea000383ffff */
.L_x_2041:
        /* <DEDUP_REMOVED lines=8> */
[----:B------:R-:W-:Y:S01]  /*0fd0*/  IADD3 R12, -R19, c[0x0][0xc], RZ ;  /* 0x00000300130c7a10 */ /* 0x000fe20007ffe1ff */
[----:B------:R-:W-:-:S03]  /*0fe0*/  HFMA2.MMA R13, -RZ, RZ, 0, 0 ;  /* 0x00000000ff0d7435 */ /* 0x000fc600000001ff */
[----:B------:R-:W-:-:S13]  /*0ff0*/  ISETP.GT.AND P0, PT, R12, RZ, PT ;  /* 0x000000ff0c00720c */ /* 0x000fda0003f04270 */
[----:B------:R-:W-:Y:S05]  /*1000*/  @!P0 BRA `(.L_x_2044) ;  /* 0x00000b6000008947 */ /* 0x000fea0003800000 */
[----:B------:R-:W-:Y:S02]  /*1010*/  ISETP.GT.AND P3, PT, R12, 0xc, PT ;  /* 0x0000000c0c00780c */ /* 0x000fe40003f64270 */
[----:B------:R-:W-:-:S11]  /*1020*/  PLOP3.LUT P0, PT, PT, PT, PT, 0x80, 0x0 ;  /* 0x000000000000781c */ /* 0x000fd60003f0f070 */
[----:B------:R-:W-:Y:S05]  /*1030*/  @!P3 BRA `(.L_x_2045) ;  /* 0x000007400000b947 */ /* 0x000fea0003800000 */
[----:B------:R-:W-:Y:S02]  /*1040*/  PLOP3.LUT P0, PT, PT, PT, PT, 0x8, 0x0 ;  /* 0x000000000000781c */ /* 0x000fe40003f0e170 */
.L_x_2046:
[----:B------:R-:W-:-:S13]  /*1050*/  ISETP.EQ.OR P3, PT, R13, R3, P2 ;  /* 0x000000030d00720c */ /* 0x000fda0001762670 */
[----:B------:R-:W-:-:S04]  /*1060*/  @!P3 IMAD R29, R13, c[0x0][0x10], R0 ;  /* 0x000004000d1dba24 */ /* 0x000fc800078e0200 */
[----:B------:R-:W-:-:S05]  /*1070*/  @!P3 IMAD.WIDE.U32 R28, R29, 0x8, R14 ;  /* 0x000000081d1cb825 */ /* 0x000fca00078e000e */
[----:B------:R-:W2:Y:S02]  /*1080*/  @!P3 LDG.E.64 R10, [R28.64] ;  /* 0x000000061c0ab981 */ /* 0x000ea4000c1e1b00 */
[----:B0-2---:R-:W-:Y:S01]  /*1090*/  @!P3 FADD.FTZ R8, R8, R10 ;  /* 0x0000000a0808b221 */ /* 0x005fe20000010000 */
        /* <DEDUP_REMOVED lines=105> */
[----:B------:R-:W-:Y:S02]  /*1730*/  IADD3 R13, R13, 0x10, RZ ;  /* 0x000000100d0d7810 */ /* 0x000fe40007ffe0ff */
[----:B------:R-:W-:Y:S01]  /*1740*/  ISETP.GT.AND P3, PT, R12, 0xc, PT ;  /* 0x0000000c0c00780c */ /* 0x000fe20003f64270 */
[----:B--2---:R-:W-:Y:S02]  /*1750*/  @!P4 FADD.FTZ R8, R8, R10 ;  /* 0x0000000a0808c221 */ /* 0x004fe40000010000 */
[----:B------:R-:W-:-:S10]  /*1760*/  @!P4 FADD.FTZ R9, R9, R11 ;  /* 0x0000000b0909c221 */ /* 0x000fd40000010000 */
[----:B------:R-:W-:Y:S05]  /*1770*/  @P3 BRA `(.L_x_2046) ;  /* 0xfffff8d000003947 */ /* 0x000fea000383ffff */
.L_x_2045:
[----:B------:R-:W-:-:S13]  /*1780*/  ISETP.GT.AND P3, PT, R12, 0x4, PT ;  /* 0x000000040c00780c */ /* 0x000fda0003f64270 */
[----:B------:R-:W-:Y:S05]  /*1790*/  @!P3 BRA `(.L_x_2047) ;  /* 0x000003b00000b947 */ /* 0x000fea0003800000 */
        /* <DEDUP_REMOVED lines=25> */
[----:B------:R-:W-:-:S04]  /*1930*/  IADD3 R13, R13, 0x4, RZ ;  /* 0x000000040d0d7810 */ /* 0x000fc80007ffe0ff */
[----:B------:R-:W-:Y:S01]  /*1940*/  ISETP.EQ.OR P0, PT, R13, R3, P2 ;  /* 0x000000030d00720c */ /* 0x000fe20001702670 */
[----:B--2---:R-:W-:-:S12]  /*1950*/  @!P3 FADD.FTZ R9, R9, R11 ;  /* 0x0000000b0909b221 */ /* 0x004fd80000010000 */
[----:B------:R-:W-:Y:S02]  /*1960*/  @!P0 IMAD R11, R13, c[0x0][0x10], R0 ;  /* 0x000004000d0b8a24 */ /* 0x000fe400078e0200 */
[----:B------:R-:W-:Y:S02]  /*1970*/  @!P3 FADD.FTZ R8, R8, R10 ;  /* 0x0000000a0808b221 */ /* 0x000fe40000010000 */
        /* <DEDUP_REMOVED lines=24> */
[----:B------:R-:W-:Y:S02]  /*1b00*/  PLOP3.LUT P0, PT, PT, PT, PT, 0x8, 0x0 ;  /* 0x000000000000781c */ /* 0x000fe40003f0e170 */
[----:B------:R-:W-:Y:S02]  /*1b10*/  IADD3 R12, R12, -0x4, RZ ;  /* 0xfffffffc0c0c7810 */ /* 0x000fe40007ffe0ff */
[----:B------:R-:W-:Y:S01]  /*1b20*/  IADD3 R13, R13, 0x4, RZ ;  /* 0x000000040d0d7810 */ /* 0x000fe20007ffe0ff */
[----:B--2---:R-:W-:Y:S02]  /*1b30*/  @!P3 FADD.FTZ R8, R8, R10 ;  /* 0x0000000a0808b221 */ /* 0x004fe40000010000 */
[----:B------:R-:W-:-:S02]  /*1b40*/  @!P3 FADD.FTZ R9, R9, R11 ;  /* 0x0000000b0909b221 */ /* 0x000fc40000010000 */
.L_x_2047:
[----:B------:R-:W-:-:S13]  /*1b50*/  ISETP.NE.OR P0, PT, R12, RZ, P0 ;  /* 0x000000ff0c00720c */ /* 0x000fda0000705670 */
[----:B------:R-:W-:Y:S05]  /*1b60*/  @!P0 BRA `(.L_x_2043) ;  /* 0x000001f000008947 */ /* 0x000fea0003800000 */
.L_x_2044:
        /* <DEDUP_REMOVED lines=27> */
[----:B------:R-:W-:Y:S01]  /*1d20*/  ISETP.NE.AND P0, PT, R12, RZ, PT ;  /* 0x000000ff0c00720c */ /* 0x000fe20003f05270 */
[----:B--2---:R-:W-:Y:S02]  /*1d30*/  @!P3 FADD.FTZ R8, R8, R10 ;  /* 0x0000000a0808b221 */ /* 0x004fe40000010000 */
[----:B------:R-:W-:-:S10]  /*1d40*/  @!P3 FADD.FTZ R9, R9, R11 ;  /* 0x0000000b0909b221 */ /* 0x000fd40000010000 */
[----:B------:R-:W-:Y:S05]  /*1d50*/  @P0 BRA `(.L_x_2044) ;  /* 0xfffffe1000000947 */ /* 0x000fea000383ffff */
.L_x_2043:
[----:B------:R-:W-:-:S13]  /*1d60*/  ISETP.NE.AND P0, PT, R19, RZ, PT ;  /* 0x000000ff1300720c */ /* 0x000fda0003f05270 */
        /* <DEDUP_REMOVED lines=10> */
.L_x_2049:
[----:B------:R-:W-:Y:S05]  /*1e10*/  BSYNC B0 ;  /* 0x0000000000007941 */ /* 0x000fea0003800000 */
.L_x_2048:
        /* <DEDUP_REMOVED lines=16> */
.L_x_2040:
[----:B------:R-:W-:Y:S01]  /*1f20*/  @P1 MOV R14, 0x8 ;  /* 0x00000008000e1802 */ /* 0x000fe20000000f00 */
[----:B------:R1:W-:Y:S01]  /*1f30*/  @!P2 STS.64 [0x98], R8 ;  /* 0x00009808ff00a388 */ /* 0x0003e20000000a00 */
[C---:B------:R-:W-:Y:S01]  /*1f40*/  SHF.L.U64.HI R13, R22.reuse, 0x2, R23 ;  /* 0x00000002160d7819 */ /* 0x040fe20000010217 */
[----:B------:R-:W-:Y:S01]  /*1f50*/  @P1 FMUL.FTZ R23, R9, c[0x0][0x1f4] ;  /* 0x00007d0009171a20 */ /* 0x000fe20000410000 */
[----:B------:R-:W-:Y:S01]  /*1f60*/  SHF.L.U32 R12, R22, 0x2, RZ ;  /* 0x00000002160c7819 */ /* 0x000fe200000006ff */
[----:B------:R-:W-:Y:S02]  /*1f70*/  @P1 FMUL.FTZ R22, R8, c[0x0][0x1f4] ;  /* 0x00007d0008161a20 */ /* 0x000fe40000410000 */
[----:B------:R-:W-:Y:S01]  /*1f80*/  @P1 IMAD.WIDE R14, R17, R14, c[0x0][0x168] ;  /* 0x00005a00110e1625 */ /* 0x000fe200078e020e */
[C---:B------:R-:W-:Y:S02]  /*1f90*/  IADD3 R10, P0, R12.reuse, c[0x0][0x178], RZ ;  /* 0x00005e000c0a7a10 */ /* 0x040fe40007f1e0ff */
[----:B------:R-:W-:-:S02]  /*1fa0*/  IADD3 R12, P3, R12, c[0x0][0x180], RZ ;  /* 0x000060000c0c7a10 */ /* 0x000fc40007f7e0ff */
[----:B------:R2:W-:Y:S01]  /*1fb0*/  @P1 STG.E.64 [R14.64], R22 ;  /* 0x000000160e001986 */ /* 0x0005e2000c101b06 */
[C---:B------:R-:W-:Y:S02]  /*1fc0*/  IADD3.X R11, R13.reuse, c[0x0][0x17c], RZ, P0, !PT ;  /* 0x00005f000d0b7a10 */ /* 0x040fe400007fe4ff */
[----:B------:R-:W-:Y:S01]  /*1fd0*/  IADD3.X R13, R13, c[0x0][0x184], RZ, P3, !PT ;  /* 0x000061000d0d7a10 */ /* 0x000fe20001ffe4ff */
[----:B------:R-:W-:Y:S06]  /*1fe0*/  BAR.SYNC.DEFER_BLOCKING 0x0 ;  /* 0x0000000000007b1d */ /* 0x000fec0000010000 */
[----:B------:R-:W3:Y:S04]  /*1ff0*/  LDG.E.64 R10, [R10.64] ;  /* 0x000000060a0a7981 */ /* 0x000ee8000c1e1b00 */
[----:B------:R-:W3:Y:S01]  /*2000*/  LDG.E.64 R12, [R12.64] ;  /* 0x000000060c0c7981 */ /* 0x000ee2000c1e1b00 */
[----:B01----:R-:W-:-:S02]  /*2010*/  SHF.R.U32.HI R8, RZ, 0x4, R2 ;  /* 0x00000004ff087819 */ /* 0x003fc40000011602 */
[----:B------:R-:W-:Y:S01]  /*2020*/  ISETP.NE.AND P2, PT, RZ, UR5, PT ;  /* 0x00000005ff007c0c */ /* 0x000fe2000bf45270 */
[----:B------:R-:W0:Y:S01]  /*2030*/  LDS.64 R14, [0x98] ;  /* 0x00009800ff0e7984 */ /* 0x000e220000000a00 */
[----:B------:R-:W-:Y:S01]  /*2040*/  PRMT R9, RZ, 0x5410, R16 ;  /* 0x00005410ff097816 */ /* 0x000fe20000000010 */
[----:B--2---:R-:W-:-:S05]  /*2050*/  IMAD R22, R3, c[0x0][0x1e4], R8 ;  /* 0x0000790003167a24 */ /* 0x004fca00078e0208 */
[----:B------:R-:W-:Y:S01]  /*2060*/  SHF.R.S32.HI R8, RZ, 0x1f, R22 ;  /* 0x0000001fff087819 */ /* 0x000fe20000011416 */
[----:B0-----:R-:W-:-:S04]  /*2070*/  FMUL.FTZ R28, R14, c[0x0][0x1f4] ;  /* 0x00007d000e1c7a20 */ /* 0x001fc80000410000 */
[----:B------:R-:W-:Y:S02]  /*2080*/  FMUL.FTZ R29, R28, R28 ;  /* 0x0000001c1c1d7220 */ /* 0x000fe40000410000 */
[----:B------:R-:W-:Y:S02]  /*2090*/  FADD.FTZ R14, R9, -R28 ;  /* 0x8000001c090e7221 */ /* 0x000fe40000010000 */
[----:B------:R-:W-:Y:S01]  /*20a0*/  FFMA.FTZ R15, R15, c[0x0][0x1f4], -R29 ;  /* 0x00007d000f0f7a23 */ /* 0x000fe2000001081d */
[----:B------:R-:W-:-:S04]  /*20b0*/  HFMA2.MMA R29, -RZ, RZ, 1.875, 0 ;  /* 0x3f800000ff1d7435 */ /* 0x000fc800000001ff */
[----:B------:R-:W-:-:S13]  /*20c0*/  FSETP.GTU.FTZ.AND P0, PT, R15, RZ, PT ;  /* 0x000000ff0f00720b */ /* 0x000fda0003f1c000 */
[----:B------:R-:W-:-:S04]  /*20d0*/  @P0 FADD.FTZ R15, R15, c[0x0][0x188] ;  /* 0x000062000f0f0621 */ /* 0x000fc80000010000 */
[----:B------:R0:W1:Y:S01]  /*20e0*/  @P0 MUFU.RSQ R29, R15 ;  /* 0x0000000f001d0308 */ /* 0x0000620000001400 */
[----:B------:R-:W-:-:S04]  /*20f0*/  ISETP.GE.U32.AND P0, PT, R22, c[0x0][0x1c8], PT ;  /* 0x0000720016007a0c */ /* 0x000fc80003f06070 */
[----:B------:R-:W-:Y:S02]  /*2100*/  ISETP.GE.AND.EX P0, PT, R8, c[0x0][0x1cc], PT, P0 ;  /* 0x0000730008007a0c */ /* 0x000fe40003f06300 */
[----:B0-----:R-:W-:Y:S02]  /*2110*/  PRMT R15, RZ, 0x7610, R16 ;  /* 0x00007610ff0f7816 */ /* 0x001fe40000000010 */
[----:B------:R-:W-:-:S03]  /*2120*/  ISETP.LT.U32.AND P0, PT, R2, 0x200, !P0 ;  /* 0x000002000200780c */ /* 0x000fc60004701070 */
[----:B------:R-:W-:Y:S02]  /*2130*/  FADD.FTZ R16, R15, -R28 ;  /* 0x8000001c0f107221 */ /* 0x000fe40000010000 */
[-C--:B-1----:R-:W-:Y:S02]  /*2140*/  FMUL.FTZ R23, R14, R29.reuse ;  /* 0x0000001d0e177220 */ /* 0x082fe40000410000 */
[----:B------:R-:W-:Y:S02]  /*2150*/  FMUL.FTZ R16, R16, R29 ;  /* 0x0000001d10107220 */ /* 0x000fe40000410000 */
[----:B---3--:R-:W-:Y:S02]  /*2160*/  FFMA.FTZ R23, R10, R23, R12 ;  /* 0x000000170a177223 */ /* 0x008fe4000001000c */
[----:B------:R-:W-:Y:S01]  /*2170*/  FFMA.FTZ R14, R11, R16, R13 ;  /* 0x000000100b0e7223 */ /* 0x000fe2000001000d */
[----:B------:R-:W-:Y:S05]  /*2180*/  @!P2 BRA `(.L_x_2050) ;  /* 0x000000a00000a947 */ /* 0x000fea0003800000 */
[----:B------:R-:W-:-:S06]  /*2190*/  FMUL.FTZ R9, R23, -1.4426950216293334961 ;  /* 0xbfb8aa3b17097820 */ /* 0x000fcc0000410000 */
[----:B------:R-:W0:Y:S02]  /*21a0*/  MUFU.EX2 R9, R9 ;  /* 0x0000000900097308 */ /* 0x000e240000000800 */
[----:B0-----:R-:W-:-:S06]  /*21b0*/  FADD.FTZ R15, R9, 1 ;  /* 0x3f800000090f7421 */ /* 0x001fcc0000010000 */
[----:B------:R-:W0:Y:S02]  /*21c0*/  MUFU.RCP R16, R15 ;  /* 0x0000000f00107308 */ /* 0x000e240000001000 */
[----:B0-----:R-:W-:Y:S02]  /*21d0*/  FMUL.FTZ R23, R23, R16 ;  /* 0x0000001017177220 */ /* 0x001fe40000410000 */
[----:B------:R-:W-:-:S06]  /*21e0*/  FMUL.FTZ R16, R14, -1.4426950216293334961 ;  /* 0xbfb8aa3b0e107820 */ /* 0x000fcc0000410000 */
[----:B------:R-:W0:Y:S02]  /*21f0*/  MUFU.EX2 R16, R16 ;  /* 0x0000001000107308 */ /* 0x000e240000000800 */
[----:B0-----:R-:W-:-:S06]  /*2200*/  FADD.FTZ R16, R16, 1 ;  /* 0x3f80000010107421 */ /* 0x001fcc0000010000 */
[----:B------:R-:W0:Y:S02]  /*2210*/  MUFU.RCP R9, R16 ;  /* 0x0000001000097308 */ /* 0x000e240000001000 */
[----:B0-----:R-:W-:-:S06]  /*2220*/  FMUL.FTZ R14, R14, R9 ;  /* 0x000000090e0e7220 */ /* 0x001fcc0000410000 */
.L_x_2050:
[----:B------:R-:W-:Y:S01]  /*2230*/  BSSY B0, `(.L_x_2051) ;  /* 0x000000c000007945 */ /* 0x000fe20003800000 */
[----:B------:R-:W-:Y:S05]  /*2240*/  @!P0 BRA `(.L_x_2052) ;  /* 0x000000a000008947 */ /* 0x000fea0003800000 */
[----:B------:R-:W-:Y:S01]  /*2250*/  IMAD R9, R8, c[0x0][0x1c0], RZ ;  /* 0x0000700008097a24 */ /* 0x000fe200078e02ff */
[----:B------:R-:W-:Y:S02]  /*2260*/  MOV R8, R24 ;  /* 0x0000001800087202 */ /* 0x000fe40000000f00 */
[----:B------:R-:W-:Y:S01]  /*2270*/  F2FP.BF16.PACK_AB R23, R14, R23 ;  /* 0x000000170e17723e */ /* 0x000fe200000010ff */
[----:B------:R-:W-:Y:S01]  /*2280*/  IMAD R15, R22, c[0x0][0x1c4], R9 ;  /* 0x00007100160f7a24 */ /* 0x000fe200078e0209 */
[----:B------:R-:W-:-:S05]  /*2290*/  MOV R9, R27 ;  /* 0x0000001b00097202 */ /* 0x000fca0000000f00 */
[----:B------:R-:W-:-:S05]  /*22a0*/  IMAD.WIDE.U32 R8, R22, c[0x0][0x1c0], R8 ;  /* 0x0000700016087a25 */ /* 0x000fca00078e0008 */
[----:B------:R-:W-:Y:S02]  /*22b0*/  IADD3 R15, R9, R15, RZ ;  /* 0x0000000f090f7210 */ /* 0x000fe40007ffe0ff */
[----:B------:R-:W-:-:S04]  /*22c0*/  LEA R14, P0, R8, c[0x0][0x160], 0x1 ;  /* 0x00005800080e7a11 */ /* 0x000fc800078008ff */
[----:B------:R-:W-:-:S05]  /*22d0*/  LEA.HI.X R15, R8, c[0x0][0x164], R15, 0x1, P0 ;  /* 0x00005900080f7a11 */ /* 0x000fca00000f0c0f */
[----:B------:R0:W-:Y:S04]  /*22e0*/  STG.E [R14.64], R23 ;  /* 0x000000170e007986 */ /* 0x0001e8000c101906 */
.L_x_2052:
[----:B------:R-:W-:Y:S05]  /*22f0*/  BSYNC B0 ;  /* 0x0000000000007941 */ /* 0x000fea0003800000 */
.L_x_2051:
[--C-:B------:R-:W-:Y:S02]  /*2300*/  PRMT R9, RZ, 0x5410, R6.reuse ;  /* 0x00005410ff097816 */ /* 0x100fe40000000006 */
[----:B0-----:R-:W-:Y:S02]  /*2310*/  PRMT R15, RZ, 0x7610, R6 ;  /* 0x00007610ff0f7816 */ /* 0x001fe40000000006 */
[----:B------:R-:W-:Y:S01]  /*2320*/  IADD3 R14, R22, 0x20, RZ ;  /* 0x00000020160e7810 */ /* 0x000fe20007ffe0ff */
[--C-:B------:R-:W-:Y:S02]  /*2330*/  FADD.FTZ R6, R9, -R28.reuse ;  /* 0x8000001c09067221 */ /* 0x100fe40000010000 */
[----:B------:R-:W-:Y:S01]  /*2340*/  FADD.FTZ R16, R15, -R28 ;  /* 0x8000001c0f107221 */ /* 0x000fe20000010000 */
[----:B------:R-:W-:Y:S01]  /*2350*/  ISETP.GE.U32.AND P0, PT, R14, c[0x0][0x1c8], PT ;  /* 0x000072000e007a0c */ /* 0x000fe20003f06070 */
[-C--:B------:R-:W-:Y:S01]  /*2360*/  FMUL.FTZ R9, R6, R29.reuse ;  /* 0x0000001d06097220 */ /* 0x080fe20000410000 */
[----:B------:R-:W-:Y:S01]  /*2370*/  SHF.R.S32.HI R8, RZ, 0x1f, R14 ;  /* 0x0000001fff087819 */ /* 0x000fe2000001140e */
[----:B------:R-:W-:-:S02]  /*2380*/  FMUL.FTZ R16, R16, R29 ;  /* 0x0000001d10107220 */ /* 0x000fc40000410000 */
[----:B------:R-:W-:Y:S01]  /*2390*/  FFMA.FTZ R6, R10, R9, R12 ;  /* 0x000000090a067223 */ /* 0x000fe2000001000c */
[----:B------:R-:W-:Y:S01]  /*23a0*/  ISETP.GE.AND.EX P0, PT, R8, c[0x0][0x1cc], PT, P0 ;  /* 0x0000730008007a0c */ /* 0x000fe20003f06300 */
[----:B------:R-:W-:-:S03]  /*23b0*/  FFMA.FTZ R23, R11, R16, R13 ;  /* 0x000000100b177223 */ /* 0x000fc6000001000d */
[----:B------:R-:W-:Y:S01]  /*23c0*/  ISETP.LT.U32.AND P0, PT, R2, 0x200, !P0 ;  /* 0x000002000200780c */ /* 0x000fe20004701070 */
[----:B------:R-:W-:Y:S11]  /*23d0*/  @!P2 BRA `(.L_x_2053) ;  /* 0x000000a00000a947 */ /* 0x000ff60003800000 */
        /* <DEDUP_REMOVED lines=10> */
.L_x_2053:
[----:B------:R-:W-:Y:S01]  /*2480*/  BSSY B0, `(.L_x_2054) ;  /* 0x000000c000007945 */ /* 0x000fe20003800000 */
[----:B------:R-:W-:Y:S05]  /*2490*/  @!P0 BRA `(.L_x_2055) ;  /* 0x000000a000008947 */ /* 0x000fea0003800000 */
[----:B------:R-:W-:Y:S01]  /*24a0*/  IMAD R15, R8, c[0x0][0x1c0], RZ ;  /* 0x00007000080f7a24 */ /* 0x000fe200078e02ff */
[----:B------:R-:W-:Y:S02]  /*24b0*/  MOV R8, R24 ;  /* 0x0000001800087202 */ /* 0x000fe40000000f00 */
[----:B------:R-:W-:Y:S01]  /*24c0*/  MOV R9, R27 ;  /* 0x0000001b00097202 */ /* 0x000fe20000000f00 */
[----:B------:R-:W-:Y:S01]  /*24d0*/  IMAD R15, R14, c[0x0][0x1c4], R15 ;  /* 0x000071000e0f7a24 */ /* 0x000fe200078e020f */
[----:B------:R-:W-:-:S03]  /*24e0*/  F2FP.BF16.PACK_AB R23, R23, R6 ;  /* 0x000000061717723e */ /* 0x000fc600000010ff */
[----:B------:R-:W-:-:S05]  /*24f0*/  IMAD.WIDE.U32 R8, R14, c[0x0][0x1c0], R8 ;  /* 0x000070000e087a25 */ /* 0x000fca00078e0008 */
[----:B------:R-:W-:Y:S02]  /*2500*/  IADD3 R15, R9, R15, RZ ;  /* 0x0000000f090f7210 */ /* 0x000fe40007ffe0ff */
[----:B------:R-:W-:-:S04]  /*2510*/  LEA R14, P0, R8, c[0x0][0x160], 0x1 ;  /* 0x00005800080e7a11 */ /* 0x000fc800078008ff */
[----:B------:R-:W-:-:S05]  /*2520*/  LEA.HI.X R15, R8, c[0x0][0x164], R15, 0x1, P0 ;  /* 0x00005900080f7a11 */ /* 0x000fca00000f0c0f */
[----:B------:R0:W-:Y:S04]  /*2530*/  STG.E [R14.64], R23 ;  /* 0x000000170e007986 */ /* 0x0001e8000c101906 */
.L_x_2055:
[----:B------:R-:W-:Y:S05]  /*2540*/  BSYNC B0 ;  /* 0x0000000000007941 */ /* 0x000fea0003800000 */
.L_x_2054:
[--C-:B0-----:R-:W-:Y:S02]  /*2550*/  PRMT R15, RZ, 0x5410, R7.reuse ;  /* 0x00005410ff0f7816 */ /* 0x101fe40000000007 */
[----:B------:R-:W-:Y:S02]  /*2560*/  PRMT R7, RZ, 0x7610, R7 ;  /* 0x00007610ff077816 */ /* 0x000fe40000000007 */
[--C-:B------:R-:W-:Y:S01]  /*2570*/  PRMT R23, RZ, 0x5410, R5.reuse ;  /* 0x00005410ff177816 */ /* 0x100fe20000000005 */
[--C-:B------:R-:W-:Y:S01]  /*2580*/  FADD.FTZ R14, R15, -R28.reuse ;  /* 0x8000001c0f0e7221 */ /* 0x100fe20000010000 */
[----:B------:R-:W-:Y:S01]  /*2590*/  PRMT R5, RZ, 0x7610, R5 ;  /* 0x00007610ff057816 */ /* 0x000fe20000000005 */
[--C-:B------:R-:W-:Y:S01]  /*25a0*/  FADD.FTZ R8, R7, -R28.reuse ;  /* 0x8000001c07087221 */ /* 0x100fe20000010000 */
[C---:B------:R-:W-:Y:S01]  /*25b0*/  IADD3 R9, R22.reuse, 0x40, RZ ;  /* 0x0000004016097810 */ /* 0x040fe20007ffe0ff */
[--C-:B------:R-:W-:Y:S01]  /*25c0*/  FADD.FTZ R16, R23, -R28.reuse ;  /* 0x8000001c17107221 */ /* 0x100fe20000010000 */
[----:B------:R-:W-:Y:S01]  /*25d0*/  IADD3 R22, R22, 0x60, RZ ;  /* 0x0000006016167810 */ /* 0x000fe20007ffe0ff */
[----:B------:R-:W-:Y:S01]  /*25e0*/  FADD.FTZ R28, R5, -R28 ;  /* 0x8000001c051c7221 */ /* 0x000fe20000010000 */
[----:B------:R-:W-:Y:S01]  /*25f0*/  ISETP.GE.U32.AND P0, PT, R9, c[0x0][0x1c8], PT ;  /* 0x0000720009007a0c */ /* 0x000fe20003f06070 */
[-C--:B------:R-:W-:Y:S01]  /*2600*/  FMUL.FTZ R7, R14, R29.reuse ;  /* 0x0000001d0e077220 */ /* 0x080fe20000410000 */
[----:B------:R-:W-:Y:S01]  /*2610*/  ISETP.GE.U32.AND P3, PT, R22, c[0x0][0x1c8], PT ;  /* 0x0000720016007a0c */ /* 0x000fe20003f66070 */
[-C--:B------:R-:W-:Y:S01]  /*2620*/  FMUL.FTZ R15, R16, R29.reuse ;  /* 0x0000001d100f7220 */ /* 0x080fe20000410000 */
[----:B------:R-:W-:Y:S01]  /*2630*/  SHF.R.S32.HI R6, RZ, 0x1f, R9 ;  /* 0x0000001fff067819 */ /* 0x000fe20000011409 */
[-C--:B------:R-:W-:Y:S01]  /*2640*/  FMUL.FTZ R28, R28, R29.reuse ;  /* 0x0000001d1c1c7220 */ /* 0x080fe20000410000 */
[----:B------:R-:W-:Y:S01]  /*2650*/  SHF.R.S32.HI R5, RZ, 0x1f, R22 ;  /* 0x0000001fff057819 */ /* 0x000fe20000011416 */
[----:B------:R-:W-:Y:S01]  /*2660*/  FMUL.FTZ R8, R8, R29 ;  /* 0x0000001d08087220 */ /* 0x000fe20000410000 */
[----:B------:R-:W-:Y:S01]  /*2670*/  ISETP.GE.AND.EX P0, PT, R6, c[0x0][0x1cc], PT, P0 ;  /* 0x0000730006007a0c */ /* 0x000fe20003f06300 */
[C-C-:B------:R-:W-:Y:S01]  /*2680*/  FFMA.FTZ R14, R10.reuse, R7, R12.reuse ;  /* 0x000000070a0e7223 */ /* 0x140fe2000001000c */
[----:B------:R-:W-:Y:S01]  /*2690*/  ISETP.GE.AND.EX P3, PT, R5, c[0x0][0x1cc], PT, P3 ;  /* 0x0000730005007a0c */ /* 0x000fe20003f66330 */
[----:B------:R-:W-:Y:S01]  /*26a0*/  FFMA.FTZ R10, R10, R15, R12 ;  /* 0x0000000f0a0a7223 */ /* 0x000fe2000001000c */
[C---:B------:R-:W-:Y:S01]  /*26b0*/  ISETP.LT.U32.AND P0, PT, R2.reuse, 0x200, !P0 ;  /* 0x000002000200780c */ /* 0x040fe20004701070 */
[C-C-:B------:R-:W-:Y:S01]  /*26c0*/  FFMA.FTZ R15, R11.reuse, R28, R13.reuse ;  /* 0x0000001c0b0f7223 */ /* 0x140fe2000001000d */
[----:B------:R-:W-:Y:S01]  /*26d0*/  ISETP.LT.U32.AND P3, PT, R2, 0x200, !P3 ;  /* 0x000002000200780c */ /* 0x000fe20005f61070 */
[----:B------:R-:W-:Y:S01]  /*26e0*/  FFMA.FTZ R11, R11, R8, R13 ;  /* 0x000000080b0b7223 */ /* 0x000fe2000001000d */
[----:B------:R-:W-:Y:S08]  /*26f0*/  @!P2 BRA `(.L_x_2056) ;  /* 0x000000a00000a947 */ /* 0x000ff00003800000 */
        /* <DEDUP_REMOVED lines=10> */
.L_x_2056:
        /* <DEDUP_REMOVED lines=12> */
.L_x_2058:
[----:B------:R-:W-:Y:S05]  /*2860*/  BSYNC B0 ;  /* 0x0000000000007941 */ /* 0x000fea0003800000 */
.L_x_2057:
[----:B------:R-:W-:Y:S05]  /*2870*/  @!P2 BRA `(.L_x_2059) ;  /* 0x000000a00000a947 */ /* 0x000fea0003800000 */
        /* <DEDUP_REMOVED lines=10> */
.L_x_2059:
[----:B------:R-:W-:Y:S01]  /*2920*/  BSSY B0, `(.L_x_2060) ;  /* 0x000000c000007945 */ /* 0x000fe20003800000 */
[----:B------:R-:W-:Y:S05]  /*2930*/  @!P3 BRA `(.L_x_2061) ;  /* 0x000000a00000b947 */ /* 0x000fea0003800000 */
[----:B------:R-:W-:Y:S01]  /*2940*/  MOV R6, R24 ;  /* 0x0000001800067202 */ /* 0x000fe20000000f00 */
[----:B------:R-:W-:Y:S01]  /*2950*/  IMAD R5, R5, c[0x0][0x1c0], RZ ;  /* 0x0000700005057a24 */ /* 0x000fe200078e02ff */
[----:B------:R-:W-:Y:S02]  /*2960*/  MOV R7, R27 ;  /* 0x0000001b00077202 */ /* 0x000fe40000000f00 */
[----:B------:R-:W-:Y:S01]  /*2970*/  F2FP.BF16.PACK_AB R15, R15, R10 ;  /* 0x0000000a0f0f723e */ /* 0x000fe200000010ff */
[C---:B------:R-:W-:Y:S02]  /*2980*/  IMAD R5, R22.reuse, c[0x0][0x1c4], R5 ;  /* 0x0000710016057a24 */ /* 0x040fe400078e0205 */
[----:B------:R-:W-:-:S05]  /*2990*/  IMAD.WIDE.U32 R6, R22, c[0x0][0x1c0], R6 ;  /* 0x0000700016067a25 */ /* 0x000fca00078e0006 */
[----:B------:R-:W-:Y:S02]  /*29a0*/  IADD3 R5, R7, R5, RZ ;  /* 0x0000000507057210 */ /* 0x000fe40007ffe0ff */
[----:B0-----:R-:W-:-:S04]  /*29b0*/  LEA R8, P0, R6, c[0x0][0x160], 0x1 ;  /* 0x0000580006087a11 */ /* 0x001fc800078008ff */
[----:B------:R-:W-:-:S05]  /*29c0*/  LEA.HI.X R9, R6, c[0x0][0x164], R5, 0x1, P0 ;  /* 0x0000590006097a11 */ /* 0x000fca00000f0c05 */
[----:B------:R0:W-:Y:S04]  /*29d0*/  STG.E [R8.64], R15 ;  /* 0x0000000f08007986 */ /* 0x0001e8000c101906 */
.L_x_2061:
[----:B------:R-:W-:Y:S05]  /*29e0*/  BSYNC B0 ;  /* 0x0000000000007941 */ /* 0x000fea0003800000 */
.L_x_2060:
[----:B------:R-:W-:Y:S02]  /*29f0*/  IADD3 R17, R17, c[0x0][0x10], RZ ;  /* 0x0000040011117a10 */ /* 0x000fe40007ffe0ff */
[----:B------:R-:W-:Y:S02]  /*2a00*/  IADD3 R18, R18, 0x1, RZ ;  /* 0x0000000112127810 */ /* 0x000fe40007ffe0ff */
[----:B------:R-:W-:-:S13]  /*2a10*/  ISETP.GE.AND P0, PT, R17, UR4, PT ;  /* 0x0000000411007c0c */ /* 0x000fda000bf06270 */
[----:B------:R-:W-:Y:S01]  /*2a20*/  @P0 CALL.REL.NOINC `(.L_x_2062) ;  /* 0x0000001000000944 */ /* 0x000fe20003c00000 */
[----:B------:R-:W-:Y:S05]  /*2a30*/  BRA `(.L_x_2063) ;  /* 0xffffd73000007947 */ /* 0x000fea000383ffff */
.L_x_2062:
[----:B------:R-:W-:Y:S05]  /*2a40*/  EXIT ;  /* 0x000000000000794d */ /* 0x000fea0003800000 */
.L_x_2064:
        /* <DEDUP_REMOVED lines=11> */
.L_x_3369:


//--------------------- .text._Z35group_norm_nhwc_fwd_one_pass_kernelI11Bf16IOFp32WLi256ELi32ELi512EEv26Group_norm_nhwc_fwd_params --------------------------
	.section	.text._Z35group_norm_nhwc_fwd_one_pass_kernelI11Bf16IOFp32WLi256ELi32ELi512EEv26Group_norm_nhwc_fwd_params,"ax",@progbits
	.sectioninfo	@"SHI_REGISTERS=63"
	.align	128
        .global         _Z35group_norm_nhwc_fwd_one_pass_kernelI11Bf16IOFp32WLi256ELi32ELi512EEv26Group_norm_nhwc_fwd_params
        .type           _Z35group_norm_nhwc_fwd_one_pass_kernelI11Bf16IOFp32WLi256ELi32ELi512EEv26Group_norm_nhwc_fwd_params,@function
        .size           _Z35group_norm_nhwc_fwd_one_pass_kernelI11Bf16IOFp32WLi256ELi32ELi512EEv26Group_norm_nhwc_fwd_params,(.L_x_3370 - _Z35group_norm_nhwc_fwd_one_pass_kernelI11Bf16IOFp32WLi256ELi32ELi512EEv26Group_norm_nhwc_fwd_params)
        .other          _Z35group_norm_nhwc_fwd_one_pass_kernelI11Bf16IOFp32WLi256ELi32ELi512EEv26Group_norm_nhwc_fwd_params,@"STO_CUDA_ENTRY STV_DEFAULT"
_Z35group_norm_nhwc_fwd_one_pass_kernelI11Bf16IOFp32WLi256ELi32ELi512EEv26Group_norm_nhwc_fwd_params:
.text._Z35group_norm_nhwc_fwd_one_pass_kernelI11Bf16IOFp32WLi256ELi32ELi512EEv26Group_norm_nhwc_fwd_params:
[----:B------:R-:W-:Y:S02]  /*0000*/  MOV R1, c[0x0][0x28] ;  /* 0x00000a0000017a02 */ /* 0x000fe40000000f00 */
[----:B------:R-:W0:Y:S01]  /*0010*/  S2UR UR6, SR_CTAID.Y ;  /* 0x00000000000679c3 */ /* 0x000e220000002600 */
[----:B------:R-:W-:Y:S02]  /*0020*/  ULDC UR4, c[0x0][0x1d8] ;  /* 0x0000760000047ab9 */ /* 0x000fe40000000800 */
[----:B------:R-:W-:Y:S02]  /*0030*/  ULDC UR5, c[0x0][0x1a8] ;  /* 0x00006a0000057ab9 */ /* 0x000fe40000000800 */
[----:B------:R-:W-:Y:S01]  /*0040*/  UIMAD UR4, UR4, UR5, URZ ;  /* 0x00000005040472a4 */ /* 0x000fe2000f8e023f */
[----:B0-----:R-:W-:-:S05]  /*0050*/  MOV R0, UR6 ;  /* 0x0000000600007c02 */ /* 0x001fca0008000f00 */
[----:B------:R-:W-:-:S13]  /*0060*/  ISETP.GE.AND P0, PT, R0, UR4, PT ;  /* 0x0000000400007c0c */ /* 0x000fda000bf06270 */
[----:B------:R-:W-:Y:S05]  /*0070*/  @P0 EXIT ;  /* 0x000000000000094d */ /* 0x000fea0003800000 */
[----:B------:R-:W0:Y:S01]  /*0080*/  S2R R2, SR_TID.X ;  /* 0x0000000000027919 */ /* 0x000e220000002100 */
[----:B------:R-:W-:Y:S02]  /*0090*/  ULDC.U8 UR5, c[0x0][0x1dc] ;  /* 0x0000770000057ab9 */ /* 0x000fe40000000000 */
[----:B------:R-:W-:Y:S01]  /*00a0*/  ULDC.64 UR6, c[0x0][0x118] ;  /* 0x0000460000067ab9 */ /* 0x000fe20000000a00 */
[----:B------:R-:W1:Y:S04]  /*00b0*/  S2R R3, SR_CTAID.X ;  /* 0x0000000000037919 */ /* 0x000e680000002500 */
[----:B------:R-:W2:Y:S01]  /*00c0*/  S2R R4, SR_LANEID ;  /* 0x0000000000047919 */ /* 0x000ea20000000000 */
[--C-:B0-----:R-:W-:Y:S02]  /*00d0*/  SHF.R.U32.HI R6, RZ, 0x4, R2.reuse ;  /* 0x00000004ff067819 */ /* 0x101fe40000011602 */
[----:B------:R-:W-:-:S02]  /*00e0*/  SHF.R.S32.HI R5, RZ, 0x1f, R2 ;  /* 0x0000001fff057819 */ /* 0x000fc40000011402 */
[----:B------:R-:W-:Y:S01]  /*00f0*/  ISETP.GE.U32.AND P3, PT, R2, 0x200, PT ;  /* 0x000002000200780c */ /* 0x000fe20003f66070 */
[----:B-1----:R-:W-:Y:S01]  /*0100*/  IMAD R51, R3, c[0x0][0x1e4], R6 ;  /* 0x0000790003337a24 */ /* 0x002fe200078e0206 */
[----:B------:R-:W-:Y:S01]  /*0110*/  LEA.HI R7, R5, R2, RZ, 0x5 ;  /* 0x0000000205077211 */ /* 0x000fe200078f28ff */
[----:B------:R-:W-:Y:S01]  /*0120*/  HFMA2.MMA R5, -RZ, RZ, 0, 0 ;  /* 0x00000000ff057435 */ /* 0x000fe200000001ff */
[----:B------:R-:W-:Y:S02]  /*0130*/  MOV R6, R0 ;  /* 0x0000000000067202 */ /* 0x000fe40000000f00 */
[C---:B------:R-:W-:Y:S02]  /*0140*/  IADD3 R50, R51.reuse, 0x20, RZ ;  /* 0x0000002033327810 */ /* 0x040fe40007ffe0ff */
[C---:B------:R-:W-:Y:S02]  /*0150*/  IADD3 R49, R51.reuse, 0x40, RZ ;  /* 0x0000004033317810 */ /* 0x040fe40007ffe0ff */
[----:B------:R-:W-:-:S02]  /*0160*/  IADD3 R48, R51, 0x60, RZ ;  /* 0x0000006033307810 */ /* 0x000fc40007ffe0ff */
[----:B------:R-:W-:Y:S02]  /*0170*/  ISETP.LT.U32.AND P1, PT, R50, c[0x0][0x1c8], PT ;  /* 0x0000720032007a0c */ /* 0x000fe40003f21070 */
[----:B------:R-:W-:Y:S02]  /*0180*/  ISETP.LT.U32.AND P2, PT, R49, c[0x0][0x1c8], PT ;  /* 0x0000720031007a0c */ /* 0x000fe40003f41070 */
[----:B------:R-:W-:Y:S02]  /*0190*/  SHF.R.S32.HI R9, RZ, 0x1f, R50 ;  /* 0x0000001fff097819 */ /* 0x000fe40000011432 */
[----:B------:R-:W-:Y:S02]  /*01a0*/  SHF.R.S32.HI R10, RZ, 0x1f, R49 ;  /* 0x0000001fff0a7819 */ /* 0x000fe40000011431 */
[----:B------:R-:W-:Y:S02]  /*01b0*/  IADD3 R8, R51, 0x80, RZ ;  /* 0x0000008033087810 */ /* 0x000fe40007ffe0ff */
[----:B------:R-:W-:-:S02]  /*01c0*/  ISETP.LT.U32.AND P0, PT, R48, c[0x0][0x1c8], PT ;  /* 0x0000720030007a0c */ /* 0x000fc40003f01070 */
[----:B------:R-:W-:Y:S02]  /*01d0*/  SHF.R.S32.HI R11, RZ, 0x1f, R48 ;  /* 0x0000001fff0b7819 */ /* 0x000fe40000011430 */
[C---:B------:R-:W-:Y:S02]  /*01e0*/  IADD3 R32, R51.reuse, 0xa0, RZ ;  /* 0x000000a033207810 */ /* 0x040fe40007ffe0ff */
[C---:B------:R-:W-:Y:S02]  /*01f0*/  IADD3 R33, R51.reuse, 0xc0, RZ ;  /* 0x000000c033217810 */ /* 0x040fe40007ffe0ff */
[----:B------:R-:W-:Y:S02]  /*0200*/  IADD3 R34, R51, 0xe0, RZ ;  /* 0x000000e033227810 */ /* 0x000fe40007ffe0ff */
[----:B------:R-:W-:Y:S02]  /*0210*/  ISETP.LT.AND.EX P1, PT, R9, c[0x0][0x1cc], !P3, P1 ;  /* 0x0000730009007a0c */ /* 0x000fe40005f21310 */
[----:B------:R-:W-:-:S02]  /*0220*/  ISETP.LT.AND.EX P2, PT, R10, c[0x0][0x1cc], !P3, P2 ;  /* 0x000073000a007a0c */ /* 0x000fc40005f41320 */
[----:B------:R-:W-:Y:S02]  /*0230*/  SHF.R.S32.HI R7, RZ, 0x5, R7 ;  /* 0x00000005ff077819 */ /* 0x000fe40000011407 */
[----:B------:R-:W-:Y:S02]  /*0240*/  ISETP.LT.AND.EX P3, PT, R11, c[0x0][0x1cc], !P3, P0 ;  /* 0x000073000b007a0c */ /* 0x000fe40005f61300 */
[----:B------:R-:W-:Y:S02]  /*0250*/  SHF.R.S32.HI R35, RZ, 0x1f, R8 ;  /* 0x0000001fff237819 */ /* 0x000fe40000011408 */
[----:B------:R-:W-:Y:S02]  /*0260*/  SHF.R.S32.HI R36, RZ, 0x1f, R32 ;  /* 0x0000001fff247819 */ /* 0x000fe40000011420 */
[----:B------:R-:W-:Y:S02]  /*0270*/  SHF.R.S32.HI R37, RZ, 0x1f, R33 ;  /* 0x0000001fff257819 */ /* 0x000fe40000011421 */
[----:B--2---:R-:W-:-:S02]  /*0280*/  SHF.R.S32.HI R38, RZ, 0x1f, R34 ;  /* 0x0000001fff267819 */ /* 0x004fc40000011422 */
.L_x_2102:
[----:B0-----:R-:W-:Y:S01]  /*0290*/  IABS R15, c[0x0][0x1d8] ;  /* 0x00007600000f7a13 */ /* 0x001fe20000000000 */
[----:B------:R-:W-:Y:S01]  /*02a0*/  CS2R R40, SRZ ;  /* 0x0000000000287805 */ /* 0x000fe2000001ff00 */
[----:B------:R-:W-:-:S02]  /*02b0*/  SHF.R.S32.HI R39, RZ, 0x1f, R51 ;  /* 0x0000001fff277819 */ /* 0x000fc40000011433 */
[----:B------:R-:W0:Y:S08]  /*02c0*/  I2F.RP R14, R15 ;  /* 0x0000000f000e7306 */ /* 0x000e300000209400 */
        /* <DEDUP_REMOVED lines=11> */
[----:B------:R-:W-:-:S04]  /*0380*/  SHF.L.U32 R12, R2, 0x1, RZ ;  /* 0x00000001020c7819 */ /* 0x000fc800000006ff */
[----:B------:R-:W-:Y:S02]  /*0390*/  IADD3 R14, -R13, RZ, RZ ;  /* 0x000000ff0d0e7210 */ /* 0x000fe40007ffe1ff */
[----:B------:R-:W-:-:S03]  /*03a0*/  LOP3.LUT R57, R12, 0x1e, RZ, 0xc0, !PT ;  /* 0x0000001e0c397812 */ /* 0x000fc600078ec0ff */
[----:B------:R-:W-:-:S05]  /*03b0*/  IMAD R14, R15, R14, R16 ;  /* 0x0000000e0f0e7224 */ /* 0x000fca00078e0210 */
[----:B------:R-:W-:-:S13]  /*03c0*/  ISETP.GT.U32.AND P4, PT, R15, R14, PT ;  /* 0x0000000e0f00720c */ /* 0x000fda0003f84070 */
[-C--:B------:R-:W-:Y:S02]  /*03d0*/  @!P4 IADD3 R14, R14, -R15.reuse, RZ ;  /* 0x8000000f0e0ec210 */ /* 0x080fe40007ffe0ff */
[----:B------:R-:W-:Y:S02]  /*03e0*/  @!P4 IADD3 R13, R13, 0x1, RZ ;  /* 0x000000010d0dc810 */ /* 0x000fe40007ffe0ff */
[----:B------:R-:W-:Y:S02]  /*03f0*/  ISETP.GE.U32.AND P0, PT, R14, R15, PT ;  /* 0x0000000f0e00720c */ /* 0x000fe40003f06070 */
[----:B------:R-:W-:-:S11]  /*0400*/  ISETP.NE.AND P4, PT, RZ, c[0x0][0x1d8], PT ;  /* 0x00007600ff007a0c */ /* 0x000fd60003f85270 */
[----:B------:R-:W-:-:S04]  /*0410*/  @P0 IADD3 R13, R13, 0x1, RZ ;  /* 0x000000010d0d0810 */ /* 0x000fc80007ffe0ff */
[----:B------:R-:W-:Y:S02]  /*0420*/  @!P5 IADD3 R13, -R13, RZ, RZ ;  /* 0x000000ff0d0dd210 */ /* 0x000fe40007ffe1ff */
[----:B------:R-:W-:Y:S02]  /*0430*/  @!P4 LOP3.LUT R13, RZ, c[0x0][0x1d8], RZ, 0x33, !PT ;  /* 0x00007600ff0dca12 */ /* 0x000fe400078e33ff */
[----:B------:R-:W-:Y:S02]  /*0440*/  ISETP.GE.U32.AND P4, PT, R51, c[0x0][0x1c8], PT ;  /* 0x0000720033007a0c */ /* 0x000fe40003f86070 */
[----:B------:R-:W-:Y:S02]  /*0450*/  IADD3 R15, -R13, RZ, RZ ;  /* 0x000000ff0d0f7210 */ /* 0x000fe40007ffe1ff */
[----:B------:R-:W-:Y:S02]  /*0460*/  SHF.R.S32.HI R12, RZ, 0x1f, R13 ;  /* 0x0000001fff0c7819 */ /* 0x000fe4000001140d */
[----:B------:R-:W-:Y:S01]  /*0470*/  ISETP.GE.AND.EX P4, PT, R39, c[0x0][0x1cc], PT, P4 ;  /* 0x0000730027007a0c */ /* 0x000fe20003f86340 */
[----:B------:R-:W-:Y:S01]  /*0480*/  IMAD R56, R15, c[0x0][0x1d8], R6 ;  /* 0x000076000f387a24 */ /* 0x000fe200078e0206 */
[----:B------:R-:W-:Y:S01]  /*0490*/  ISETP.GE.U32.AND P5, PT, R8, c[0x0][0x1c8], PT ;  /* 0x0000720008007a0c */ /* 0x000fe20003fa6070 */
[----:B------:R-:W-:Y:S01]  /*04a0*/  IMAD R12, R12, c[0x0][0x1d0], RZ ;  /* 0x000074000c0c7a24 */ /* 0x000fe200078e02ff */
[----:B------:R-:W-:Y:S01]  /*04b0*/  ISETP.GT.U32.OR P4, PT, R2, 0x1ff, P4 ;  /* 0x000001ff0200780c */ /* 0x000fe20002784470 */
[----:B------:R-:W-:Y:S01]  /*04c0*/  @P3 IMAD R15, R11, c[0x0][0x1c0], RZ ;  /* 0x000070000b0f3a24 */ /* 0x000fe200078e02ff */
[----:B------:R-:W-:Y:S01]  /*04d0*/  LEA R56, R56, R57, 0x5 ;  /* 0x0000003938387211 */ /* 0x000fe200078e28ff */
[----:B------:R-:W-:Y:S01]  /*04e0*/  IMAD R53, R13, c[0x0][0x1d4], R12 ;  /* 0x000075000d357a24 */ /* 0x000fe200078e020c */
[----:B------:R-:W-:Y:S01]  /*04f0*/  ISETP.GE.AND.EX P5, PT, R35, c[0x0][0x1cc], PT, P5 ;  /* 0x0000730023007a0c */ /* 0x000fe20003fa6350 */
[----:B------:R-:W-:Y:S01]  /*0500*/  @P3 IMAD R23, R48, c[0x0][0x1c4], R15 ;  /* 0x0000710030173a24 */ /* 0x000fe200078e020f */
[----:B------:R-:W-:Y:S01]  /*0510*/  SHF.R.S32.HI R57, RZ, 0x1f, R56 ;  /* 0x0000001fff397819 */ /* 0x000fe20000011438 */
[----:B------:R-:W-:Y:S01]  /*0520*/  @P2 IMAD R12, R10, c[0x0][0x1c0], RZ ;  /* 0x000070000a0c2a24 */ /* 0x000fe200078e02ff */
[----:B------:R-:W-:-:S03]  /*0530*/  ISETP.LT.U32.AND P5, PT, R2, 0x200, !P5 ;  /* 0x000002000200780c */ /* 0x000fc60006fa1070 */
[----:B------:R-:W-:-:S04]  /*0540*/  IMAD.WIDE.U32 R54, R13, c[0x0][0x1d0], R56 ;  /* 0x000074000d367a25 */ /* 0x000fc800078e0038 */
[----:B------:R-:W-:Y:S01]  /*0550*/  @P1 IMAD R13, R9, c[0x0][0x1c0], RZ ;  /* 0x00007000090d1a24 */ /* 0x000fe200078e02ff */
[----:B------:R-:W-:Y:S01]  /*0560*/  IADD3 R53, R55, R53, RZ ;  /* 0x0000003537357210 */ /* 0x000fe20007ffe0ff */
[C---:B------:R-:W-:Y:S01]  /*0570*/  @P2 IMAD R21, R49.reuse, c[0x0][0x1c4], R12 ;  /* 0x0000710031152a24 */ /* 0x040fe200078e020c */
[-C--:B------:R-:W-:Y:S01]  /*0580*/  @P1 MOV R52, R54.reuse ;  /* 0x0000003600341202 */ /* 0x080fe20000000f00 */
[C---:B------:R-:W-:Y:S01]  /*0590*/  @P1 IMAD R17, R50.reuse, c[0x0][0x1c4], R13 ;  /* 0x0000710032111a24 */ /* 0x040fe200078e020d */
[-C--:B------:R-:W-:Y:S02]  /*05a0*/  @P2 MOV R14, R54.reuse ;  /* 0x00000036000e2202 */ /* 0x080fe40000000f00 */
[-C--:B------:R-:W-:Y:S01]  /*05b0*/  @P2 MOV R15, R53.reuse ;  /* 0x00000035000f2202 */ /* 0x080fe20000000f00 */
[----:B------:R-:W-:Y:S01]  /*05c0*/  @P1 IMAD.WIDE.U32 R18, R50, c[0x0][0x1c0], R52 ;  /* 0x0000700032121a25 */ /* 0x000fe200078e0034 */
[----:B------:R-:W-:Y:S02]  /*05d0*/  @P3 MOV R12, R54 ;  /* 0x00000036000c3202 */ /* 0x000fe40000000f00 */
[----:B------:R-:W-:Y:S01]  /*05e0*/  @P3 MOV R13, R53 ;  /* 0x00000035000d3202 */ /* 0x000fe20000000f00 */
[----:B------:R-:W-:Y:S01]  /*05f0*/  @P2 IMAD.WIDE.U32 R14, R49, c[0x0][0x1c0], R14 ;  /* 0x00007000310e2a25 */ /* 0x000fe200078e000e */
[----:B------:R-:W-:-:S02]  /*0600*/  @P1 IADD3 R17, R19, R17, RZ ;  /* 0x0000001113111210 */ /* 0x000fc40007ffe0ff */
[----:B------:R-:W-:Y:S01]  /*0610*/  @P1 LEA R24, P0, R18, c[0x0][0x170], 0x1 ;  /* 0x00005c0012181a11 */ /* 0x000fe200078008ff */
[----:B------:R-:W-:Y:S01]  /*0620*/  @P3 IMAD.WIDE.U32 R12, R48, c[0x0][0x1c0], R12 ;  /* 0x00007000300c3a25 */ /* 0x000fe200078e000c */
[----:B------:R-:W-:Y:S02]  /*0630*/  @P2 IADD3 R15, R15, R21, RZ ;  /* 0x000000150f0f2210 */ /* 0x000fe40007ffe0ff */
[----:B------:R-:W-:Y:S02]  /*0640*/  @P2 LEA R16, P6, R14, c[0x0][0x170], 0x1 ;  /* 0x00005c000e102a11 */ /* 0x000fe400078c08ff */
[----:B------:R-:W-:Y:S01]  /*0650*/  @P1 LEA.HI.X R25, R18, c[0x0][0x174], R17, 0x1, P0 ;  /* 0x00005d0012191a11 */ /* 0x000fe200000f0c11 */
[----:B------:R-:W-:Y:S01]  /*0660*/  @!P4 IMAD R18, R39, c[0x0][0x1c0], RZ ;  /* 0x000070002712ca24 */ /* 0x000fe200078e02ff */
[----:B------:R-:W-:Y:S02]  /*0670*/  @P2 LEA.HI.X R17, R14, c[0x0][0x174], R15, 0x1, P6 ;  /* 0x00005d000e112a11 */ /* 0x000fe400030f0c0f */
[----:B------:R-:W-:Y:S01]  /*0680*/  @P3 IADD3 R13, R13, R23, RZ ;  /* 0x000000170d0d3210 */ /* 0x000fe20007ffe0ff */
[----:B------:R-:W-:Y:S01]  /*0690*/  @!P4 IMAD R21, R51, c[0x0][0x1c4], R18 ;  /* 0x000071003315ca24 */ /* 0x000fe200078e0212 */
[----:B------:R-:W-:Y:S01]  /*06a0*/  @P3 LEA R14, P6, R12, c[0x0][0x170], 0x1 ;  /* 0x00005c000c0e3a11 */ /* 0x000fe200078c08ff */
[----:B------:R-:W-:Y:S01]  /*06b0*/  CS2R R42, SRZ ;  /* 0x00000000002a7805 */ /* 0x000fe2000001ff00 */
[----:B------:R-:W-:Y:S01]  /*06c0*/  ISETP.GE.U32.AND P0, PT, R32, c[0x0][0x1c8], PT ;  /* 0x0000720020007a0c */ /* 0x000fe20003f06070 */
[----:B------:R-:W2:Y:S01]  /*06d0*/  @P1 LDG.E R40, [R24.64] ;  /* 0x0000000618281981 */ /* 0x000ea2000c1e1900 */
[----:B------:R-:W-:Y:S01]  /*06e0*/  @P3 LEA.HI.X R15, R12, c[0x0][0x174], R13, 0x1, P6 ;  /* 0x00005d000c0f3a11 */ /* 0x000fe200030f0c0d */
[----:B------:R-:W-:Y:S01]  /*06f0*/  @P5 IMAD R13, R35, c[0x0][0x1c0], RZ ;  /* 0x00007000230d5a24 */ /* 0x000fe200078e02ff */
[----:B------:R-:W-:Y:S01]  /*0700*/  @!P4 MOV R18, R54 ;  /* 0x000000360012c202 */ /* 0x000fe20000000f00 */
[----:B------:R0:W3:Y:S01]  /*0710*/  @P2 LDG.E R43, [R16.64] ;  /* 0x00000006102b2981 */ /* 0x0000e2000c1e1900 */
[----:B------:R-:W-:Y:S01]  /*0720*/  @!P4 MOV R19, R53 ;  /* 0x000000350013c202 */ /* 0x000fe20000000f00 */
[----:B------:R-:W-:Y:S01]  /*0730*/  @P5 IMAD R27, R8, c[0x0][0x1c4], R13 ;  /* 0x00007100081b5a24 */ /* 0x000fe200078e020d */
[----:B------:R-:W-:-:S02]  /*0740*/  ISETP.GE.AND.EX P0, PT, R36, c[0x0][0x1cc], PT, P0 ;  /* 0x0000730024007a0c */ /* 0x000fc40003f06300 */
[----:B------:R-:W-:Y:S01]  /*0750*/  @P5 MOV R12, R54 ;  /* 0x00000036000c5202 */ /* 0x000fe20000000f00 */
[----:B------:R-:W-:Y:S01]  /*0760*/  @!P4 IMAD.WIDE.U32 R18, R51, c[0x0][0x1c0], R18 ;  /* 0x000070003312ca25 */ /* 0x000fe200078e0012 */
[----:B------:R-:W-:Y:S02]  /*0770*/  @P5 MOV R13, R53 ;  /* 0x00000035000d5202 */ /* 0x000fe40000000f00 */
[----:B------:R-:W-:Y:S02]  /*0780*/  ISETP.LT.U32.AND P0, PT, R2, 0x200, !P0 ;  /* 0x000002000200780c */ /* 0x000fe40004701070 */
[----:B------:R-:W-:Y:S01]  /*0790*/  @!P4 IADD3 R19, R19, R21, RZ ;  /* 0x000000151313c210 */ /* 0x000fe20007ffe0ff */
[----:B------:R-:W-:Y:S01]  /*07a0*/  @P5 IMAD.WIDE.U32 R12, R8, c[0x0][0x1c0], R12 ;  /* 0x00007000080c5a25 */ /* 0x000fe200078e000c */
[----:B------:R-:W-:-:S04]  /*07b0*/  @!P4 LEA R22, P6, R18, c[0x0][0x170], 0x1 ;  /* 0x00005c001216ca11 */ /* 0x000fc800078c08ff */
[----:B------:R-:W-:Y:S02]  /*07c0*/  @!P4 LEA.HI.X R23, R18, c[0x0][0x174], R19, 0x1, P6 ;  /* 0x00005d001217ca11 */ /* 0x000fe400030f0c13 */
[----:B------:R-:W-:Y:S02]  /*07d0*/  @P5 IADD3 R13, R13, R27, RZ ;  /* 0x0000001b0d0d5210 */ /* 0x000fe40007ffe0ff */
[----:B------:R-:W-:Y:S01]  /*07e0*/  @P5 LEA R20, P6, R12, c[0x0][0x170], 0x1 ;  /* 0x00005c000c145a11 */ /* 0x000fe200078c08ff */
[----:B------:R-:W-:Y:S01]  /*07f0*/  @P0 IMAD R19, R36, c[0x0][0x1c0], RZ ;  /* 0x0000700024130a24 */ /* 0x000fe200078e02ff */
[----:B------:R1:W4:Y:S02]  /*0800*/  @!P4 LDG.E R41, [R22.64] ;  /* 0x000000061629c981 */ /* 0x000324000c1e1900 */
[----:B------:R-:W-:Y:S01]  /*0810*/  @P5 LEA.HI.X R21, R12, c[0x0][0x174], R13, 0x1, P6 ;  /* 0x00005d000c155a11 */ /* 0x000fe200030f0c0d */
[----:B------:R-:W-:Y:S01]  /*0820*/  @P0 IMAD R19, R32, c[0x0][0x1c4], R19 ;  /* 0x0000710020130a24 */ /* 0x000fe200078e0213 */
[----:B------:R-:W-:-:S02]  /*0830*/  @P0 MOV R12, R54 ;  /* 0x00000036000c0202 */ /* 0x000fc40000000f00 */
[----:B------:R-:W-:Y:S01]  /*0840*/  @P0 MOV R13, R53 ;  /* 0x00000035000d0202 */ /* 0x000fe20000000f00 */
[----:B------:R5:W3:Y:S01]  /*0850*/  @P5 LDG.E R42, [R20.64] ;  /* 0x00000006142a5981 */ /* 0x000ae2000c1e1900 */
[----:B------:R-:W-:-:S03]  /*0860*/  ISETP.GE.U32.AND P5, PT, R33, c[0x0][0x1c8], PT ;  /* 0x0000720021007a0c */ /* 0x000fc60003fa6070 */
[----:B------:R-:W-:Y:S01]  /*0870*/  @P0 IMAD.WIDE.U32 R12, R32, c[0x0][0x1c0], R12 ;  /* 0x00007000200c0a25 */ /* 0x000fe200078e000c */
[----:B------:R-:W-:-:S04]  /*0880*/  ISETP.GE.AND.EX P5, PT, R37, c[0x0][0x1cc], PT, P5 ;  /* 0x0000730025007a0c */ /* 0x000fc80003fa6350 */
[----:B------:R-:W-:Y:S02]  /*0890*/  @P0 IADD3 R13, R13, R19, RZ ;  /* 0x000000130d0d0210 */ /* 0x000fe40007ffe0ff */
[----:B------:R-:W-:Y:S02]  /*08a0*/  @P0 LEA R18, P6, R12, c[0x0][0x170], 0x1 ;  /* 0x00005c000c120a11 */ /* 0x000fe400078c08ff */
[----:B------:R-:W-:Y:S02]  /*08b0*/  ISETP.LT.U32.AND P5, PT, R2, 0x200, !P5 ;  /* 0x000002000200780c */ /* 0x000fe40006fa1070 */
[----:B------:R-:W-:Y:S02]  /*08c0*/  @P0 LEA.HI.X R19, R12, c[0x0][0x174], R13, 0x1, P6 ;  /* 0x00005d000c130a11 */ /* 0x000fe400030f0c0d */
[----:B------:R-:W-:Y:S01]  /*08d0*/  ISETP.GE.U32.AND P6, PT, R34, c[0x0][0x1c8], PT ;  /* 0x0000720022007a0c */ /* 0x000fe20003fc6070 */
[----:B------:R-:W-:-:S03]  /*08e0*/  CS2R R44, SRZ ;  /* 0x00000000002c7805 */ /* 0x000fc6000001ff00 */
[----:B------:R-:W-:-:S03]  /*08f0*/  ISETP.GE.AND.EX P6, PT, R38, c[0x0][0x1cc], PT, P6 ;  /* 0x0000730026007a0c */ /* 0x000fc60003fc6360 */
[----:B------:R0:W3:Y:S01]  /*0900*/  @P3 LDG.E R44, [R14.64] ;  /* 0x000000060e2c3981 */ /* 0x0000e2000c1e1900 */
[----:B------:R-:W-:Y:S01]  /*0910*/  ISETP.LT.U32.AND P6, PT, R2, 0x200, !P6 ;  /* 0x000002000200780c */ /* 0x000fe200077c1070 */
[----:B------:R-:W-:Y:S01]  /*0920*/  @P5 IMAD R12, R37, c[0x0][0x1c0], RZ ;  /* 0x00007000250c5a24 */ /* 0x000fe200078e02ff */
[----:B------:R-:W-:Y:S01]  /*0930*/  @P5 MOV R13, R53 ;  /* 0x00000035000d5202 */ /* 0x000fe20000000f00 */
[----:B------:R0:W3:Y:S02]  /*0940*/  @P0 LDG.E R45, [R18.64] ;  /* 0x00000006122d0981 */ /* 0x0000e4000c1e1900 */
[----:B-----5:R-:W-:Y:S01]  /*0950*/  @P5 IMAD R21, R33, c[0x0][0x1c4], R12 ;  /* 0x0000710021155a24 */ /* 0x020fe200078e020c */
[----:B------:R-:W-:-:S05]  /*0960*/  @P5 MOV R12, R54 ;  /* 0x00000036000c5202 */ /* 0x000fca0000000f00 */
[----:B------:R-:W-:Y:S02]  /*0970*/  @P5 IMAD.WIDE.U32 R12, R33, c[0x0][0x1c0], R12 ;  /* 0x00007000210c5a25 */ /* 0x000fe400078e000c */
[----:B0-----:R-:W-:Y:S02]  /*0980*/  @P6 MOV R14, R54 ;  /* 0x00000036000e6202 */ /* 0x001fe40000000f00 */
[----:B------:R-:W-:Y:S01]  /*0990*/  @P6 MOV R15, R53 ;  /* 0x00000035000f6202 */ /* 0x000fe20000000f00 */
[----:B-1----:R-:W-:Y:S01]  /*09a0*/  @P6 IMAD R23, R38, c[0x0][0x1c0], RZ ;  /* 0x0000700026176a24 */ /* 0x002fe200078e02ff */
[----:B------:R-:W-:Y:S02]  /*09b0*/  @P5 IADD3 R13, R13, R21, RZ ;  /* 0x000000150d0d5210 */ /* 0x000fe40007ffe0ff */
[----:B------:R-:W-:Y:S01]  /*09c0*/  @P5 LEA R16, P0, R12, c[0x0][0x170], 0x1 ;  /* 0x00005c000c105a11 */ /* 0x000fe200078008ff */
[C---:B------:R-:W-:Y:S02]  /*09d0*/  @P6 IMAD R23, R34.reuse, c[0x0][0x1c4], R23 ;  /* 0x0000710022176a24 */ /* 0x040fe400078e0217 */
[----:B------:R-:W-:Y:S01]  /*09e0*/  @P6 IMAD.WIDE.U32 R14, R34, c[0x0][0x1c0], R14 ;  /* 0x00007000220e6a25 */ /* 0x000fe200078e000e */
[----:B------:R-:W-:Y:S01]  /*09f0*/  CS2R R46, SRZ ;  /* 0x00000000002e7805 */ /* 0x000fe2000001ff00 */
[----:B------:R-:W-:-:S03]  /*0a00*/  @P5 LEA.HI.X R17, R12, c[0x0][0x174], R13, 0x1, P0 ;  /* 0x00005d000c115a11 */ /* 0x000fc600000f0c0d */
[----:B------:R-:W-:Y:S02]  /*0a10*/  @P6 IADD3 R13, R15, R23, RZ ;  /* 0x000000170f0d6210 */ /* 0x000fe40007ffe0ff */
[C---:B------:R-:W-:Y:S01]  /*0a20*/  @P6 LEA R12, P0, R14.reuse, c[0x0][0x170], 0x1 ;  /* 0x00005c000e0c6a11 */ /* 0x040fe200078008ff */
[----:B------:R2:W5:Y:S03]  /*0a30*/  @P5 LDG.E R46, [R16.64] ;  /* 0x00000006102e5981 */ /* 0x000566000c1e1900 */
[----:B------:R-:W-:-:S05]  /*0a40*/  @P6 LEA.HI.X R13, R14, c[0x0][0x174], R13, 0x1, P0 ;  /* 0x00005d000e0d6a11 */ /* 0x000fca00000f0c0d */
[----:B------:R4:W5:Y:S01]  /*0a50*/  @P6 LDG.E R47, [R12.64] ;  /* 0x000000060c2f6981 */ /* 0x000962000c1e1900 */
[----:B------:R-:W-:Y:S02]  /*0a60*/  ISETP.GT.AND P0, PT, R4, 0x1e, PT ;  /* 0x0000001e0400780c */ /* 0x000fe40003f04270 */
[--C-:B--2---:R-:W-:Y:S02]  /*0a70*/  PRMT R16, RZ, 0x5410, R40.reuse ;  /* 0x00005410ff107816 */ /* 0x104fe40000000028 */
[----:B------:R-:W-:-:S05]  /*0a80*/  PRMT R15, RZ, 0x7610, R40 ;  /* 0x00007610ff0f7816 */ /* 0x000fca0000000028 */
[----:B------:R-:W-:Y:S02]  /*0a90*/  FADD.FTZ R19, R16, R15 ;  /* 0x0000000f10137221 */ /* 0x000fe40000010000 */
[----:B------:R-:W-:Y:S01]  /*0aa0*/  FMUL.FTZ R21, R15, R15 ;  /* 0x0000000f0f157220 */ /* 0x000fe20000410000 */
[--C-:B----4-:R-:W-:Y:S02]  /*0ab0*/  PRMT R13, RZ, 0x7610, R41.reuse ;  /* 0x00007610ff0d7816 */ /* 0x110fe40000000029 */
[----:B------:R-:W-:-:S03]  /*0ac0*/  PRMT R12, RZ, 0x5410, R41 ;  /* 0x00005410ff0c7816 */ /* 0x000fc60000000029 */
[----:B------:R-:W-:Y:S02]  /*0ad0*/  FMUL.FTZ R15, R13, R13 ;  /* 0x0000000d0d0f7220 */ /* 0x000fe40000410000 */
[C---:B------:R-:W-:Y:S01]  /*0ae0*/  FADD.FTZ R14, R12.reuse, R13 ;  /* 0x0000000d0c0e7221 */ /* 0x040fe20000010000 */
[----:B---3--:R-:W-:Y:S01]  /*0af0*/  PRMT R13, RZ, 0x7610, R43 ;  /* 0x00007610ff0d7816 */ /* 0x008fe2000000002b */
[----:B------:R-:W-:Y:S01]  /*0b00*/  FFMA.FTZ R15, R12, R12, R15 ;  /* 0x0000000c0c0f7223 */ /* 0x000fe2000001000f */
[----:B------:R-:W-:Y:S01]  /*0b10*/  PRMT R12, RZ, 0x5410, R43 ;  /* 0x00005410ff0c7816 */ /* 0x000fe2000000002b */
[----:B------:R-:W-:Y:S02]  /*0b20*/  FADD.FTZ R14, RZ, R14 ;  /* 0x0000000eff0e7221 */ /* 0x000fe40000010000 */
[----:B------:R-:W-:Y:S02]  /*0b30*/  FMUL.FTZ R17, R13, R13 ;  /* 0x0000000d0d117220 */ /* 0x000fe40000410000 */
[----:B------:R-:W-:-:S02]  /*0b40*/  FADD.FTZ R13, R12, R13 ;  /* 0x0000000d0c0d7221 */ /* 0x000fc40000010000 */
[----:B------:R-:W-:Y:S02]  /*0b50*/  FADD.FTZ R14, R14, R19 ;  /* 0x000000130e0e7221 */ /* 0x000fe40000010000 */
[----:B------:R-:W-:Y:S02]  /*0b60*/  FFMA.FTZ R12, R12, R12, R17 ;  /* 0x0000000c0c0c7223 */ /* 0x000fe40000010011 */
[----:B------:R-:W-:Y:S02]  /*0b70*/  FFMA.FTZ R16, R16, R16, R21 ;  /* 0x0000001010107223 */ /* 0x000fe40000010015 */
[----:B------:R-:W-:Y:S02]  /*0b80*/  FADD.FTZ R15, RZ, R15 ;  /* 0x0000000fff0f7221 */ /* 0x000fe40000010000 */
[----:B------:R-:W-:Y:S01]  /*0b90*/  FADD.FTZ R13, R14, R13 ;  /* 0x0000000d0e0d7221 */ /* 0x000fe20000010000 */
[----:B------:R-:W-:Y:S01]  /*0ba0*/  PRMT R17, RZ, 0x7610, R44 ;  /* 0x00007610ff117816 */ /* 0x000fe2000000002c */
[----:B------:R-:W-:Y:S01]  /*0bb0*/  FADD.FTZ R15, R15, R16 ;  /* 0x000000100f0f7221 */ /* 0x000fe20000010000 */
[----:B------:R-:W-:-:S03]  /*0bc0*/  PRMT R14, RZ, 0x5410, R44 ;  /* 0x00005410ff0e7816 */ /* 0x000fc6000000002c */
[----:B------:R-:W-:Y:S02]  /*0bd0*/  FMUL.FTZ R19, R17, R17 ;  /* 0x0000001111137220 */ /* 0x000fe40000410000 */
[C---:B------:R-:W-:Y:S02]  /*0be0*/  FADD.FTZ R16, R14.reuse, R17 ;  /* 0x000000110e107221 */ /* 0x040fe40000010000 */
[----:B------:R-:W-:Y:S01]  /*0bf0*/  FFMA.FTZ R19, R14, R14, R19 ;  /* 0x0000000e0e137223 */ /* 0x000fe20000010013 */
[----:B------:R-:W-:Y:S01]  /*0c00*/  PRMT R14, RZ, 0x5410, R42 ;  /* 0x00005410ff0e7816 */ /* 0x000fe2000000002a */
[----:B------:R-:W-:Y:S01]  /*0c10*/  FADD.FTZ R12, R15, R12 ;  /* 0x0000000c0f0c7221 */ /* 0x000fe20000010000 */
[----:B------:R-:W-:Y:S01]  /*0c20*/  PRMT R15, RZ, 0x7610, R42 ;  /* 0x00007610ff0f7816 */ /* 0x000fe2000000002a */
[----:B------:R-:W-:-:S04]  /*0c30*/  FADD.FTZ R13, R13, R16 ;  /* 0x000000100d0d7221 */ /* 0x000fc80000010000 */
[----:B------:R-:W-:Y:S02]  /*0c40*/  FMUL.FTZ R17, R15, R15 ;  /* 0x0000000f0f117220 */ /* 0x000fe40000410000 */
[C---:B------:R-:W-:Y:S01]  /*0c50*/  FADD.FTZ R16, R14.reuse, R15 ;  /* 0x0000000f0e107221 */ /* 0x040fe20000010000 */
[----:B------:R-:W-:Y:S01]  /*0c60*/  PRMT R15, RZ, 0x7610, R45 ;  /* 0x00007610ff0f7816 */ /* 0x000fe2000000002d */
[----:B------:R-:W-:Y:S01]  /*0c70*/  FFMA.FTZ R17, R14, R14, R17 ;  /* 0x0000000e0e117223 */ /* 0x000fe20000010011 */
[----:B------:R-:W-:Y:S01]  /*0c80*/  PRMT R14, RZ, 0x5410, R45 ;  /* 0x00005410ff0e7816 */ /* 0x000fe2000000002d */
[----:B------:R-:W-:Y:S02]  /*0c90*/  FADD.FTZ R12, R12, R19 ;  /* 0x000000130c0c7221 */ /* 0x000fe40000010000 */
[----:B------:R-:W-:Y:S02]  /*0ca0*/  FMUL.FTZ R19, R15, R15 ;  /* 0x0000000f0f137220 */ /* 0x000fe40000410000 */
[----:B------:R-:W-:-:S02]  /*0cb0*/  FADD.FTZ R13, R13, R16 ;  /* 0x000000100d0d7221 */ /* 0x000fc40000010000 */
[C---:B------:R-:W-:Y:S02]  /*0cc0*/  FADD.FTZ R16, R14.reuse, R15 ;  /* 0x0000000f0e107221 */ /* 0x040fe40000010000 */
[----:B------:R-:W-:Y:S01]  /*0cd0*/  FFMA.FTZ R19, R14, R14, R19 ;  /* 0x0000000e0e137223 */ /* 0x000fe20000010013 */
[--C-:B-----5:R-:W-:Y:S02]  /*0ce0*/  PRMT R14, RZ, 0x5410, R46.reuse ;  /* 0x00005410ff0e7816 */ /* 0x120fe4000000002e */
[----:B------:R-:W-:Y:S01]  /*0cf0*/  PRMT R15, RZ, 0x7610, R46 ;  /* 0x00007610ff0f7816 */ /* 0x000fe2000000002e */
[----:B------:R-:W-:Y:S02]  /*0d00*/  FADD.FTZ R12, R12, R17 ;  /* 0x000000110c0c7221 */ /* 0x000fe40000010000 */
[----:B------:R-:W-:Y:S02]  /*0d10*/  FADD.FTZ R13, R13, R16 ;  /* 0x000000100d0d7221 */ /* 0x000fe40000010000 */
[----:B------:R-:W-:-:S02]  /*0d20*/  FMUL.FTZ R17, R15, R15 ;  /* 0x0000000f0f117220 */ /* 0x000fc40000410000 */
[C---:B------:R-:W-:Y:S01]  /*0d30*/  FADD.FTZ R16, R14.reuse, R15 ;  /* 0x0000000f0e107221 */ /* 0x040fe20000010000 */
[----:B------:R-:W-:Y:S01]  /*0d40*/  PRMT R15, RZ, 0x7610, R47 ;  /* 0x00007610ff0f7816 */ /* 0x000fe2000000002f */
[----:B------:R-:W-:Y:S01]  /*0d50*/  FFMA.FTZ R17, R14, R14, R17 ;  /* 0x0000000e0e117223 */ /* 0x000fe20000010011 */
[----:B------:R-:W-:Y:S01]  /*0d60*/  PRMT R14, RZ, 0x5410, R47 ;  /* 0x00005410ff0e7816 */ /* 0x000fe2000000002f */
[----:B------:R-:W-:Y:S02]  /*0d70*/  FADD.FTZ R12, R12, R19 ;  /* 0x000000130c0c7221 */ /* 0x000fe40000010000 */
[----:B------:R-:W-:Y:S02]  /*0d80*/  FMUL.FTZ R19, R15, R15 ;  /* 0x0000000f0f137220 */ /* 0x000fe40000410000 */
[----:B------:R-:W-:Y:S02]  /*0d90*/  FADD.FTZ R13, R13, R16 ;  /* 0x000000100d0d7221 */ /* 0x000fe40000010000 */
[----:B------:R-:W-:-:S02]  /*0da0*/  FADD.FTZ R12, R12, R17 ;  /* 0x000000110c0c7221 */ /* 0x000fc40000010000 */
[C---:B------:R-:W-:Y:S02]  /*0db0*/  FADD.FTZ R16, R14.reuse, R15 ;  /* 0x0000000f0e107221 */ /* 0x040fe40000010000 */
[----:B------:R-:W-:Y:S02]  /*0dc0*/  FFMA.FTZ R19, R14, R14, R19 ;  /* 0x0000000e0e137223 */ /* 0x000fe40000010013 */
        /* <DEDUP_REMOVED lines=23> */
[C---:B------:R-:W-:Y:S02]  /*0f40*/  ISETP.GT.AND P0, PT, R4.reuse, 0xf, PT ;  /* 0x0000000f0400780c */ /* 0x040fe40003f04270 */
[----:B------:R-:W-:-:S11]  /*0f50*/  ISETP.NE.AND P5, PT, R4, RZ, PT ;  /* 0x000000ff0400720c */ /* 0x000fd60003fa5270 */
[----:B0-----:R-:W-:Y:S02]  /*0f60*/  @!P0 FADD.FTZ R13, R13, R14 ;  /* 0x0000000e0d0d8221 */ /* 0x001fe40000010000 */
[----:B-1----:R-:W-:-:S03]  /*0f70*/  @!P0 FADD.FTZ R12, R12, R15 ;  /* 0x0000000f0c0c8221 */ /* 0x002fc60000010000 */
[----:B------:R-:W-:Y:S02]  /*0f80*/  MOV R20, R13 ;  /* 0x0000000d00147202 */ /* 0x000fe40000000f00 */
[----:B------:R-:W-:-:S05]  /*0f90*/  MOV R21, R12 ;  /* 0x0000000c00157202 */ /* 0x000fca0000000f00 */
[----:B------:R0:W-:Y:S04]  /*0fa0*/  @!P5 STS.64 [R7.X8+0x10], R20 ;  /* 0x000010140700d388 */ /* 0x0001e80000008a00 */
[----:B------:R-:W-:Y:S01]  /*0fb0*/  BAR.SYNC.DEFER_BLOCKING 0x0 ;  /* 0x0000000000007b1d */ /* 0x000fe20000010000 */
[----:B------:R-:W-:Y:S02]  /*0fc0*/  ISETP.NE.AND P5, PT, R2, RZ, PT ;  /* 0x000000ff0200720c */ /* 0x000fe40003fa5270 */
[----:B------:R-:W-:-:S03]  /*0fd0*/  MOV R58, c[0x0][0xc] ;  /* 0x00000300003a7a02 */ /* 0x000fc60000000f00 */
[----:B------:R-:W-:Y:S01]  /*0fe0*/  BSSY B0, `(.L_x_2065) ;  /* 0x0000029000007945 */ /* 0x000fe20003800000 */
[----:B------:R-:W-:-:S07]  /*0ff0*/  ISETP.GE.U32.AND P0, PT, R58, 0x2, PT ;  /* 0x000000023a00780c */ /* 0x000fce0003f06070 */
        /* <DEDUP_REMOVED lines=10> */
[----:B------:R-:W-:Y:S02]  /*10a0*/  FADD.FTZ R59, R59, R18 ;  /* 0x000000123b3b7221 */ /* 0x000fe40000010000 */
[----:B------:R-:W-:Y:S02]  /*10b0*/  FADD.FTZ R16, R20, R19 ;  /* 0x0000001314107221 */ /* 0x000fe40000010000 */
[----:B------:R-:W0:Y:S01]  /*10c0*/  LDS.128 R20, [0x60] ;  /* 0x00006000ff147984 */ /* 0x000e220000000c00 */
        /* <DEDUP_REMOVED lines=26> */
.L_x_2066:
[----:B0-----:R-:W-:Y:S05]  /*1270*/  BSYNC B0 ;  /* 0x0000000000007941 */ /* 0x001fea0003800000 */
.L_x_2065:
        /* <DEDUP_REMOVED lines=11> */
[----:B------:R-:W-:Y:S02]  /*1330*/  LOP3.LUT P0, RZ, R5, 0x2, RZ, 0xc0, !PT ;  /* 0x0000000205ff7812 */ /* 0x000fe4000780c0ff */
[----:B------:R-:W-:-:S04]  /*1340*/  MOV R16, 0x1 ;  /* 0x0000000100107802 */ /* 0x000fc80000000f00 */
[----:B------:R-:W-:Y:S02]  /*1350*/  SEL R17, R16, 0xffffffff, !P0 ;  /* 0xffffffff10117807 */ /* 0x000fe40004000000 */
[----:B0-----:R-:W-:-:S05]  /*1360*/  MOV R0, UR8 ;  /* 0x0000000800007c02 */ /* 0x001fca0008000f00 */
[----:B------:R-:W-:-:S04]  /*1370*/  IMAD R15, R3, c[0x0][0x10], R0 ;  /* 0x00000400030f7a24 */ /* 0x000fc800078e0200 */
[----:B------:R-:W-:-:S05]  /*1380*/  IMAD.WIDE.U32 R14, R15, 0x8, R18 ;  /* 0x000000080f0e7825 */ /* 0x000fca00078e0012 */
[----:B------:R0:W-:Y:S01]  /*1390*/  STG.E.64 [R14.64], R20 ;  /* 0x000000140e007986 */ /* 0x0001e2000c101b06 */
[----:B------:R-:W-:Y:S06]  /*13a0*/  MEMBAR.ALL.GPU ;  /* 0x0000000000007992 */ /* 0x000fec000000a000 */
[----:B0-----:R-:W-:Y:S01]  /*13b0*/  SEL R15, RZ, c[0x0][0xc], P0 ;  /* 0x00000300ff0f7a07 */ /* 0x001fe20000000000 */
[----:B------:R-:W-:-:S00]  /*13c0*/  ERRBAR ;  /* 0x00000000000079ab */ /* 0x000fc00000000000 */
[----:B------:R0:W-:Y:S02]  /*13d0*/  RED.E.ADD.S32.STRONG.GPU [R12.64], R17 ;  /* 0x000000110c00798e */ /* 0x0001e4000c10e386 */
[----:B------:R-:W-:-:S13]  /*13e0*/  ISETP.NE.AND P0, PT, R15, -0x1, PT ;  /* 0xffffffff0f00780c */ /* 0x000fda0003f05270 */
[----:B0-----:R-:W-:Y:S05]  /*13f0*/  @!P0 BRA `(.L_x_2068) ;  /* 0x0000005000008947 */ /* 0x001fea0003800000 */
.L_x_2069:
[----:B------:R-:W2:Y:S01]  /*1400*/  LDG.E.STRONG.GPU R14, [R12.64] ;  /* 0x000000060c0e7981 */ /* 0x000ea2000c1ef900 */
[----:B------:R-:W-:Y:S01]  /*1410*/  YIELD ;  /* 0x0000000000007946 */ /* 0x000fe20003800000 */
[----:B--2---:R-:W-:Y:S01]  /*1420*/  ISETP.NE.AND P0, PT, R14, R15, PT ;  /* 0x0000000f0e00720c */ /* 0x004fe20003f05270 */
[----:B------:R-:W-:-:S12]  /*1430*/  CCTL.IVALL ;  /* 0x00000000ff00798f */ /* 0x000fd80002000000 */
[----:B------:R-:W-:Y:S05]  /*1440*/  @P0 BRA `(.L_x_2069) ;  /* 0xffffffb000000947 */ /* 0x000fea000383ffff */
.L_x_2068:
        /* <DEDUP_REMOVED lines=13> */
[----:B------:R-:W-:Y:S02]  /*1520*/  ISETP.GT.AND P6, PT, R16, 0xc, PT ;  /* 0x0000000c1000780c */ /* 0x000fe40003fc4270 */
[----:B------:R-:W-:-:S11]  /*1530*/  PLOP3.LUT P0, PT, PT, PT, PT, 0x80, 0x0 ;  /* 0x000000000000781c */ /* 0x000fd60003f0f070 */
[----:B------:R-:W-:Y:S05]  /*1540*/  @!P6 BRA `(.L_x_2072) ;  /* 0x000007400000e947 */ /* 0x000fea0003800000 */
[----:B------:R-:W-:Y:S02]  /*1550*/  PLOP3.LUT P0, PT, PT, PT, PT, 0x8, 0x0 ;  /* 0x000000000000781c */ /* 0x000fe40003f0e170 */
.L_x_2073:
        /* <DEDUP_REMOVED lines=115> */
.L_x_2072:
[----:B------:R-:W-:-:S13]  /*1c90*/  ISETP.GT.AND P6, PT, R16, 0x4, PT ;  /* 0x000000041000780c */ /* 0x000fda0003fc4270 */
[----:B------:R-:W-:Y:S05]  /*1ca0*/  @!P6 BRA `(.L_x_2074) ;  /* 0x000003b00000e947 */ /* 0x000fea0003800000 */
[C---:B------:R-:W-:Y:S02]  /*1cb0*/  IADD3 R15, R17.reuse, 0x1, RZ ;  /* 0x00000001110f7810 */ /* 0x040fe40007ffe0ff */
[-C--:B------:R-:W-:Y:S02]  /*1cc0*/  ISETP.EQ.OR P0, PT, R17, R3.reuse, P5 ;  /* 0x000000031100720c */ /* 0x080fe40002f02670 */
[----:B------:R-:W-:-:S11]  /*1cd0*/  ISETP.EQ.OR P6, PT, R15, R3, P5 ;  /* 0x000000030f00720c */ /* 0x000fd60002fc2670 */
[--C-:B------:R-:W-:Y:S02]  /*1ce0*/  @!P0 IMAD R13, R17, c[0x0][0x10], R0.reuse ;  /* 0x00000400110d8a24 */ /* 0x100fe400078e0200 */
[----:B------:R-:W-:Y:S02]  /*1cf0*/  @!P6 IMAD R15, R15, c[0x0][0x10], R0 ;  /* 0x000004000f0fea24 */ /* 0x000fe400078e0200 */
[----:B------:R-:W-:-:S04]  /*1d00*/  @!P0 IMAD.WIDE.U32 R12, R13, 0x8, R18 ;  /* 0x000000080d0c8825 */ /* 0x000fc800078e0012 */
[----:B------:R-:W-:Y:S02]  /*1d10*/  @!P6 IMAD.WIDE.U32 R14, R15, 0x8, R18 ;  /* 0x000000080f0ee825 */ /* 0x000fe400078e0012 */
[----:B------:R-:W2:Y:S04]  /*1d20*/  @!P0 LDG.E.64 R12, [R12.64] ;  /* 0x000000060c0c8981 */ /* 0x000ea8000c1e1b00 */
[----:B------:R-:W3:Y:S01]  /*1d30*/  @!P6 LDG.E.64 R14, [R14.64] ;  /* 0x000000060e0ee981 */ /* 0x000ee2000c1e1b00 */
[C---:B------:R-:W-:Y:S02]  /*1d40*/  IADD3 R23, R17.reuse, 0x2, RZ ;  /* 0x0000000211177810 */ /* 0x040fe40007ffe0ff */
[----:B------:R-:W-:Y:S01]  /*1d50*/  IADD3 R25, R17, 0x3, RZ ;  /* 0x0000000311197810 */ /* 0x000fe20007ffe0ff */
[----:B--2---:R-:W-:-:S02]  /*1d60*/  @!P0 FADD.FTZ R20, R20, R12 ;  /* 0x0000000c14148221 */ /* 0x004fc40000010000 */
[----:B------:R-:W-:Y:S01]  /*1d70*/  @!P0 FADD.FTZ R21, R21, R13 ;  /* 0x0000000d15158221 */ /* 0x000fe20000010000 */
[-C--:B------:R-:W-:Y:S01]  /*1d80*/  ISETP.EQ.OR P0, PT, R23, R3.reuse, P5 ;  /* 0x000000031700720c */ /* 0x080fe20002f02670 */
[----:B---3--:R-:W-:Y:S02]  /*1d90*/  @!P6 FADD.FTZ R20, R20, R14 ;  /* 0x0000000e1414e221 */ /* 0x008fe40000010000 */
[----:B------:R-:W-:Y:S01]  /*1da0*/  @!P6 FADD.FTZ R21, R21, R15 ;  /* 0x0000000f1515e221 */ /* 0x000fe20000010000 */
[----:B------:R-:W-:-:S09]  /*1db0*/  ISETP.EQ.OR P6, PT, R25, R3, P5 ;  /* 0x000000031900720c */ /* 0x000fd20002fc2670 */
[----:B------:R-:W-:-:S04]  /*1dc0*/  @!P0 IMAD R23, R23, c[0x0][0x10], R0 ;  /* 0x0000040017178a24 */ /* 0x000fc800078e0200 */
[----:B------:R-:W-:Y:S02]  /*1dd0*/  @!P6 IMAD R25, R25, c[0x0][0x10], R0 ;  /* 0x000004001919ea24 */ /* 0x000fe400078e0200 */
[----:B------:R-:W-:-:S04]  /*1de0*/  @!P0 IMAD.WIDE.U32 R12, R23, 0x8, R18 ;  /* 0x00000008170c8825 */ /* 0x000fc800078e0012 */
[----:B------:R-:W-:Y:S02]  /*1df0*/  @!P6 IMAD.WIDE.U32 R14, R25, 0x8, R18 ;  /* 0x00000008190ee825 */ /* 0x000fe400078e0012 */
[----:B------:R-:W2:Y:S04]  /*1e00*/  @!P0 LDG.E.64 R12, [R12.64] ;  /* 0x000000060c0c8981 */ /* 0x000ea8000c1e1b00 */
[----:B------:R-:W3:Y:S01]  /*1e10*/  @!P6 LDG.E.64 R14, [R14.64] ;  /* 0x000000060e0ee981 */ /* 0x000ee2000c1e1b00 */
[----:B------:R-:W-:-:S04]  /*1e20*/  IADD3 R17, R17, 0x4, RZ ;  /* 0x0000000411117810 */ /* 0x000fc80007ffe0ff */
        /* <DEDUP_REMOVED lines=27> */
[----:B------:R-:W-:Y:S02]  /*1fe0*/  IADD3 R16, R16, -0x4, RZ ;  /* 0xfffffffc10107810 */ /* 0x000fe40007ffe0ff */
[----:B------:R-:W-:Y:S02]  /*1ff0*/  IADD3 R17, R17, 0x4, RZ ;  /* 0x0000000411117810 */ /* 0x000fe40007ffe0ff */
[----:B------:R-:W-:Y:S01]  /*2000*/  IADD3 R16, R16, -0x4, RZ ;  /* 0xfffffffc10107810 */ /* 0x000fe20007ffe0ff */
[----:B--2---:R-:W-:-:S02]  /*2010*/  @!P0 FADD.FTZ R20, R20, R12 ;  /* 0x0000000c14148221 */ /* 0x004fc40000010000 */
[----:B------:R-:W-:Y:S01]  /*2020*/  @!P0 FADD.FTZ R21, R21, R13 ;  /* 0x0000000d15158221 */ /* 0x000fe20000010000 */
[----:B------:R-:W-:Y:S01]  /*2030*/  PLOP3.LUT P0, PT, PT, PT, PT, 0x8, 0x0 ;  /* 0x000000000000781c */ /* 0x000fe20003f0e170 */
[----:B---3--:R-:W-:Y:S02]  /*2040*/  @!P6 FADD.FTZ R20, R20, R14 ;  /* 0x0000000e1414e221 */ /* 0x008fe40000010000 */
[----:B------:R-:W-:Y:S02]  /*2050*/  @!P6 FADD.FTZ R21, R21, R15 ;  /* 0x0000000f1515e221 */ /* 0x000fe40000010000 */
.L_x_2074:
[----:B------:R-:W-:-:S13]  /*2060*/  ISETP.NE.OR P0, PT, R16, RZ, P0 ;  /* 0x000000ff1000720c */ /* 0x000fda0000705670 */
[----:B------:R-:W-:Y:S05]  /*2070*/  @!P0 BRA `(.L_x_2070) ;  /* 0x000001f000008947 */ /* 0x000fea0003800000 */
.L_x_2071:
        /* <DEDUP_REMOVED lines=27> */
[----:B------:R-:W-:Y:S01]  /*2230*/  ISETP.NE.AND P0, PT, R16, RZ, PT ;  /* 0x000000ff1000720c */ /* 0x000fe20003f05270 */
[----:B---3--:R-:W-:Y:S02]  /*2240*/  @!P6 FADD.FTZ R20, R20, R14 ;  /* 0x0000000e1414e221 */ /* 0x008fe40000010000 */
[----:B------:R-:W-:-:S10]  /*2250*/  @!P6 FADD.FTZ R21, R21, R15 ;  /* 0x0000000f1515e221 */ /* 0x000fd40000010000 */
[----:B------:R-:W-:Y:S05]  /*2260*/  @P0 BRA `(.L_x_2071) ;  /* 0xfffffe1000000947 */ /* 0x000fea000383ffff */
.L_x_2070:
        /* <DEDUP_REMOVED lines=12> */
.L_x_2076:
[----:B------:R-:W-:Y:S05]  /*2330*/  BSYNC B0 ;  /* 0x0000000000007941 */ /* 0x000fea0003800000 */
.L_x_2075:
        /* <DEDUP_REMOVED lines=15> */
[----:B------:R-:W-:-:S04]  /*2430*/  @!P0 FADD.FTZ R21, R21, R15 ;  /* 0x0000000f15158221 */ /* 0x000fc80000010000 */
.L_x_2067:
[----:B------:R-:W-:Y:S01]  /*2440*/  LOP3.LUT P0, RZ, R3, R2, RZ, 0xfc, !PT ;  /* 0x0000000203ff7212 */ /* 0x000fe2000780fcff */
[----:B------:R0:W-:Y:S01]  /*2450*/  @!P5 STS.64 [0x98], R20 ;  /* 0x00009814ff00d388 */ /* 0x0001e20000000a00 */
[----:B------:R-:W-:Y:S02]  /*2460*/  ISETP.EQ.U32.AND P6, PT, RZ, c[0x0][0x168], PT ;  /* 0x00005a00ff007a0c */ /* 0x000fe40003fc2070 */
[C---:B------:R-:W-:Y:S02]  /*2470*/  SHF.L.U32 R14, R56.reuse, 0x2, RZ ;  /* 0x00000002380e7819 */ /* 0x040fe400000006ff */
[----:B------:R-:W-:Y:S02]  /*2480*/  ISETP.EQ.OR.EX P0, PT, RZ, c[0x0][0x16c], P0, P6 ;  /* 0x00005b00ff007a0c */ /* 0x000fe40000702760 */
[----:B------:R-:W-:Y:S02]  /*2490*/  SHF.L.U64.HI R56, R56, 0x2, R57 ;  /* 0x0000000238387819 */ /* 0x000fe40000010239 */
[----:B------:R-:W-:-:S04]  /*24a0*/  IADD3 R12, P6, R14, c[0x0][0x178], RZ ;  /* 0x00005e000e0c7a10 */ /* 0x000fc80007fde0ff */
[----:B------:R-:W-:Y:S02]  /*24b0*/  IADD3.X R13, R56, c[0x0][0x17c], RZ, P6, !PT ;  /* 0x00005f00380d7a10 */ /* 0x000fe400037fe4ff */
[----:B------:R-:W-:-:S03]  /*24c0*/  IADD3 R14, P6, R14, c[0x0][0x180], RZ ;  /* 0x000060000e0e7a10 */ /* 0x000fc60007fde0ff */
[----:B------:R-:W-:Y:S01]  /*24d0*/  @!P0 MOV R23, 0x8 ;  /* 0x0000000800178802 */ /* 0x000fe20000000f00 */
[----:B------:R-:W-:Y:S01]  /*24e0*/  @!P0 FMUL.FTZ R19, R21, c[0x0][0x1f4] ;  /* 0x00007d0015138a20 */ /* 0x000fe20000410000 */
[----:B------:R-:W-:Y:S01]  /*24f0*/  IADD3.X R15, R56, c[0x0][0x184], RZ, P6, !PT ;  /* 0x00006100380f7a10 */ /* 0x000fe200037fe4ff */
[----:B------:R-:W-:Y:S02]  /*2500*/  @!P0 FMUL.FTZ R18, R20, c[0x0][0x1f4] ;  /* 0x00007d0014128a20 */ /* 0x000fe40000410000 */
[----:B------:R-:W-:-:S05]  /*2510*/  @!P0 IMAD.WIDE R22, R6, R23, c[0x0][0x168] ;  /* 0x00005a0006168625 */ /* 0x000fca00078e0217 */
[----:B------:R1:W-:Y:S04]  /*2520*/  @!P0 STG.E.64 [R22.64], R18 ;  /* 0x0000001216008986 */ /* 0x0003e8000c101b06 */
[----:B------:R-:W-:Y:S06]  /*2530*/  BAR.SYNC.DEFER_BLOCKING 0x0 ;  /* 0x0000000000007b1d */ /* 0x000fec0000010000 */
[----:B------:R-:W2:Y:S04]  /*2540*/  LDG.E.64 R12, [R12.64] ;  /* 0x000000060c0c7981 */ /* 0x000ea8000c1e1b00 */
[----:B------:R-:W2:Y:S01]  /*2550*/  LDG.E.64 R14, [R14.64] ;  /* 0x000000060e0e7981 */ /* 0x000ea2000c1e1b00 */
[----:B------:R-:W-:Y:S01]  /*2560*/  HFMA2.MMA R25, -RZ, RZ, 1.875, 0 ;  /* 0x3f800000ff197435 */ /* 0x000fe200000001ff */
[----:B------:R-:W-:-:S02]  /*2570*/  ISETP.NE.AND P5, PT, RZ, UR5, PT ;  /* 0x00000005ff007c0c */ /* 0x000fc4000bfa5270 */
[----:B------:R-:W3:Y:S01]  /*2580*/  LDS.64 R16, [0x98] ;  /* 0x00009800ff107984 */ /* 0x000ee20000000a00 */
[--C-:B0-----:R-:W-:Y:S02]  /*2590*/  PRMT R21, RZ, 0x5410, R40.reuse ;  /* 0x00005410ff157816 */ /* 0x101fe40000000028 */
[----:B-1----:R-:W-:Y:S01]  /*25a0*/  PRMT R23, RZ, 0x7610, R40 ;  /* 0x00007610ff177816 */ /* 0x002fe20000000028 */
[----:B---3--:R-:W-:-:S04]  /*25b0*/  FMUL.FTZ R24, R16, c[0x0][0x1f4] ;  /* 0x00007d0010187a20 */ /* 0x008fc80000410000 */
[----:B------:R-:W-:-:S04]  /*25c0*/  FMUL.FTZ R16, R24, R24 ;  /* 0x0000001818107220 */ /* 0x000fc80000410000 */
[----:B------:R-:W-:Y:S01]  /*25d0*/  FFMA.FTZ R16, R17, c[0x0][0x1f4], -R16 ;  /* 0x00007d0011107a23 */ /* 0x000fe20000010810 */
[--C-:B------:R-:W-:Y:S02]  /*25e0*/  PRMT R17, RZ, 0x5410, R41.reuse ;  /* 0x00005410ff117816 */ /* 0x100fe40000000029 */
[----:B------:R-:W-:Y:S02]  /*25f0*/  PRMT R41, RZ, 0x7610, R41 ;  /* 0x00007610ff297816 */ /* 0x000fe40000000029 */
[----:B------:R-:W-:Y:S01]  /*2600*/  FSETP.GTU.FTZ.AND P0, PT, R16, RZ, PT ;  /* 0x000000ff1000720b */ /* 0x000fe20003f1c000 */
[--C-:B------:R-:W-:Y:S02]  /*2610*/  FADD.FTZ R18, R17, -R24.reuse ;  /* 0x8000001811127221 */ /* 0x100fe40000010000 */
[----:B------:R-:W-:-:S10]  /*2620*/  FADD.FTZ R20, R41, -R24 ;  /* 0x8000001829147221 */ /* 0x000fd40000010000 */
[----:B------:R-:W-:-:S04]  /*2630*/  @P0 FADD.FTZ R16, R16, c[0x0][0x188] ;  /* 0x0000620010100621 */ /* 0x000fc80000010000 */
[----:B------:R-:W0:Y:S02]  /*2640*/  @P0 MUFU.RSQ R25, R16 ;  /* 0x0000001000190308 */ /* 0x000e240000001400 */
[-C--:B0-----:R-:W-:Y:S02]  /*2650*/  FMUL.FTZ R17, R18, R25.reuse ;  /* 0x0000001912117220 */ /* 0x081fe40000410000 */
[----:B------:R-:W-:Y:S02]  /*2660*/  FMUL.FTZ R20, R20, R25 ;  /* 0x0000001914147220 */ /* 0x000fe40000410000 */
[----:B--2---:R-:W-:Y:S02]  /*2670*/  FFMA.FTZ R22, R12, R17, R14 ;  /* 0x000000110c167223 */ /* 0x004fe4000001000e */
        /* <DEDUP_REMOVED lines=12> */
.L_x_2077:
        /* <DEDUP_REMOVED lines=12> */
.L_x_2079:
[----:B------:R-:W-:Y:S05]  /*2800*/  BSYNC B0 ;  /* 0x0000000000007941 */ /* 0x000fea0003800000 */
.L_x_2078:
[--C-:B------:R-:W-:Y:S01]  /*2810*/  PRMT R17, RZ, 0x5410, R43.reuse ;  /* 0x00005410ff117816 */ /* 0x100fe2000000002b */
[--C-:B------:R-:W-:Y:S01]  /*2820*/  FADD.FTZ R16, R21, -R24.reuse ;  /* 0x8000001815107221 */ /* 0x100fe20000010000 */
[----:B------:R-:W-:Y:S01]  /*2830*/  PRMT R43, RZ, 0x7610, R43 ;  /* 0x00007610ff2b7816 */ /* 0x000fe2000000002b */
[--C-:B0-----:R-:W-:Y:S01]  /*2840*/  FADD.FTZ R18, R23, -R24.reuse ;  /* 0x8000001817127221 */ /* 0x101fe20000010000 */
[----:B------:R-:W-:Y:S01]  /*2850*/  ISETP.GE.U32.AND P0, PT, R8, c[0x0][0x1c8], PT ;  /* 0x0000720008007a0c */ /* 0x000fe20003f06070 */
[--C-:B------:R-:W-:Y:S02]  /*2860*/  FADD.FTZ R20, R17, -R24.reuse ;  /* 0x8000001811147221 */ /* 0x100fe40000010000 */
[----:B------:R-:W-:Y:S02]  /*2870*/  FADD.FTZ R22, R43, -R24 ;  /* 0x800000182b167221 */ /* 0x000fe40000010000 */
[-C--:B------:R-:W-:Y:S02]  /*2880*/  FMUL.FTZ R17, R16, R25.reuse ;  /* 0x0000001910117220 */ /* 0x080fe40000410000 */
[----:B------:R-:W-:-:S02]  /*2890*/  FMUL.FTZ R18, R18, R25 ;  /* 0x0000001912127220 */ /* 0x000fc40000410000 */
[-C--:B------:R-:W-:Y:S02]  /*28a0*/  FMUL.FTZ R21, R20, R25.reuse ;  /* 0x0000001914157220 */ /* 0x080fe40000410000 */
[----:B------:R-:W-:Y:S02]  /*28b0*/  FMUL.FTZ R20, R22, R25 ;  /* 0x0000001916147220 */ /* 0x000fe40000410000 */
        /* <DEDUP_REMOVED lines=13> */
.L_x_2080:
        /* <DEDUP_REMOVED lines=12> */
.L_x_2082:
[----:B------:R-:W-:Y:S05]  /*2a50*/  BSYNC B0 ;  /* 0x0000000000007941 */ /* 0x000fea0003800000 */
.L_x_2081:
[----:B0-----:R-:W-:Y:S01]  /*2a60*/  PRMT R23, RZ, 0x5410, R44 ;  /* 0x00005410ff177816 */ /* 0x001fe2000000002c */
        /* <DEDUP_REMOVED lines=13> */
.L_x_2083:
        /* <DEDUP_REMOVED lines=12> */
.L_x_2085:
[----:B------:R-:W-:Y:S05]  /*2c00*/  BSYNC B0 ;  /* 0x0000000000007941 */ /* 0x000fea0003800000 */
.L_x_2084:
[----:B------:R-:W-:Y:S01]  /*2c10*/  PRMT R17, RZ, 0x7610, R44 ;  /* 0x00007610ff117816 */ /* 0x000fe2000000002c */
[----:B------:R-:W-:Y:S01]  /*2c20*/  FADD.FTZ R16, R23, -R24 ;  /* 0x8000001817107221 */ /* 0x000fe20000010000 */
[--C-:B0-----:R-:W-:Y:S02]  /*2c30*/  PRMT R21, RZ, 0x7610, R42.reuse ;  /* 0x00007610ff157816 */ /* 0x101fe4000000002a */
[----:B------:R-:W-:Y:S01]  /*2c40*/  PRMT R19, RZ, 0x5410, R42 ;  /* 0x00005410ff137816 */ /* 0x000fe2000000002a */
[--C-:B------:R-:W-:Y:S01]  /*2c50*/  FADD.FTZ R18, R17, -R24.reuse ;  /* 0x8000001811127221 */ /* 0x100fe20000010000 */
[----:B------:R-:W-:Y:S01]  /*2c60*/  ISETP.GE.AND.EX P0, PT, R35, c[0x0][0x1cc], PT, P0 ;  /* 0x0000730023007a0c */ /* 0x000fe20003f06300 */
[-C--:B------:R-:W-:Y:S02]  /*2c70*/  FMUL.FTZ R17, R16, R25.reuse ;  /* 0x0000001910117220 */ /* 0x080fe40000410000 */
[----:B------:R-:W-:Y:S01]  /*2c80*/  FMUL.FTZ R18, R18, R25 ;  /* 0x0000001912127220 */ /* 0x000fe20000410000 */
[----:B------:R-:W-:Y:S01]  /*2c90*/  ISETP.LT.U32.AND P0, PT, R2, 0x200, !P0 ;  /* 0x000002000200780c */ /* 0x000fe20004701070 */
[----:B------:R-:W-:-:S02]  /*2ca0*/  FADD.FTZ R28, R21, -R24 ;  /* 0x80000018151c7221 */ /* 0x000fc40000010000 */
[----:B------:R-:W-:Y:S02]  /*2cb0*/  FADD.FTZ R26, R19, -R24 ;  /* 0x80000018131a7221 */ /* 0x000fe40000010000 */
        /* <DEDUP_REMOVED lines=13> */
.L_x_2086:
        /* <DEDUP_REMOVED lines=12> */
.L_x_2088:
[----:B------:R-:W-:Y:S05]  /*2e50*/  BSYNC B0 ;  /* 0x0000000000007941 */ /* 0x000fea0003800000 */
.L_x_2087:
[-C--:B------:R-:W-:Y:S01]  /*2e60*/  FMUL.FTZ R17, R26, R25.reuse ;  /* 0x000000191a117220 */ /* 0x080fe20000410000 */
[--C-:B0-----:R-:W-:Y:S01]  /*2e70*/  PRMT R21, RZ, 0x5410, R45.reuse ;  /* 0x00005410ff157816 */ /* 0x101fe2000000002d */
[----:B------:R-:W-:Y:S01]  /*2e80*/  FMUL.FTZ R28, R28, R25 ;  /* 0x000000191c1c7220 */ /* 0x000fe20000410000 */
[----:B------:R-:W-:Y:S01]  /*2e90*/  PRMT R45, RZ, 0x7610, R45 ;  /* 0x00007610ff2d7816 */ /* 0x000fe2000000002d */
        /* <DEDUP_REMOVED lines=13> */
.L_x_2089:
        /* <DEDUP_REMOVED lines=12> */
.L_x_2091:
[----:B------:R-:W-:Y:S05]  /*3030*/  BSYNC B0 ;  /* 0x0000000000007941 */ /* 0x000fea0003800000 */
.L_x_2090:
[----:B------:R-:W-:Y:S01]  /*3040*/  PRMT R17, RZ, 0x5410, R46 ;  /* 0x00005410ff117816 */ /* 0x000fe2000000002e */
[----:B------:R-:W-:Y:S01]  /*3050*/  FADD.FTZ R16, R21, -R24 ;  /* 0x8000001815107221 */ /* 0x000fe20000010000 */
[----:B0-----:R-:W-:Y:S01]  /*3060*/  PRMT R19, RZ, 0x7610, R46 ;  /* 0x00007610ff137816 */ /* 0x001fe2000000002e */
[--C-:B------:R-:W-:Y:S01]  /*3070*/  FADD.FTZ R18, R45, -R24.reuse ;  /* 0x800000182d127221 */ /* 0x100fe20000010000 */
[--C-:B------:R-:W-:Y:S01]  /*3080*/  PRMT R23, RZ, 0x5410, R47.reuse ;  /* 0x00005410ff177816 */ /* 0x100fe2000000002f */
[--C-:B------:R-:W-:Y:S01]  /*3090*/  FADD.FTZ R22, R17, -R24.reuse ;  /* 0x8000001811167221 */ /* 0x100fe20000010000 */
[----:B------:R-:W-:Y:S01]  /*30a0*/  PRMT R47, RZ, 0x7610, R47 ;  /* 0x00007610ff2f7816 */ /* 0x000fe2000000002f */
[--C-:B------:R-:W-:Y:S01]  /*30b0*/  FADD.FTZ R26, R19, -R24.reuse ;  /* 0x80000018131a7221 */ /* 0x100fe20000010000 */
[----:B------:R-:W-:Y:S01]  /*30c0*/  ISETP.GE.U32.AND P6, PT, R32, c[0x0][0x1c8], PT ;  /* 0x0000720020007a0c */ /* 0x000fe20003fc6070 */
[--C-:B------:R-:W-:Y:S01]  /*30d0*/  FADD.FTZ R28, R23, -R24.reuse ;  /* 0x80000018171c7221 */ /* 0x100fe20000010000 */
[----:B------:R-:W-:Y:S01]  /*30e0*/  ISETP.GE.U32.AND P0, PT, R33, c[0x0][0x1c8], PT ;  /* 0x0000720021007a0c */ /* 0x000fe20003f06070 */
[----:B------:R-:W-:Y:S01]  /*30f0*/  FADD.FTZ R24, R47, -R24 ;  /* 0x800000182f187221 */ /* 0x000fe20000010000 */
[----:B------:R-:W-:Y:S01]  /*3100*/  ISETP.GE.U32.AND P4, PT, R34, c[0x0][0x1c8], PT ;  /* 0x0000720022007a0c */ /* 0x000fe20003f86070 */
[-C--:B------:R-:W-:Y:S01]  /*3110*/  FMUL.FTZ R17, R16, R25.reuse ;  /* 0x0000001910117220 */ /* 0x080fe20000410000 */
[----:B------:R-:W-:Y:S01]  /*3120*/  ISETP.GE.AND.EX P6, PT, R36, c[0x0][0x1cc], PT, P6 ;  /* 0x0000730024007a0c */ /* 0x000fe20003fc6360 */
[-C--:B------:R-:W-:Y:S01]  /*3130*/  FMUL.FTZ R19, R22, R25.reuse ;  /* 0x0000001916137220 */ /* 0x080fe20000410000 */
[----:B------:R-:W-:Y:S01]  /*3140*/  ISETP.GE.AND.EX P0, PT, R37, c[0x0][0x1cc], PT, P0 ;  /* 0x0000730025007a0c */ /* 0x000fe20003f06300 */
[-C--:B------:R-:W-:Y:S01]  /*3150*/  FMUL.FTZ R20, R18, R25.reuse ;  /* 0x0000001912147220 */ /* 0x080fe20000410000 */
[----:B------:R-:W-:Y:S01]  /*3160*/  ISETP.GE.AND.EX P4, PT, R38, c[0x0][0x1cc], PT, P4 ;  /* 0x0000730026007a0c */ /* 0x000fe20003f86340 */
[-C--:B------:R-:W-:Y:S01]  /*3170*/  FMUL.FTZ R26, R26, R25.reuse ;  /* 0x000000191a1a7220 */ /* 0x080fe20000410000 */
[----:B------:R-:W-:Y:S01]  /*3180*/  ISETP.LT.U32.AND P6, PT, R2, 0x200, !P6 ;  /* 0x000002000200780c */ /* 0x000fe200077c1070 */
[-C--:B------:R-:W-:Y:S01]  /*3190*/  FMUL.FTZ R23, R28, R25.reuse ;  /* 0x000000191c177220 */ /* 0x080fe20000410000 */
[----:B------:R-:W-:Y:S01]  /*31a0*/  ISETP.LT.U32.AND P0, PT, R2, 0x200, !P0 ;  /* 0x000002000200780c */ /* 0x000fe20004701070 */
[----:B------:R-:W-:Y:S01]  /*31b0*/  FMUL.FTZ R24, R24, R25 ;  /* 0x0000001918187220 */ /* 0x000fe20000410000 */
[----:B------:R-:W-:Y:S01]  /*31c0*/  ISETP.LT.U32.AND P4, PT, R2, 0x200, !P4 ;  /* 0x000002000200780c */ /* 0x000fe20006781070 */
[----:B------:R-:W-:-:S02]  /*31d0*/  FFMA.FTZ R21, R12, R17, R14 ;  /* 0x000000110c157223 */ /* 0x000fc4000001000e */
[C-C-:B------:R-:W-:Y:S02]  /*31e0*/  FFMA.FTZ R18, R12.reuse, R19, R14.reuse ;  /* 0x000000130c127223 */ /* 0x140fe4000001000e */
[----:B------:R-:W-:Y:S02]  /*31f0*/  FFMA.FTZ R16, R12, R23, R14 ;  /* 0x000000170c107223 */ /* 0x000fe4000001000e */
[C-C-:B------:R-:W-:Y:S02]  /*3200*/  FFMA.FTZ R19, R13.reuse, R26, R15.reuse ;  /* 0x0000001a0d137223 */ /* 0x140fe4000001000f */
[C-C-:B------:R-:W-:Y:S02]  /*3210*/  FFMA.FTZ R17, R13.reuse, R24, R15.reuse ;  /* 0x000000180d117223 */ /* 0x140fe4000001000f */
        /* <DEDUP_REMOVED lines=12> */
.L_x_2092:
        /* <DEDUP_REMOVED lines=12> */
.L_x_2094:
[----:B------:R-:W-:Y:S05]  /*33a0*/  BSYNC B0 ;  /* 0x0000000000007941 */ /* 0x000fea0003800000 */
.L_x_2093:
        /* <DEDUP_REMOVED lines=11> */
.L_x_2095:
[----:B------:R-:W-:Y:S01]  /*3460*/  BSSY B0, `(.L_x_2096) ;  /* 0x000000c000007945 */ /* 0x000fe20003800000 */
[----:B------:R-:W-:Y:S05]  /*3470*/  @!P0 BRA `(.L_x_2097) ;  /* 0x000000a000008947 */ /* 0x000fea0003800000 */
[----:B0-----:R-:W-:Y:S01]  /*3480*/  MOV R14, R54 ;  /* 0x00000036000e7202 */ /* 0x001fe20000000f00 */
        /* <DEDUP_REMOVED lines=9> */
.L_x_2097:
[----:B------:R-:W-:Y:S05]  /*3520*/  BSYNC B0 ;  /* 0x0000000000007941 */ /* 0x000fea0003800000 */
.L_x_2096:
        /* <DEDUP_REMOVED lines=11> */
.L_x_2098:
[----:B------:R-:W-:Y:S01]  /*35e0*/  BSSY B0, `(.L_x_2099) ;  /* 0x000000b000007945 */ /* 0x000fe20003800000 */
[----:B------:R-:W-:Y:S05]  /*35f0*/  @!P4 BRA `(.L_x_2100) ;  /* 0x000000900000c947 */ /* 0x000fea0003800000 */
[----:B------:R-:W-:Y:S01]  /*3600*/  MOV R52, R54 ;  /* 0x0000003600347202 */ /* 0x000fe20000000f00 */
[----:B0-----:R-:W-:Y:S01]  /*3610*/  IMAD R13, R38, c[0x0][0x1c0], RZ ;  /* 0x00007000260d7a24 */ /* 0x001fe200078e02ff */
[----:B------:R-:W-:-:S03]  /*3620*/  F2FP.BF16.PACK_AB R17, R17, R16 ;  /* 0x000000101111723e */ /* 0x000fc600000010ff */
[----:B------:R-:W-:-:S04]  /*3630*/  IMAD.WIDE.U32 R52, R34, c[0x0][0x1c0], R52 ;  /* 0x0000700022347a25 */ /* 0x000fc800078e0034 */
[----:B------:R-:W-:Y:S01]  /*3640*/  IMAD R13, R34, c[0x0][0x1c4], R13 ;  /* 0x00007100220d7a24 */ /* 0x000fe200078e020d */
[----:B------:R-:W-:-:S04]  /*3650*/  LEA R12, P0, R52, c[0x0][0x160], 0x1 ;  /* 0x00005800340c7a11 */ /* 0x000fc800078008ff */
[----:B------:R-:W-:-:S04]  /*3660*/  IADD3 R13, R53, R13, RZ ;  /* 0x0000000d350d7210 */ /* 0x000fc80007ffe0ff */
[----:B------:R-:W-:-:S05]  /*3670*/  LEA.HI.X R13, R52, c[0x0][0x164], R13, 0x1, P0 ;  /* 0x00005900340d7a11 */ /* 0x000fca00000f0c0d */
[----:B------:R0:W-:Y:S02]  /*3680*/  STG.E [R12.64], R17 ;  /* 0x000000110c007986 */ /* 0x0001e4000c101906 */
.L_x_2100:
[----:B------:R-:W-:Y:S05]  /*3690*/  BSYNC B0 ;  /* 0x0000000000007941 */ /* 0x000fea0003800000 */
.L_x_2099:
[----:B------:R-:W-:Y:S02]  /*36a0*/  IADD3 R6, R6, c[0x0][0x10], RZ ;  /* 0x0000040006067a10 */ /* 0x000fe40007ffe0ff */
[----:B------:R-:W-:Y:S02]  /*36b0*/  IADD3 R5, R5, 0x1, RZ ;  /* 0x0000000105057810 */ /* 0x000fe40007ffe0ff */
[----:B------:R-:W-:-:S13]  /*36c0*/  ISETP.GE.AND P0, PT, R6, UR4, PT ;  /* 0x0000000406007c0c */ /* 0x000fda000bf06270 */
[----:B------:R-:W-:Y:S01]  /*36d0*/  @P0 CALL.REL.NOINC `(.L_x_2101) ;  /* 0x0000001000000944 */ /* 0x000fe20003c00000 */
[----:B------:R-:W-:Y:S05]  /*36e0*/  BRA `(.L_x_2102) ;  /* 0xffffcba000007947 */ /* 0x000fea000383ffff */
.L_x_2101:
[----:B------:R-:W-:Y:S05]  /*36f0*/  EXIT ;  /* 0x000000000000794d */ /* 0x000fea0003800000 */
.L_x_2103:
        /* <DEDUP_REMOVED lines=16> */
.L_x_3370:


//--------------------- .text._Z35group_norm_nhwc_fwd_one_pass_kernelI11Bf16IOFp32WLi512ELi32ELi512EEv26Group_norm_nhwc_fwd_params --------------------------
	.section	.text._Z35group_norm_nhwc_fwd_one_pass_kernelI11Bf16IOFp32WLi512ELi32ELi512EEv26Group_norm_nhwc_fwd_params,"ax",@progbits
	.sectioninfo	@"SHI_REGISTERS=82"
	.align	128
        .global         _Z35group_norm_nhwc_fwd_one_pass_kernelI11Bf16IOFp32WLi512ELi32ELi512EEv26Group_norm_nhwc_fwd_params
        .type           _Z35group_norm_nhwc_fwd_one_pass_kernelI11Bf16IOFp32WLi512ELi32ELi512EEv26Group_norm_nhwc_fwd_params,@function
        .size           _Z35group_norm_nhwc_fwd_one_pass_kernelI11Bf16IOFp32WLi512ELi32ELi512EEv26Group_norm_nhwc_fwd_params,(.L_x_3371 - _Z35group_norm_nhwc_fwd_one_pass_kernelI11Bf16IOFp32WLi512ELi32ELi512EEv26Group_norm_nhwc_fwd_params)
        .other          _Z35group_norm_nhwc_fwd_one_pass_kernelI11Bf16IOFp32WLi512ELi32ELi512EEv26Group_norm_nhwc_fwd_params,@"STO_CUDA_ENTRY STV_DEFAULT"
_Z35group_norm_nhwc_fwd_one_pass_kernelI11Bf16IOFp32WLi512ELi32ELi512EEv26Group_norm_nhwc_fwd_params:
.text._Z35group_norm_nhwc_fwd_one_pass_kernelI11Bf16IOFp32WLi512ELi32ELi512EEv26Group_norm_nhwc_fwd_params:
        /* <DEDUP_REMOVED lines=15> */
.L_x_2166:
[----:B------:R-:W-:Y:S01]  /*00f0*/  IABS R5, c[0x0][0x1d8] ;  /* 0x0000760000057a13 */ /* 0x000fe20000000000 */
[----:B0-----:R-:W0:Y:S01]  /*0100*/  S2R R54, SR_CTAID.X ;  /* 0x0000000000367919 */ /* 0x001e220000002500 */
[----:B------:R-:W-:Y:S02]  /*0110*/  SHF.R.U32.HI R29, RZ, 0x4, R27 ;  /* 0x00000004ff1d7819 */ /* 0x000fe4000001161b */
[----:B------:R-:W1:Y:S01]  /*0120*/  I2F.RP R0, R5 ;  /* 0x0000000500007306 */ /* 0x000e620000209400 */
[----:B------:R-:W-:Y:S02]  /*0130*/  ISETP.GT.U32.AND P4, PT, R27, 0x1ff, PT ;  /* 0x000001ff1b00780c */ /* 0x000fe40003f84070 */
[----:B------:R-:W-:-:S05]  /*0140*/  LOP3.LUT R72, R72, 0xfffffffb, RZ, 0xc0, !PT ;  /* 0xfffffffb48487812 */ /* 0x000fca00078ec0ff */
[----:B-1----:R-:W1:Y:S01]  /*0150*/  MUFU.RCP R0, R0 ;  /* 0x0000000000007308 */ /* 0x002e620000001000 */
[----:B0-----:R-:W-:-:S05]  /*0160*/  IMAD R29, R54, c[0x0][0x1e4], R29 ;  /* 0x00007900361d7a24 */ /* 0x001fca00078e021d */
[C---:B------:R-:W-:Y:S02]  /*0170*/  IADD3 R30, R29.reuse, 0x20, RZ ;  /* 0x000000201d1e7810 */ /* 0x040fe40007ffe0ff */
[C---:B------:R-:W-:Y:S02]  /*0180*/  IADD3 R31, R29.reuse, 0x40, RZ ;  /* 0x000000401d1f7810 */ /* 0x040fe40007ffe0ff */
[----:B------:R-:W-:Y:S02]  /*0190*/  SHF.R.S32.HI R34, RZ, 0x1f, R30 ;  /* 0x0000001fff227819 */ /* 0x000fe4000001141e */
[----:B-1----:R-:W-:Y:S02]  /*01a0*/  IADD3 R2, R0, 0xffffffe, RZ ;  /* 0x0ffffffe00027810 */ /* 0x002fe40007ffe0ff */
[----:B------:R-:W-:Y:S02]  /*01b0*/  SHF.R.S32.HI R35, RZ, 0x1f, R31 ;  /* 0x0000001fff237819 */ /* 0x000fe4000001141f */
[----:B------:R0:W1:Y:S01]  /*01c0*/  F2I.FTZ.U32.TRUNC.NTZ R3, R2 ;  /* 0x0000000200037305 */ /* 0x000062000021f000 */
[----:B------:R-:W-:-:S02]  /*01d0*/  IADD3 R32, R29, 0x60, RZ ;  /* 0x000000601d207810 */ /* 0x000fc40007ffe0ff */
[----:B------:R-:W-:Y:S02]  /*01e0*/  SHF.R.S32.HI R28, RZ, 0x1f, R29 ;  /* 0x0000001fff1c7819 */ /* 0x000fe4000001141d */
[----:B------:R-:W-:Y:S02]  /*01f0*/  SHF.R.S32.HI R36, RZ, 0x1f, R32 ;  /* 0x0000001fff247819 */ /* 0x000fe40000011420 */
[C---:B------:R-:W-:Y:S02]  /*0200*/  IADD3 R33, R29.reuse, 0x80, RZ ;  /* 0x000000801d217810 */ /* 0x040fe40007ffe0ff */
[----:B0-----:R-:W-:Y:S02]  /*0210*/  MOV R2, RZ ;  /* 0x000000ff00027202 */ /* 0x001fe40000000f00 */
[----:B------:R-:W-:Y:S02]  /*0220*/  SHF.R.S32.HI R37, RZ, 0x1f, R33 ;  /* 0x0000001fff257819 */ /* 0x000fe40000011421 */
[----:B------:R-:W-:-:S02]  /*0230*/  IADD3 R38, R29, 0xa0, RZ ;  /* 0x000000a01d267810 */ /* 0x000fc40007ffe0ff */
[C---:B------:R-:W-:Y:S02]  /*0240*/  IADD3 R40, R29.reuse, 0xc0, RZ ;  /* 0x000000c01d287810 */ /* 0x040fe40007ffe0ff */
[----:B-1----:R-:W-:Y:S02]  /*0250*/  IADD3 R4, RZ, -R3, RZ ;  /* 0x80000003ff047210 */ /* 0x002fe40007ffe0ff */
[----:B------:R-:W-:Y:S02]  /*0260*/  SHF.R.S32.HI R39, RZ, 0x1f, R38 ;  /* 0x0000001fff277819 */ /* 0x000fe40000011426 */
[----:B------:R-:W-:Y:S01]  /*0270*/  SHF.R.S32.HI R41, RZ, 0x1f, R40 ;  /* 0x0000001fff297819 */ /* 0x000fe20000011428 */
[----:B------:R-:W-:Y:S01]  /*0280*/  IMAD R7, R4, R5, RZ ;  /* 0x0000000504077224 */ /* 0x000fe200078e02ff */
[----:B------:R-:W-:Y:S02]  /*0290*/  IABS R4, R26 ;  /* 0x0000001a00047213 */ /* 0x000fe40000000000 */
[----:B------:R-:W-:Y:S01]  /*02a0*/  IADD3 R42, R29, 0xe0, RZ ;  /* 0x000000e01d2a7810 */ /* 0x000fe20007ffe0ff */
[----:B------:R-:W-:Y:S01]  /*02b0*/  IMAD.HI.U32 R3, R3, R7, R2 ;  /* 0x0000000703037227 */ /* 0x000fe200078e0002 */
[----:B------:R-:W-:-:S02]  /*02c0*/  IADD3 R44, R29, 0x100, RZ ;  /* 0x000001001d2c7810 */ /* 0x000fc40007ffe0ff */
[----:B------:R-:W-:Y:S02]  /*02d0*/  SHF.R.S32.HI R43, RZ, 0x1f, R42 ;  /* 0x0000001fff2b7819 */ /* 0x000fe4000001142a */
[----:B------:R-:W-:Y:S01]  /*02e0*/  SHF.R.S32.HI R45, RZ, 0x1f, R44 ;  /* 0x0000001fff2d7819 */ /* 0x000fe2000001142c */
[----:B------:R-:W-:Y:S01]  /*02f0*/  IMAD.HI.U32 R3, R3, R4, RZ ;  /* 0x0000000403037227 */ /* 0x000fe200078e00ff */
[C---:B------:R-:W-:Y:S02]  /*0300*/  IADD3 R46, R29.reuse, 0x120, RZ ;  /* 0x000001201d2e7810 */ /* 0x040fe40007ffe0ff */
[----:B------:R-:W-:Y:S02]  /*0310*/  IADD3 R24, R29, 0x140, RZ ;  /* 0x000001401d187810 */ /* 0x000fe40007ffe0ff */
[----:B------:R-:W-:Y:S02]  /*0320*/  IADD3 R0, -R3, RZ, RZ ;  /* 0x000000ff03007210 */ /* 0x000fe40007ffe1ff */
[----:B------:R-:W-:-:S02]  /*0330*/  SHF.R.S32.HI R47, RZ, 0x1f, R46 ;  /* 0x0000001fff2f7819 */ /* 0x000fc4000001142e */
[----:B------:R-:W-:Y:S01]  /*0340*/  SHF.R.S32.HI R23, RZ, 0x1f, R24 ;  /* 0x0000001fff177819 */ /* 0x000fe20000011418 */
[----:B------:R-:W-:Y:S01]  /*0350*/  IMAD R0, R5, R0, R4 ;  /* 0x0000000005007224 */ /* 0x000fe200078e0204 */
[C---:B------:R-:W-:Y:S02]  /*0360*/  IADD3 R22, R29.reuse, 0x160, RZ ;  /* 0x000001601d167810 */ /* 0x040fe40007ffe0ff */
[----:B------:R-:W-:Y:S02]  /*0370*/  IADD3 R20, R29, 0x180, RZ ;  /* 0x000001801d147810 */ /* 0x000fe40007ffe0ff */
[----:B------:R-:W-:Y:S02]  /*0380*/  ISETP.GT.U32.AND P1, PT, R5, R0, PT ;  /* 0x000000000500720c */ /* 0x000fe40003f24070 */
[----:B------:R-:W-:Y:S02]  /*0390*/  SHF.R.S32.HI R21, RZ, 0x1f, R22 ;  /* 0x0000001fff157819 */ /* 0x000fe40000011416 */
[----:B------:R-:W-:-:S09]  /*03a0*/  IADD3 R53, R29, 0x1a0, RZ ;  /* 0x000001a01d357810 */ /* 0x000fd20007ffe0ff */
[-C--:B------:R-:W-:Y:S02]  /*03b0*/  @!P1 IADD3 R0, R0, -R5.reuse, RZ ;  /* 0x8000000500009210 */ /* 0x080fe40007ffe0ff */
[----:B------:R-:W-:Y:S02]  /*03c0*/  @!P1 IADD3 R3, R3, 0x1, RZ ;  /* 0x0000000103039810 */ /* 0x000fe40007ffe0ff */
[----:B------:R-:W-:Y:S02]  /*03d0*/  ISETP.GE.U32.AND P0, PT, R0, R5, PT ;  /* 0x000000050000720c */ /* 0x000fe40003f06070 */
[----:B------:R-:W-:Y:S02]  /*03e0*/  LOP3.LUT R0, R26, c[0x0][0x1d8], RZ, 0x3c, !PT ;  /* 0x000076001a007a12 */ /* 0x000fe400078e3cff */
[----:B------:R-:W-:Y:S02]  /*03f0*/  ISETP.NE.AND P1, PT, RZ, c[0x0][0x1d8], PT ;  /* 0x00007600ff007a0c */ /* 0x000fe40003f25270 */
[----:B------:R-:W-:-:S02]  /*0400*/  ISETP.GE.AND P2, PT, R0, RZ, PT ;  /* 0x000000ff0000720c */ /* 0x000fc40003f46270 */
[----:B------:R-:W-:-:S04]  /*0410*/  SHF.L.U32 R0, R27, 0x1, RZ ;  /* 0x000000011b007819 */ /* 0x000fc800000006ff */
[----:B------:R-:W-:Y:S02]  /*0420*/  LOP3.LUT R19, R0, 0x1e, RZ, 0xc0, !PT ;  /* 0x0000001e00137812 */ /* 0x000fe400078ec0ff */
[----:B------:R-:W-:Y:S02]  /*0430*/  @P0 IADD3 R3, R3, 0x1, RZ ;  /* 0x0000000103030810 */ /* 0x000fe40007ffe0ff */
[----:B------:R-:W-:-:S03]  /*0440*/  ISETP.GE.U32.AND P0, PT, R29, c[0x0][0x1c8], PT ;  /* 0x000072001d007a0c */ /* 0x000fc60003f06070 */
[----:B------:R-:W-:Y:S02]  /*0450*/  @!P2 IADD3 R3, -R3, RZ, RZ ;  /* 0x000000ff0303a210 */ /* 0x000fe40007ffe1ff */
[----:B------:R-:W-:Y:S02]  /*0460*/  @!P1 LOP3.LUT R3, RZ, c[0x0][0x1d8], RZ, 0x33, !PT ;  /* 0x00007600ff039a12 */ /* 0x000fe400078e33ff */
[----:B------:R-:W-:Y:S02]  /*0470*/  ISETP.GE.U32.AND P1, PT, R30, c[0x0][0x1c8], PT ;  /* 0x000072001e007a0c */ /* 0x000fe40003f26070 */
[----:B------:R-:W-:Y:S02]  /*0480*/  ISETP.GE.U32.AND P2, PT, R31, c[0x0][0x1c8], PT ;  /* 0x000072001f007a0c */ /* 0x000fe40003f46070 */
[----:B------:R-:W-:Y:S02]  /*0490*/  ISETP.GE.OR.EX P3, PT, R34, c[0x0][0x1cc], P4, P1 ;  /* 0x0000730022007a0c */ /* 0x000fe40002766710 */
[----:B------:R-:W-:-:S02]  /*04a0*/  ISETP.GE.OR.EX P6, PT, R35, c[0x0][0x1cc], P4, P2 ;  /* 0x0000730023007a0c */ /* 0x000fc400027c6720 */
[----:B------:R-:W-:Y:S02]  /*04b0*/  ISETP.GE.U32.AND P1, PT, R32, c[0x0][0x1c8], PT ;  /* 0x0000720020007a0c */ /* 0x000fe40003f26070 */
[----:B------:R-:W-:Y:S02]  /*04c0*/  IADD3 R5, -R3, RZ, RZ ;  /* 0x000000ff03057210 */ /* 0x000fe40007ffe1ff */
[----:B------:R-:W-:Y:S02]  /*04d0*/  ISETP.GE.OR.EX P5, PT, R36, c[0x0][0x1cc], P4, P1 ;  /* 0x0000730024007a0c */ /* 0x000fe400027a6710 */
[----:B------:R-:W-:Y:S01]  /*04e0*/  SHF.R.S32.HI R0, RZ, 0x1f, R3 ;  /* 0x0000001fff007819 */ /* 0x000fe20000011403 */
[----:B------:R-:W-:Y:S01]  /*04f0*/  IMAD R18, R5, c[0x0][0x1d8], R26 ;  /* 0x0000760005127a24 */ /* 0x000fe200078e021a */
[----:B------:R-:W-:Y:S01]  /*0500*/  ISETP.GE.OR.EX P0, PT, R28, c[0x0][0x1cc], P4, P0 ;  /* 0x000073001c007a0c */ /* 0x000fe20002706700 */
[----:B------:R-:W-:Y:S01]  /*0510*/  @!P3 IMAD R7, R34, c[0x0][0x1c0], RZ ;  /* 0x000070002207ba24 */ /* 0x000fe200078e02ff */
[----:B------:R-:W-:Y:S01]  /*0520*/  @P3 LOP3.LUT R72, R72, 0x4, RZ, 0xfc, !PT ;  /* 0x0000000448483812 */ /* 0x000fe200078efcff */
[----:B------:R-:W-:Y:S01]  /*0530*/  IMAD R0, R0, c[0x0][0x1d0], RZ ;  /* 0x0000740000007a24 */ /* 0x000fe200078e02ff */
[----:B------:R-:W-:-:S02]  /*0540*/  LEA R18, R18, R19, 0x5 ;  /* 0x0000001312127211 */ /* 0x000fc400078e28ff */
[----:B------:R-:W-:Y:S01]  /*0550*/  LOP3.LUT R72, R72, 0xfffffff7, RZ, 0xc0, !PT ;  /* 0xfffffff748487812 */ /* 0x000fe200078ec0ff */
[----:B------:R-:W-:Y:S01]  /*0560*/  IMAD R5, R3, c[0x0][0x1d4], R0 ;  /* 0x0000750003057a24 */ /* 0x000fe200078e0200 */
[----:B------:R-:W-:Y:S02]  /*0570*/  ISETP.GE.U32.AND P2, PT, R33, c[0x0][0x1c8], PT ;  /* 0x0000720021007a0c */ /* 0x000fe40003f46070 */
[----:B------:R-:W-:Y:S02]  /*0580*/  @P6 LOP3.LUT R72, R72, 0x8, RZ, 0xfc, !PT ;  /* 0x0000000848486812 */ /* 0x000fe400078efcff */
[--C-:B------:R-:W-:Y:S01]  /*0590*/  SHF.R.S32.HI R19, RZ, 0x1f, R18.reuse ;  /* 0x0000001fff137819 */ /* 0x100fe20000011412 */
[----:B------:R-:W-:Y:S01]  /*05a0*/  @!P0 IMAD R0, R28, c[0x0][0x1c0], RZ ;  /* 0x000070001c008a24 */ /* 0x000fe200078e02ff */
[----:B------:R-:W-:Y:S02]  /*05b0*/  LOP3.LUT R72, R72, 0xffffffef, RZ, 0xc0, !PT ;  /* 0xffffffef48487812 */ /* 0x000fe400078ec0ff */
[----:B------:R-:W-:Y:S01]  /*05c0*/  ISETP.GE.OR.EX P3, PT, R37, c[0x0][0x1cc], P4, P2 ;  /* 0x0000730025007a0c */ /* 0x000fe20002766720 */
[----:B------:R-:W-:Y:S01]  /*05d0*/  IMAD.WIDE.U32 R16, R3, c[0x0][0x1d0], R18 ;  /* 0x0000740003107a25 */ /* 0x000fe200078e0012 */
[----:B------:R-:W-:-:S03]  /*05e0*/  @P5 LOP3.LUT R72, R72, 0x10, RZ, 0xfc, !PT ;  /* 0x0000001048485812 */ /* 0x000fc600078efcff */
[----:B------:R-:W-:Y:S01]  /*05f0*/  @!P0 IMAD R9, R29, c[0x0][0x1c4], R0 ;  /* 0x000071001d098a24 */ /* 0x000fe200078e0200 */
[C---:B------:R-:W-:Y:S01]  /*0600*/  LOP3.LUT P2, RZ, R72.reuse, 0x4, RZ, 0xc0, !PT ;  /* 0x0000000448ff7812 */ /* 0x040fe2000784c0ff */
[----:B------:R-:W-:Y:S01]  /*0610*/  @!P6 IMAD R0, R35, c[0x0][0x1c0], RZ ;  /* 0x000070002300ea24 */ /* 0x000fe200078e02ff */
[----:B------:R-:W-:Y:S02]  /*0620*/  IADD3 R3, R17, R5, RZ ;  /* 0x0000000511037210 */ /* 0x000fe40007ffe0ff */
[----:B------:R-:W-:Y:S02]  /*0630*/  @!P0 MOV R2, R16 ;  /* 0x0000001000028202 */ /* 0x000fe40000000f00 */
[----:B------:R-:W-:-:S03]  /*0640*/  LOP3.LUT R72, R72, 0xffffffdf, RZ, 0xc0, !PT ;  /* 0xffffffdf48487812 */ /* 0x000fc600078ec0ff */
[----:B------:R-:W-:Y:S01]  /*0650*/  @!P0 IMAD.WIDE.U32 R4, R29, c[0x0][0x1c0], R2 ;  /* 0x000070001d048a25 */ /* 0x000fe200078e0002 */
[----:B------:R-:W-:-:S03]  /*0660*/  @P3 LOP3.LUT R72, R72, 0x20, RZ, 0xfc, !PT ;  /* 0x0000002048483812 */ /* 0x000fc600078efcff */
[----:B------:R-:W-:Y:S01]  /*0670*/  @!P2 IMAD R11, R30, c[0x0][0x1c4], R7 ;  /* 0x000071001e0baa24 */ /* 0x000fe200078e0207 */
[-C--:B------:R-:W-:Y:S02]  /*0680*/  @!P2 MOV R6, R16.reuse ;  /* 0x000000100006a202 */ /* 0x080fe40000000f00 */
[----:B------:R-:W-:Y:S02]  /*0690*/  @!P2 MOV R7, R3 ;  /* 0x000000030007a202 */ /* 0x000fe40000000f00 */
[----:B------:R-:W-:Y:S01]  /*06a0*/  @!P0 IADD3 R5, R5, R9, RZ ;  /* 0x0000000905058210 */ /* 0x000fe20007ffe0ff */
[----:B------:R-:W-:Y:S01]  /*06b0*/  @!P6 IMAD R9, R31, c[0x0][0x1c4], R0 ;  /* 0x000071001f09ea24 */ /* 0x000fe200078e0200 */
[----:B------:R-:W-:Y:S01]  /*06c0*/  @!P0 LEA R50, P1, R4, c[0x0][0x170], 0x1 ;  /* 0x00005c0004328a11 */ /* 0x000fe200078208ff */
[----:B------:R-:W-:Y:S01]  /*06d0*/  @!P2 IMAD.WIDE.U32 R6, R30, c[0x0][0x1c0], R6 ;  /* 0x000070001e06aa25 */ /* 0x000fe200078e0006 */
[----:B------:R-:W-:Y:S02]  /*06e0*/  LOP3.LUT R72, R72, 0xffffffbf, RZ, 0xc0, !PT ;  /* 0xffffffbf48487812 */ /* 0x000fe400078ec0ff */
[----:B------:R-:W-:Y:S01]  /*06f0*/  @!P0 LEA.HI.X R51, R4, c[0x0][0x174], R5, 0x1, P1 ;  /* 0x00005d0004338a11 */ /* 0x000fe200008f0c05 */
[----:B------:R-:W-:Y:S01]  /*0700*/  @!P3 IMAD R0, R37, c[0x0][0x1c0], RZ ;  /* 0x000070002500ba24 */ /* 0x000fe200078e02ff */
[----:B------:R-:W-:-:S02]  /*0710*/  @!P6 MOV R4, R16 ;  /* 0x000000100004e202 */ /* 0x000fc40000000f00 */
[----:B------:R-:W-:Y:S02]  /*0720*/  @!P6 MOV R5, R3 ;  /* 0x000000030005e202 */ /* 0x000fe40000000f00 */
[----:B------:R-:W-:Y:S01]  /*0730*/  @!P2 IADD3 R7, R7, R11, RZ ;  /* 0x0000000b0707a210 */ /* 0x000fe20007ffe0ff */
[----:B------:R-:W-:Y:S01]  /*0740*/  @!P3 IMAD R11, R33, c[0x0][0x1c4], R0 ;  /* 0x00007100210bba24 */ /* 0x000fe200078e0200 */
[C---:B------:R-:W-:Y:S01]  /*0750*/  @!P2 LEA R56, P1, R6.reuse, c[0x0][0x170], 0x1 ;  /* 0x00005c000638aa11 */ /* 0x040fe200078208ff */
[----:B------:R-:W-:Y:S01]  /*0760*/  @!P6 IMAD.WIDE.U32 R4, R31, c[0x0][0x1c0], R4 ;  /* 0x000070001f04ea25 */ /* 0x000fe200078e0004 */
[----:B------:R-:W-:Y:S02]  /*0770*/  SHF.R.S32.HI R0, RZ, 0x1f, R20 ;  /* 0x0000001fff007819 */ /* 0x000fe40000011414 */
[----:B------:R-:W-:Y:S01]  /*0780*/  @!P2 LEA.HI.X R57, R6, c[0x0][0x174], R7, 0x1, P1 ;  /* 0x00005d000639aa11 */ /* 0x000fe200008f0c07 */
[----:B------:R-:W-:Y:S01]  /*0790*/  @!P5 IMAD R7, R36, c[0x0][0x1c0], RZ ;  /* 0x000070002407da24 */ /* 0x000fe200078e02ff */
[----:B------:R-:W-:-:S02]  /*07a0*/  @!P6 IADD3 R5, R5, R9, RZ ;  /* 0x000000090505e210 */ /* 0x000fc40007ffe0ff */
[----:B------:R-:W-:Y:S01]  /*07b0*/  @!P6 LEA R14, P1, R4, c[0x0][0x170], 0x1 ;  /* 0x00005c00040eea11 */ /* 0x000fe200078208ff */
[----:B------:R-:W-:Y:S01]  /*07c0*/  @!P5 IMAD R9, R32, c[0x0][0x1c4], R7 ;  /* 0x000071002009da24 */ /* 0x000fe200078e0207 */
[-C--:B------:R-:W-:Y:S02]  /*07d0*/  @!P5 MOV R6, R16.reuse ;  /* 0x000000100006d202 */ /* 0x080fe40000000f00 */
[-C--:B------:R-:W-:Y:S02]  /*07e0*/  @!P5 MOV R7, R3.reuse ;  /* 0x000000030007d202 */ /* 0x080fe40000000f00 */
[----:B------:R-:W-:Y:S02]  /*07f0*/  @!P6 LEA.HI.X R15, R4, c[0x0][0x174], R5, 0x1, P1 ;  /* 0x00005d00040fea11 */ /* 0x000fe400008f0c05 */
[----:B------:R-:W-:Y:S01]  /*0800*/  @!P3 MOV R4, R16 ;  /* 0x000000100004b202 */ /* 0x000fe20000000f00 */
[----:B------:R-:W-:Y:S01]  /*0810*/  @!P5 IMAD.WIDE.U32 R6, R32, c[0x0][0x1c0], R6 ;  /* 0x000070002006da25 */ /* 0x000fe200078e0006 */
[----:B------:R-:W-:-:S04]  /*0820*/  @!P3 MOV R5, R3 ;  /* 0x000000030005b202 */ /* 0x000fc80000000f00 */
[----:B------:R-:W-:Y:S01]  /*0830*/  @!P5 IADD3 R7, R7, R9, RZ ;  /* 0x000000090707d210 */ /* 0x000fe20007ffe0ff */
[----:B------:R-:W-:Y:S01]  /*0840*/  @!P3 IMAD.WIDE.U32 R4, R33, c[0x0][0x1c0], R4 ;  /* 0x000070002104ba25 */ /* 0x000fe200078e0004 */
[----:B------:R-:W-:-:S04]  /*0850*/  @!P5 LEA R62, P1, R6, c[0x0][0x170], 0x1 ;  /* 0x00005c00063eda11 */ /* 0x000fc800078208ff */
[----:B------:R-:W-:Y:S02]  /*0860*/  @!P5 LEA.HI.X R63, R6, c[0x0][0x174], R7, 0x1, P1 ;  /* 0x00005d00063fda11 */ /* 0x000fe400008f0c07 */
[----:B------:R-:W-:Y:S02]  /*0870*/  @!P3 IADD3 R5, R5, R11, RZ ;  /* 0x0000000b0505b210 */ /* 0x000fe40007ffe0ff */
[----:B------:R-:W-:Y:S02]  /*0880*/  @!P3 LEA R64, P1, R4, c[0x0][0x170], 0x1 ;  /* 0x00005c000440ba11 */ /* 0x000fe400078208ff */
[----:B------:R-:W-:Y:S02]  /*0890*/  ISETP.GE.U32.AND P5, PT, R20, c[0x0][0x1c8], PT ;  /* 0x0000720014007a0c */ /* 0x000fe40003fa6070 */
[----:B------:R-:W-:Y:S02]  /*08a0*/  @!P3 LEA.HI.X R65, R4, c[0x0][0x174], R5, 0x1, P1 ;  /* 0x00005d000441ba11 */ /* 0x000fe400008f0c05 */
[----:B------:R-:W-:-:S04]  /*08b0*/  ISETP.GE.U32.AND P1, PT, R38, c[0x0][0x1c8], PT ;  /* 0x0000720026007a0c */ /* 0x000fc80003f26070 */
[----:B------:R-:W-:-:S13]  /*08c0*/  ISETP.GE.OR.EX P2, PT, R39, c[0x0][0x1cc], P4, P1 ;  /* 0x0000730027007a0c */ /* 0x000fda0002746710 */
[----:B------:R-:W-:Y:S01]  /*08d0*/  @!P2 IMAD R5, R39, c[0x0][0x1c0], RZ ;  /* 0x000070002705aa24 */ /* 0x000fe200078e02ff */
[----:B------:R-:W-:Y:S02]  /*08e0*/  @!P2 MOV R4, R16 ;  /* 0x000000100004a202 */ /* 0x000fe40000000f00 */
[----:B------:R-:W-:Y:S01]  /*08f0*/  @P2 LOP3.LUT R72, R72, 0x40, RZ, 0xfc, !PT ;  /* 0x0000004048482812 */ /* 0x000fe200078efcff */
[----:B------:R-:W-:Y:S01]  /*0900*/  @!P2 IMAD R7, R38, c[0x0][0x1c4], R5 ;  /* 0x000071002607aa24 */ /* 0x000fe200078e0205 */
[----:B------:R-:W-:Y:S02]  /*0910*/  @!P2 MOV R5, R3 ;  /* 0x000000030005a202 */ /* 0x000fe40000000f00 */
[----:B------:R-:W-:-:S03]  /*0920*/  LOP3.LUT R72, R72, 0xfffffeff, RZ, 0xc0, !PT ;  /* 0xfffffeff48487812 */ /* 0x000fc600078ec0ff */
[----:B------:R-:W-:-:S05]  /*0930*/  @!P2 IMAD.WIDE.U32 R4, R38, c[0x0][0x1c0], R4 ;  /* 0x000070002604aa25 */ /* 0x000fca00078e0004 */
[----:B------:R-:W-:Y:S02]  /*0940*/  @!P2 IADD3 R5, R5, R7, RZ ;  /* 0x000000070505a210 */ /* 0x000fe40007ffe0ff */
[----:B------:R-:W-:-:S04]  /*0950*/  @!P2 LEA R66, P1, R4, c[0x0][0x170], 0x1 ;  /* 0x00005c000442aa11 */ /* 0x000fc800078208ff */
        /* <DEDUP_REMOVED lines=31> */
[----:B------:R-:W-:-:S05]  /*0b50*/  @!P2 MOV R5, R3 ;  /* 0x000000030005a202 */ /* 0x000fca0000000f00 */
[----:B------:R-:W-:-:S05]  /*0b60*/  @!P2 IMAD.WIDE.U32 R4, R44, c[0x0][0x1c0], R4 ;  /* 0x000070002c04aa25 */ /* 0x000fca00078e0004 */
[----:B------:R-:W-:Y:S02]  /*0b70*/  @!P2 IADD3 R5, R5, R7, RZ ;  /* 0x000000070505a210 */ /* 0x000fe40007ffe0ff */
[----:B------:R-:W-:-:S04]  /*0b80*/  @!P2 LEA R12, P1, R4, c[0x0][0x170], 0x1 ;  /* 0x00005c00040caa11 */ /* 0x000fc800078208ff */
[----:B------:R-:W-:Y:S02]  /*0b90*/  @!P2 LEA.HI.X R13, R4, c[0x0][0x174], R5, 0x1, P1 ;  /* 0x00005d00040daa11 */ /* 0x000fe400008f0c05 */
[----:B------:R-:W-:-:S04]  /*0ba0*/  ISETP.GE.U32.AND P1, PT, R46, c[0x0][0x1c8], PT ;  /* 0x000072002e007a0c */ /* 0x000fc80003f26070 */
[----:B------:R-:W-:-:S04]  /*0bb0*/  ISETP.GE.OR.EX P1, PT, R47, c[0x0][0x1cc], P4, P1 ;  /* 0x000073002f007a0c */ /* 0x000fc80002726710 */
[----:B------:R-:W-:-:S09]  /*0bc0*/  P2R R75, PR, RZ, 0x2 ;  /* 0x00000002ff4b7803 */ /* 0x000fd20000000000 */
[----:B------:R-:W-:Y:S01]  /*0bd0*/  @!P1 IMAD R5, R47, c[0x0][0x1c0], RZ ;  /* 0x000070002f059a24 */ /* 0x000fe200078e02ff */
[----:B------:R-:W-:-:S03]  /*0be0*/  @!P1 MOV R4, R16 ;  /* 0x0000001000049202 */ /* 0x000fc60000000f00 */
[----:B------:R-:W-:Y:S01]  /*0bf0*/  @!P1 IMAD R7, R46, c[0x0][0x1c4], R5 ;  /* 0x000071002e079a24 */ /* 0x000fe200078e0205 */
[----:B------:R-:W-:-:S05]  /*0c00*/  @!P1 MOV R5, R3 ;  /* 0x0000000300059202 */ /* 0x000fca0000000f00 */
[----:B------:R-:W-:-:S05]  /*0c10*/  @!P1 IMAD.WIDE.U32 R4, R46, c[0x0][0x1c0], R4 ;  /* 0x000070002e049a25 */ /* 0x000fca00078e0004 */
[----:B------:R-:W-:Y:S02]  /*0c20*/  @!P1 IADD3 R5, R5, R7, RZ ;  /* 0x0000000705059210 */ /* 0x000fe40007ffe0ff */
[----:B------:R-:W-:-:S04]  /*0c30*/  @!P1 LEA R70, P2, R4, c[0x0][0x170], 0x1 ;  /* 0x00005c0004469a11 */ /* 0x000fc800078408ff */
[----:B------:R-:W-:Y:S02]  /*0c40*/  @!P1 LEA.HI.X R71, R4, c[0x0][0x174], R5, 0x1, P2 ;  /* 0x00005d0004479a11 */ /* 0x000fe400010f0c05 */
[----:B------:R-:W-:Y:S02]  /*0c50*/  ISETP.GE.U32.AND P2, PT, R24, c[0x0][0x1c8], PT ;  /* 0x0000720018007a0c */ /* 0x000fe40003f46070 */
[C---:B------:R-:W-:Y:S02]  /*0c60*/  LOP3.LUT P1, RZ, R72.reuse, 0x100, RZ, 0xc0, !PT ;  /* 0x0000010048ff7812 */ /* 0x040fe4000782c0ff */
[----:B------:R-:W-:Y:S02]  /*0c70*/  ISETP.GE.OR.EX P2, PT, R23, c[0x0][0x1cc], P4, P2 ;  /* 0x0000730017007a0c */ /* 0x000fe40002746720 */
[----:B------:R-:W-:Y:S02]  /*0c80*/  P2R R76, PR, RZ, 0x2 ;  /* 0x00000002ff4c7803 */ /* 0x000fe40000000000 */
[----:B------:R-:W-:-:S04]  /*0c90*/  LOP3.LUT P1, RZ, R72, 0x40, RZ, 0xc0, !PT ;  /* 0x0000004048ff7812 */ /* 0x000fc8000782c0ff */
[----:B------:R-:W-:Y:S02]  /*0ca0*/  P2R R77, PR, RZ, 0x2 ;  /* 0x00000002ff4d7803 */ /* 0x000fe40000000000 */
[----:B------:R-:W-:-:S03]  /*0cb0*/  LOP3.LUT P1, RZ, R72, 0x20, RZ, 0xc0, !PT ;  /* 0x0000002048ff7812 */ /* 0x000fc6000782c0ff */
[----:B------:R-:W-:Y:S01]  /*0cc0*/  @!P2 IMAD R5, R23, c[0x0][0x1c0], RZ ;  /* 0x000070001705aa24 */ /* 0x000fe200078e02ff */
[----:B------:R-:W-:Y:S02]  /*0cd0*/  @!P2 MOV R4, R16 ;  /* 0x000000100004a202 */ /* 0x000fe40000000f00 */
[----:B------:R-:W-:Y:S01]  /*0ce0*/  P2R R78, PR, RZ, 0x2 ;  /* 0x00000002ff4e7803 */ /* 0x000fe20000000000 */
[----:B------:R-:W-:Y:S01]  /*0cf0*/  @!P2 IMAD R7, R24, c[0x0][0x1c4], R5 ;  /* 0x000071001807aa24 */ /* 0x000fe200078e0205 */
[----:B------:R-:W-:Y:S02]  /*0d00*/  @!P2 MOV R5, R3 ;  /* 0x000000030005a202 */ /* 0x000fe40000000f00 */
[----:B------:R-:W-:-:S03]  /*0d10*/  LOP3.LUT P1, RZ, R72, 0x10, RZ, 0xc0, !PT ;  /* 0x0000001048ff7812 */ /* 0x000fc6000782c0ff */
[----:B------:R-:W-:Y:S01]  /*0d20*/  @!P2 IMAD.WIDE.U32 R4, R24, c[0x0][0x1c0], R4 ;  /* 0x000070001804aa25 */ /* 0x000fe200078e0004 */
[----:B------:R-:W-:Y:S02]  /*0d30*/  P2R R79, PR, RZ, 0x2 ;  /* 0x00000002ff4f7803 */ /* 0x000fe40000000000 */
[----:B------:R-:W-:Y:S02]  /*0d40*/  LOP3.LUT P1, RZ, R72, 0x8, RZ, 0xc0, !PT ;  /* 0x0000000848ff7812 */ /* 0x000fe4000782c0ff */
[----:B------:R-:W-:Y:S02]  /*0d50*/  @!P2 IADD3 R5, R5, R7, RZ ;  /* 0x000000070505a210 */ /* 0x000fe40007ffe0ff */
[----:B------:R-:W-:-:S04]  /*0d60*/  @!P2 LEA R8, P3, R4, c[0x0][0x170], 0x1 ;  /* 0x00005c000408aa11 */ /* 0x000fc800078608ff */
[----:B------:R-:W-:Y:S02]  /*0d70*/  @!P2 LEA.HI.X R9, R4, c[0x0][0x174], R5, 0x1, P3 ;  /* 0x00005d000409aa11 */ /* 0x000fe400018f0c05 */
[----:B------:R-:W-:-:S04]  /*0d80*/  ISETP.GE.U32.AND P3, PT, R22, c[0x0][0x1c8], PT ;  /* 0x0000720016007a0c */ /* 0x000fc80003f66070 */
[----:B------:R-:W-:Y:S02]  /*0d90*/  ISETP.GE.OR.EX P3, PT, R21, c[0x0][0x1cc], P4, P3 ;  /* 0x0000730015007a0c */ /* 0x000fe40002766730 */
[----:B------:R-:W-:-:S11]  /*0da0*/  ISETP.GE.OR.EX P4, PT, R0, c[0x0][0x1cc], P4, P5 ;  /* 0x0000730000007a0c */ /* 0x000fd60002786750 */
[----:B------:R-:W-:Y:S01]  /*0db0*/  @!P3 IMAD R5, R21, c[0x0][0x1c0], RZ ;  /* 0x000070001505ba24 */ /* 0x000fe200078e02ff */
[-C--:B------:R-:W-:Y:S02]  /*0dc0*/  @!P3 MOV R4, R16.reuse ;  /* 0x000000100004b202 */ /* 0x080fe40000000f00 */
[----:B------:R-:W-:Y:S01]  /*0dd0*/  @!P4 MOV R48, R16 ;  /* 0x000000100030c202 */ /* 0x000fe20000000f00 */
[----:B------:R-:W-:Y:S01]  /*0de0*/  @!P3 IMAD R7, R22, c[0x0][0x1c4], R5 ;  /* 0x000071001607ba24 */ /* 0x000fe200078e0205 */
[-C--:B------:R-:W-:Y:S02]  /*0df0*/  @!P3 MOV R5, R3.reuse ;  /* 0x000000030005b202 */ /* 0x080fe40000000f00 */
[----:B------:R-:W-:-:S03]  /*0e00*/  @!P4 MOV R49, R3 ;  /* 0x000000030031c202 */ /* 0x000fc60000000f00 */
[----:B------:R-:W-:-:S04]  /*0e10*/  @!P3 IMAD.WIDE.U32 R4, R22, c[0x0][0x1c0], R4 ;  /* 0x000070001604ba25 */ /* 0x000fc800078e0004 */
[----:B------:R-:W-:Y:S01]  /*0e20*/  @!P4 IMAD.WIDE.U32 R48, R20, c[0x0][0x1c0], R48 ;  /* 0x000070001430ca25 */ /* 0x000fe200078e0030 */
[----:B------:R-:W-:Y:S02]  /*0e30*/  @!P3 IADD3 R5, R5, R7, RZ ;  /* 0x000000070505b210 */ /* 0x000fe40007ffe0ff */
[----:B------:R-:W-:-:S04]  /*0e40*/  @!P3 LEA R6, P5, R4, c[0x0][0x170], 0x1 ;  /* 0x00005c000406ba11 */ /* 0x000fc800078a08ff */
[----:B------:R-:W-:Y:S01]  /*0e50*/  @!P3 LEA.HI.X R7, R4, c[0x0][0x174], R5, 0x1, P5 ;  /* 0x00005d000407ba11 */ /* 0x000fe200028f0c05 */
[----:B------:R-:W-:Y:S01]  /*0e60*/  @!P4 IMAD R5, R0, c[0x0][0x1c0], RZ ;  /* 0x000070000005ca24 */ /* 0x000fe200078e02ff */
[----:B------:R-:W-:-:S03]  /*0e70*/  @!P4 LEA R4, P5, R48, c[0x0][0x170], 0x1 ;  /* 0x00005c003004ca11 */ /* 0x000fc600078a08ff */
[----:B------:R-:W-:-:S05]  /*0e80*/  @!P4 IMAD R5, R20, c[0x0][0x1c4], R5 ;  /* 0x000071001405ca24 */ /* 0x000fca00078e0205 */
[----:B------:R-:W-:-:S04]  /*0e90*/  @!P4 IADD3 R5, R49, R5, RZ ;  /* 0x000000053105c210 */ /* 0x000fc80007ffe0ff */
[----:B------:R-:W-:Y:S02]  /*0ea0*/  @!P4 LEA.HI.X R5, R48, c[0x0][0x174], R5, 0x1, P5 ;  /* 0x00005d003005ca11 */ /* 0x000fe400028f0c05 */
[----:B------:R-:W-:Y:S02]  /*0eb0*/  SHF.R.S32.HI R48, RZ, 0x1f, R53 ;  /* 0x0000001fff307819 */ /* 0x000fe40000011435 */
[----:B------:R-:W-:-:S04]  /*0ec0*/  ISETP.GE.U32.AND P5, PT, R53, c[0x0][0x1c8], PT ;  /* 0x0000720035007a0c */ /* 0x000fc80003fa6070 */
[----:B------:R-:W-:-:S04]  /*0ed0*/  ISETP.GE.AND.EX P5, PT, R48, c[0x0][0x1cc], PT, P5 ;  /* 0x0000730030007a0c */ /* 0x000fc80003fa6350 */
[----:B------:R-:W-:-:S13]  /*0ee0*/  ISETP.GT.U32.OR P5, PT, R27, 0x1ff, P5 ;  /* 0x000001ff1b00780c */ /* 0x000fda0002fa4470 */
        /* <DEDUP_REMOVED lines=8> */
[----:B------:R-:W-:Y:S01]  /*0f70*/  CS2R R48, SRZ ;  /* 0x0000000000307805 */ /* 0x000fe2000001ff00 */
[----:B------:R-:W-:-:S04]  /*0f80*/  IADD3 R55, R29, 0x1c0, RZ ;  /* 0x000001c01d377810 */ /* 0x000fc80007ffe0ff */
[----:B------:R-:W-:Y:S01]  /*0f90*/  SHF.R.S32.HI R58, RZ, 0x1f, R55 ;  /* 0x0000001fff3a7819 */ /* 0x000fe20000011437 */
[----:B------:R0:W2:Y:S01]  /*0fa0*/  @!P5 LDG.E R48, [R52.64] ;  /* 0x000000063430d981 */ /* 0x0000a2000c1e1900 */
[----:B------:R-:W-:-:S03]  /*0fb0*/  ISETP.GE.U32.AND P5, PT, R55, c[0x0][0x1c8], PT ;  /* 0x0000720037007a0c */ /* 0x000fc60003fa6070 */
[----:B------:R1:W3:Y:S01]  /*0fc0*/  @!P0 LDG.E R49, [R50.64] ;  /* 0x0000000632318981 */ /* 0x0002e2000c1e1900 */
[----:B------:R-:W-:-:S04]  /*0fd0*/  ISETP.GE.AND.EX P5, PT, R58, c[0x0][0x1cc], PT, P5 ;  /* 0x000073003a007a0c */ /* 0x000fc80003fa6350 */
[----:B------:R-:W-:-:S13]  /*0fe0*/  ISETP.GT.U32.OR P5, PT, R27, 0x1ff, P5 ;  /* 0x000001ff1b00780c */ /* 0x000fda0002fa4470 */
[----:B0-----:R-:W-:Y:S01]  /*0ff0*/  @!P5 MOV R52, R16 ;  /* 0x000000100034d202 */ /* 0x001fe20000000f00 */
[----:B------:R-:W-:Y:S01]  /*1000*/  @!P5 IMAD R58, R58, c[0x0][0x1c0], RZ ;  /* 0x000070003a3ada24 */ /* 0x000fe200078e02ff */
[----:B------:R-:W-:-:S03]  /*1010*/  @!P5 MOV R53, R3 ;  /* 0x000000030035d202 */ /* 0x000fc60000000f00 */
[C---:B------:R-:W-:Y:S02]  /*1020*/  @!P5 IMAD R59, R55.reuse, c[0x0][0x1c4], R58 ;  /* 0x00007100373bda24 */ /* 0x040fe400078e023a */
[----:B------:R-:W-:-:S05]  /*1030*/  @!P5 IMAD.WIDE.U32 R52, R55, c[0x0][0x1c0], R52 ;  /* 0x000070003734da25 */ /* 0x000fca00078e0034 */
[----:B------:R-:W-:Y:S02]  /*1040*/  @!P5 IADD3 R53, R53, R59, RZ ;  /* 0x0000003b3535d210 */ /* 0x000fe40007ffe0ff */
[----:B------:R-:W-:-:S04]  /*1050*/  @!P5 LEA R58, P6, R52, c[0x0][0x170], 0x1 ;  /* 0x00005c00343ada11 */ /* 0x000fc800078c08ff */
[----:B------:R-:W-:Y:S02]  /*1060*/  @!P5 LEA.HI.X R59, R52, c[0x0][0x174], R53, 0x1, P6 ;  /* 0x00005d00343bda11 */ /* 0x000fe400030f0c35 */
[----:B------:R-:W-:Y:S02]  /*1070*/  MOV R52, RZ ;  /* 0x000000ff00347202 */ /* 0x000fe40000000f00 */
[----:B------:R-:W-:Y:S02]  /*1080*/  IADD3 R53, R29, 0x1e0, RZ ;  /* 0x000001e01d357810 */ /* 0x000fe40007ffe0ff */
[----:B------:R-:W-:Y:S02]  /*1090*/  LOP3.LUT P6, RZ, R72, 0x4, RZ, 0xc0, !PT ;  /* 0x0000000448ff7812 */ /* 0x000fe400078cc0ff */
[----:B------:R0:W4:Y:S01]  /*10a0*/  @!P5 LDG.E R52, [R58.64] ;  /* 0x000000063a34d981 */ /* 0x000122000c1e1900 */
[----:B-1----:R-:W-:Y:S02]  /*10b0*/  SHF.R.S32.HI R50, RZ, 0x1f, R53 ;  /* 0x0000001fff327819 */ /* 0x002fe40000011435 */
[----:B------:R-:W-:-:S02]  /*10c0*/  ISETP.GE.U32.AND P5, PT, R53, c[0x0][0x1c8], PT ;  /* 0x0000720035007a0c */ /* 0x000fc40003fa6070 */
[----:B------:R-:W-:Y:S02]  /*10d0*/  MOV R51, RZ ;  /* 0x000000ff00337202 */ /* 0x000fe40000000f00 */
[----:B------:R-:W-:-:S04]  /*10e0*/  ISETP.GE.AND.EX P5, PT, R50, c[0x0][0x1cc], PT, P5 ;  /* 0x0000730032007a0c */ /* 0x000fc80003fa6350 */
[----:B------:R-:W-:Y:S01]  /*10f0*/  ISETP.GT.U32.OR P5, PT, R27, 0x1ff, P5 ;  /* 0x000001ff1b00780c */ /* 0x000fe20002fa4470 */
[----:B------:R1:W5:-:S12]  /*1100*/  @!P6 LDG.E R51, [R56.64] ;  /* 0x000000063833e981 */ /* 0x000358000c1e1900 */
[----:B0-----:R-:W-:Y:S01]  /*1110*/  @!P5 MOV R58, R16 ;  /* 0x00000010003ad202 */ /* 0x001fe20000000f00 */
[----:B------:R-:W-:Y:S01]  /*1120*/  @!P5 IMAD R50, R50, c[0x0][0x1c0], RZ ;  /* 0x000070003232da24 */ /* 0x000fe200078e02ff */
[----:B------:R-:W-:-:S03]  /*1130*/  @!P5 MOV R59, R3 ;  /* 0x00000003003bd202 */ /* 0x000fc60000000f00 */
[C---:B------:R-:W-:Y:S01]  /*1140*/  @!P5 IMAD R55, R53.reuse, c[0x0][0x1c4], R50 ;  /* 0x000071003537da24 */ /* 0x040fe200078e0232 */
[----:B-1----:R-:W-:Y:S01]  /*1150*/  CS2R R56, SRZ ;  /* 0x0000000000387805 */ /* 0x002fe2000001ff00 */
[----:B------:R-:W-:Y:S01]  /*1160*/  @!P5 IMAD.WIDE.U32 R58, R53, c[0x0][0x1c0], R58 ;  /* 0x00007000353ada25 */ /* 0x000fe200078e003a */
[----:B------:R-:W-:-:S04]  /*1170*/  MOV R50, RZ ;  /* 0x000000ff00327202 */ /* 0x000fc80000000f00 */
[----:B------:R-:W-:Y:S02]  /*1180*/  @!P5 IADD3 R53, R59, R55, RZ ;  /* 0x000000373b35d210 */ /* 0x000fe40007ffe0ff */
[----:B------:R-:W-:-:S04]  /*1190*/  @!P5 LEA R60, P6, R58, c[0x0][0x170], 0x1 ;  /* 0x00005c003a3cda11 */ /* 0x000fc800078c08ff */
[----:B------:R-:W-:Y:S02]  /*11a0*/  @!P5 LEA.HI.X R61, R58, c[0x0][0x174], R53, 0x1, P6 ;  /* 0x00005d003a3dda11 */ /* 0x000fe400030f0c35 */
[----:B------:R-:W-:Y:S02]  /*11b0*/  MOV R53, RZ ;  /* 0x000000ff00357202 */ /* 0x000fe40000000f00 */
[----:B------:R-:W-:Y:S01]  /*11c0*/  MOV R55, RZ ;  /* 0x000000ff00377202 */ /* 0x000fe20000000f00 */
[----:B------:R0:W2:Y:S01]  /*11d0*/  @!P5 LDG.E R50, [R60.64] ;  /* 0x000000063c32d981 */ /* 0x0000a2000c1e1900 */
[----:B------:R-:W-:Y:S01]  /*11e0*/  CS2R R58, SRZ ;  /* 0x00000000003a7805 */ /* 0x000fe2000001ff00 */
[----:B------:R-:W-:Y:S02]  /*11f0*/  LOP3.LUT P6, RZ, R72, 0x2, RZ, 0xc0, !PT ;  /* 0x0000000248ff7812 */ /* 0x000fe400078cc0ff */
[----:B------:R-:W2:Y:S01]  /*1200*/  @!P1 LDG.E R53, [R14.64] ;  /* 0x000000060e359981 */ /* 0x000ea2000c1e1900 */
[----:B------:R-:W-:-:S13]  /*1210*/  ISETP.NE.AND P1, PT, R79, RZ, PT ;  /* 0x000000ff4f00720c */ /* 0x000fda0003f25270 */
[----:B------:R1:W4:Y:S01]  /*1220*/  @!P1 LDG.E R55, [R62.64] ;  /* 0x000000063e379981 */ /* 0x000322000c1e1900 */
[----:B------:R-:W-:-:S13]  /*1230*/  ISETP.NE.AND P1, PT, R78, RZ, PT ;  /* 0x000000ff4e00720c */ /* 0x000fda0003f25270 */
[----:B------:R0:W4:Y:S01]  /*1240*/  @!P1 LDG.E R56, [R64.64] ;  /* 0x0000000640389981 */ /* 0x000122000c1e1900 */
[----:B------:R-:W-:Y:S02]  /*1250*/  ISETP.NE.AND P1, PT, R77, RZ, PT ;  /* 0x000000ff4d00720c */ /* 0x000fe40003f25270 */
[----:B------:R-:W-:-:S11]  /*1260*/  LOP3.LUT P5, RZ, R72, 0x80, RZ, 0xc0, !PT ;  /* 0x0000008048ff7812 */ /* 0x000fd600078ac0ff */
[----:B------:R-:W4:Y:S01]  /*1270*/  @!P1 LDG.E R57, [R66.64] ;  /* 0x0000000642399981 */ /* 0x000f22000c1e1900 */
[----:B------:R-:W-:-:S03]  /*1280*/  ISETP.NE.AND P1, PT, R76, RZ, PT ;  /* 0x000000ff4c00720c */ /* 0x000fc60003f25270 */
[----:B------:R0:W4:Y:S10]  /*1290*/  @!P5 LDG.E R59, [R10.64] ;  /* 0x000000060a3bd981 */ /* 0x000134000c1e1900 */
[----:B------:R-:W4:Y:S01]  /*12a0*/  @!P1 LDG.E R58, [R68.64] ;  /* 0x00000006443a9981 */ /* 0x000f22000c1e1900 */
[----:B------:R-:W-:Y:S01]  /*12b0*/  ISETP.NE.AND P1, PT, R75, RZ, PT ;  /* 0x000000ff4b00720c */ /* 0x000fe20003f25270 */
[----:B0-----:R-:W-:-:S06]  /*12c0*/  CS2R R60, SRZ ;  /* 0x00000000003c7805 */ /* 0x001fcc000001ff00 */
[----:B------:R0:W4:Y:S01]  /*12d0*/  @!P6 LDG.E R60, [R12.64] ;  /* 0x000000060c3ce981 */ /* 0x000122000c1e1900 */
[----:B-1----:R-:W-:-:S05]  /*12e0*/  CS2R R62, SRZ ;  /* 0x00000000003e7805 */ /* 0x002fca000001ff00 */
[----:B------:R-:W4:Y:S04]  /*12f0*/  @!P1 LDG.E R61, [R70.64] ;  /* 0x00000006463d9981 */ /* 0x000f28000c1e1900 */
[----:B------:R1:W4:Y:S04]  /*1300*/  @!P2 LDG.E R62, [R8.64] ;  /* 0x00000006083ea981 */ /* 0x000328000c1e1900 */
[----:B------:R5:W4:Y:S01]  /*1310*/  @!P3 LDG.E R63, [R6.64] ;  /* 0x00000006063fb981 */ /* 0x000b22000c1e1900 */
[----:B------:R-:W-:-:S06]  /*1320*/  MOV R64, RZ ;  /* 0x000000ff00407202 */ /* 0x000fcc0000000f00 */
[----:B------:R3:W4:Y:S02]  /*1330*/  @!P4 LDG.E R64, [R4.64] ;  /* 0x000000060440c981 */ /* 0x000724000c1e1900 */
[--C-:B---3--:R-:W-:Y:S02]  /*1340*/  PRMT R5, RZ, 0x7610, R49.reuse ;  /* 0x00007610ff057816 */ /* 0x108fe40000000031 */
[----:B------:R-:W-:-:S03]  /*1350*/  PRMT R4, RZ, 0x5410, R49 ;  /* 0x00005410ff047816 */ /* 0x000fc60000000031 */
[----:B------:R-:W-:Y:S02]  /*1360*/  FMUL.FTZ R11, R5, R5 ;  /* 0x00000005050b7220 */ /* 0x000fe40000410000 */
[C---:B------:R-:W-:Y:S02]  /*1370*/  FADD.FTZ R10, R4.reuse, R5 ;  /* 0x00000005040a7221 */ /* 0x040fe40000010000 */
[----:B------:R-:W-:Y:S02]  /*1380*/  FFMA.FTZ R11, R4, R4, R11 ;  /* 0x00000004040b7223 */ /* 0x000fe4000001000b */
[----:B------:R-:W-:Y:S02]  /*1390*/  FADD.FTZ R10, RZ, R10 ;  /* 0x0000000aff0a7221 */ /* 0x000fe40000010000 */
[----:B------:R-:W-:Y:S01]  /*13a0*/  FADD.FTZ R11, RZ, R11 ;  /* 0x0000000bff0b7221 */ /* 0x000fe20000010000 */
[--C-:B-----5:R-:W-:Y:S02]  /*13b0*/  PRMT R6, RZ, 0x5410, R51.reuse ;  /* 0x00005410ff067816 */ /* 0x120fe40000000033 */
[----:B------:R-:W-:-:S05]  /*13c0*/  PRMT R7, RZ, 0x7610, R51 ;  /* 0x00007610ff077816 */ /* 0x000fca0000000033 */
[----:B-1----:R-:W-:Y:S02]  /*13d0*/  FADD.FTZ R9, R6, R7 ;  /* 0x0000000706097221 */ /* 0x002fe40000010000 */
[----:B0-----:R-:W-:Y:S02]  /*13e0*/  FMUL.FTZ R13, R7, R7 ;  /* 0x00000007070d7220 */ /* 0x001fe40000410000 */
[----:B------:R-:W-:Y:S02]  /*13f0*/  FADD.FTZ R9, R10, R9 ;  /* 0x000000090a097221 */ /* 0x000fe40000010000 */
[----:B------:R-:W-:-:S04]  /*1400*/  FFMA.FTZ R6, R6, R6, R13 ;  /* 0x0000000606067223 */ /* 0x000fc8000001000d */
[----:B------:R-:W-:Y:S01]  /*1410*/  FADD.FTZ R6, R11, R6 ;  /* 0x000000060b067221 */ /* 0x000fe20000010000 */
[--C-:B--2---:R-:W-:Y:S02]  /*1420*/  PRMT R4, RZ, 0x5410, R53.reuse ;  /* 0x00005410ff047816 */ /* 0x104fe40000000035 */
[----:B------:R-:W-:-:S05]  /*1430*/  PRMT R5, RZ, 0x7610, R53 ;  /* 0x00007610ff057816 */ /* 0x000fca0000000035 */
[----:B------:R-:W-:Y:S02]  /*1440*/  FMUL.FTZ R7, R5, R5 ;  /* 0x0000000505077220 */ /* 0x000fe40000410000 */
[C---:B------:R-:W-:Y:S02]  /*1450*/  FADD.FTZ R8, R4.reuse, R5 ;  /* 0x0000000504087221 */ /* 0x040fe40000010000 */
[----:B------:R-:W-:Y:S01]  /*1460*/  FFMA.FTZ R7, R4, R4, R7 ;  /* 0x0000000404077223 */ /* 0x000fe20000010007 */
[--C-:B----4-:R-:W-:Y:S01]  /*1470*/  PRMT R5, RZ, 0x7610, R55.reuse ;  /* 0x00007610ff057816 */ /* 0x110fe20000000037 */
[----:B------:R-:W-:Y:S01]  /*1480*/  FADD.FTZ R8, R9, R8 ;  /* 0x0000000809087221 */ /* 0x000fe20000010000 */
[----:B------:R-:W-:-:S03]  /*1490*/  PRMT R4, RZ, 0x5410, R55 ;  /* 0x00005410ff047816 */ /* 0x000fc60000000037 */
[----:B------:R-:W-:Y:S02]  /*14a0*/  FMUL.FTZ R9, R5, R5 ;  /* 0x0000000505097220 */ /* 0x000fe40000410000 */
[----:B------:R-:W-:Y:S02]  /*14b0*/  FADD.FTZ R5, R4, R5 ;  /* 0x0000000504057221 */ /* 0x000fe40000010000 */
[----:B------:R-:W-:Y:S02]  /*14c0*/  FADD.FTZ R6, R6, R7 ;  /* 0x0000000706067221 */ /* 0x000fe40000010000 */
[----:B------:R-:W-:Y:S01]  /*14d0*/  FFMA.FTZ R9, R4, R4, R9 ;  /* 0x0000000404097223 */ /* 0x000fe20000010009 */
[--C-:B------:R-:W-:Y:S02]  /*14e0*/  PRMT R4, RZ, 0x5410, R56.reuse ;  /* 0x00005410ff047816 */ /* 0x100fe40000000038 */
[----:B------:R-:W-:Y:S01]  /*14f0*/  PRMT R7, RZ, 0x7610, R56 ;  /* 0x00007610ff077816 */ /* 0x000fe20000000038 */
[----:B------:R-:W-:-:S04]  /*1500*/  FADD.FTZ R5, R8, R5 ;  /* 0x0000000508057221 */ /* 0x000fc80000010000 */
[----:B------:R-:W-:Y:S02]  /*1510*/  FMUL.FTZ R11, R7, R7 ;  /* 0x00000007070b7220 */ /* 0x000fe40000410000 */
[C---:B------:R-:W-:Y:S02]  /*1520*/  FADD.FTZ R8, R4.reuse, R7 ;  /* 0x0000000704087221 */ /* 0x040fe40000010000 */
[----:B------:R-:W-:Y:S01]  /*1530*/  FFMA.FTZ R11, R4, R4, R11 ;  /* 0x00000004040b7223 */ /* 0x000fe2000001000b */
[----:B------:R-:W-:Y:S01]  /*1540*/  PRMT R7, RZ, 0x7610, R57 ;  /* 0x00007610ff077816 */ /* 0x000fe20000000039 */
[----:B------:R-:W-:Y:S01]  /*1550*/  FADD.FTZ R6, R6, R9 ;  /* 0x0000000906067221 */ /* 0x000fe20000010000 */
[----:B------:R-:W-:-:S03]  /*1560*/  PRMT R4, RZ, 0x5410, R57 ;  /* 0x00005410ff047816 */ /* 0x000fc60000000039 */
[----:B------:R-:W-:Y:S02]  /*1570*/  FMUL.FTZ R9, R7, R7 ;  /* 0x0000000707097220 */ /* 0x000fe40000410000 */
[----:B------:R-:W-:Y:S02]  /*1580*/  FADD.FTZ R5, R5, R8 ;  /* 0x0000000805057221 */ /* 0x000fe40000010000 */
[C---:B------:R-:W-:Y:S02]  /*1590*/  FADD.FTZ R8, R4.reuse, R7 ;  /* 0x0000000704087221 */ /* 0x040fe40000010000 */
[----:B------:R-:W-:Y:S01]  /*15a0*/  FFMA.FTZ R9, R4, R4, R9 ;  /* 0x0000000404097223 */ /* 0x000fe20000010009 */
[--C-:B------:R-:W-:Y:S02]  /*15b0*/  PRMT R4, RZ, 0x5410, R58.reuse ;  /* 0x00005410ff047816 */ /* 0x100fe4000000003a */
[----:B------:R-:W-:Y:S01]  /*15c0*/  PRMT R7, RZ, 0x7610, R58 ;  /* 0x00007610ff077816 */ /* 0x000fe2000000003a */
[----:B------:R-:W-:-:S02]  /*15d0*/  FADD.FTZ R6, R6, R11 ;  /* 0x0000000b06067221 */ /* 0x000fc40000010000 */
[----:B------:R-:W-:Y:S02]  /*15e0*/  FADD.FTZ R5, R5, R8 ;  /* 0x0000000805057221 */ /* 0x000fe40000010000 */
[----:B------:R-:W-:Y:S02]  /*15f0*/  FMUL.FTZ R11, R7, R7 ;  /* 0x00000007070b7220 */ /* 0x000fe40000410000 */
[C---:B------:R-:W-:Y:S01]  /*1600*/  FADD.FTZ R8, R4.reuse, R7 ;  /* 0x0000000704087221 */ /* 0x040fe20000010000 */
[----:B------:R-:W-:Y:S01]  /*1610*/  PRMT R7, RZ, 0x7610, R59 ;  /* 0x00007610ff077816 */ /* 0x000fe2000000003b */
[----:B------:R-:W-:Y:S01]  /*1620*/  FFMA.FTZ R11, R4, R4, R11 ;  /* 0x00000004040b7223 */ /* 0x000fe2000001000b */
[----:B------:R-:W-:Y:S01]  /*1630*/  PRMT R4, RZ, 0x5410, R59 ;  /* 0x00005410ff047816 */ /* 0x000fe2000000003b */
[----:B------:R-:W-:Y:S02]  /*1640*/  FADD.FTZ R6, R6, R9 ;  /* 0x0000000906067221 */ /* 0x000fe40000010000 */
[----:B------:R-:W-:-:S02]  /*1650*/  FMUL.FTZ R9, R7, R7 ;  /* 0x0000000707097220 */ /* 0x000fc40000410000 */
[----:B------:R-:W-:Y:S02]  /*1660*/  FADD.FTZ R5, R5, R8 ;  /* 0x0000000805057221 */ /* 0x000fe40000010000 */
[C---:B------:R-:W-:Y:S01]  /*1670*/  FADD.FTZ R8, R4.reuse, R7 ;  /* 0x0000000704087221 */ /* 0x040fe20000010000 */
[--C-:B------:R-:W-:Y:S01]  /*1680*/  PRMT R7, RZ, 0x7610, R60.reuse ;  /* 0x00007610ff077816 */ /* 0x100fe2000000003c */
[----:B------:R-:W-:Y:S01]  /*1690*/  FFMA.FTZ R9, R4, R4, R9 ;  /* 0x0000000404097223 */ /* 0x000fe20000010009 */
        /* <DEDUP_REMOVED lines=11> */
[C---:B------:R-:W-:Y:S01]  /*1750*/  FADD.FTZ R8, R4.reuse, R7 ;  /* 0x0000000704087221 */ /* 0x040fe20000010000 */
[--C-:B------:R-:W-:Y:S01]  /*1760*/  PRMT R7, RZ, 0x7610, R62.reuse ;  /* 0x00007610ff077816 */ /* 0x100fe2000000003e */
[----:B------:R-:W-:Y:S01]  /*1770*/  FFMA.FTZ R9, R4, R4, R9 ;  /* 0x0000000404097223 */ /* 0x000fe20000010009 */
        /* <DEDUP_REMOVED lines=19> */
[--C-:B------:R-:W-:Y:S01]  /*18b0*/  PRMT R7, RZ, 0x7610, R48.reuse ;  /* 0x00007610ff077816 */ /* 0x100fe20000000030 */
        /* <DEDUP_REMOVED lines=13> */
[--C-:B------:R-:W-:Y:S01]  /*1990*/  PRMT R7, RZ, 0x7610, R50.reuse ;  /* 0x00007610ff077816 */ /* 0x100fe20000000032 */
[----:B------:R-:W-:Y:S01]  /*19a0*/  FFMA.FTZ R11, R4, R4, R11 ;  /* 0x00000004040b7223 */ /* 0x000fe2000001000b */
[----:B------:R-:W-:Y:S01]  /*19b0*/  PRMT R4, RZ, 0x5410, R50 ;  /* 0x00005410ff047816 */ /* 0x000fe20000000032 */
[----:B------:R-:W-:Y:S02]  /*19c0*/  FADD.FTZ R6, R6, R9 ;  /* 0x0000000906067221 */ /* 0x000fe40000010000 */
[----:B------:R-:W-:-:S02]  /*19d0*/  FMUL.FTZ R9, R7, R7 ;  /* 0x0000000707097220 */ /* 0x000fc40000410000 */
[----:B------:R-:W-:Y:S02]  /*19e0*/  FADD.FTZ R5, R5, R8 ;  /* 0x0000000805057221 */ /* 0x000fe40000010000 */
[----:B------:R-:W-:Y:S02]  /*19f0*/  FADD.FTZ R6, R6, R11 ;  /* 0x0000000b06067221 */ /* 0x000fe40000010000 */
[C---:B------:R-:W-:Y:S02]  /*1a00*/  FADD.FTZ R8, R4.reuse, R7 ;  /* 0x0000000704087221 */ /* 0x040fe40000010000 */
[----:B------:R-:W-:Y:S02]  /*1a10*/  FFMA.FTZ R9, R4, R4, R9 ;  /* 0x0000000404097223 */ /* 0x000fe40000010009 */
[----:B------:R-:W-:Y:S02]  /*1a20*/  FADD.FTZ R8, R5, R8 ;  /* 0x0000000805087221 */ /* 0x000fe40000010000 */
[----:B------:R-:W-:-:S03]  /*1a30*/  FADD.FTZ R6, R6, R9 ;  /* 0x0000000906067221 */ /* 0x000fc60000010000 */
        /* <DEDUP_REMOVED lines=24> */
[----:B-1----:R-:W-:Y:S01]  /*1bc0*/  @!P5 FADD.FTZ R6, R6, R7 ;  /* 0x000000070606d221 */ /* 0x002fe20000010000 */
[----:B------:R-:W-:Y:S02]  /*1bd0*/  ISETP.NE.AND P5, PT, R74, RZ, PT ;  /* 0x000000ff4a00720c */ /* 0x000fe40003fa5270 */
[----:B------:R-:W-:Y:S02]  /*1be0*/  MOV R4, R8 ;  /* 0x0000000800047202 */ /* 0x000fe40000000f00 */
[----:B------:R-:W-:-:S09]  /*1bf0*/  MOV R5, R6 ;  /* 0x0000000600057202 */ /* 0x000fd20000000f00 */
[----:B------:R0:W-:Y:S04]  /*1c00*/  @!P5 STS.64 [R25.X8+0x10], R4 ;  /* 0x000010041900d388 */ /* 0x0001e80000008a00 */
[----:B------:R-:W-:Y:S01]  /*1c10*/  BAR.SYNC.DEFER_BLOCKING 0x0 ;  /* 0x0000000000007b1d */ /* 0x000fe20000010000 */
[----:B------:R-:W-:-:S05]  /*1c20*/  ISETP.NE.AND P5, PT, R27, RZ, PT ;  /* 0x000000ff1b00720c */ /* 0x000fca0003fa5270 */
[----:B------:R-:W-:Y:S08]  /*1c30*/  BSSY B0, `(.L_x_2104) ;  /* 0x0000028000007945 */ /* 0x000ff00003800000 */
[----:B------:R-:W-:Y:S05]  /*1c40*/  @P5 BRA `(.L_x_2105) ;  /* 0x0000026000005947 */ /* 0x000fea0003800000 */
[----:B0-----:R-:W0:Y:S04]  /*1c50*/  LDS.64 R6, [0x18] ;  /* 0x00001800ff067984 */ /* 0x001e280000000a00 */
[----:B------:R-:W1:Y:S04]  /*1c60*/  LDS.128 R8, [0x20] ;  /* 0x00002000ff087984 */ /* 0x000e680000000c00 */
[----:B------:R-:W2:Y:S01]  /*1c70*/  LDS.128 R12, [0x30] ;  /* 0x00003000ff0c7984 */ /* 0x000ea20000000c00 */
        /* <DEDUP_REMOVED lines=9> */
[----:B------:R-:W-:Y:S02]  /*1d10*/  FADD.FTZ R65, R65, R14 ;  /* 0x0000000e41417221 */ /* 0x000fe40000010000 */
[----:B------:R-:W-:Y:S02]  /*1d20*/  FADD.FTZ R8, R8, R15 ;  /* 0x0000000f08087221 */ /* 0x000fe40000010000 */
[----:B------:R-:W1:Y:S01]  /*1d30*/  LDS.128 R12, [0x50] ;  /* 0x00005000ff0c7984 */ /* 0x000e620000000c00 */
[----:B0-----:R-:W-:Y:S02]  /*1d40*/  FADD.FTZ R65, R65, R4 ;  /* 0x0000000441417221 */ /* 0x001fe40000010000 */
[----:B------:R-:W-:Y:S02]  /*1d50*/  FADD.FTZ R4, R8, R5 ;  /* 0x0000000508047221 */ /* 0x000fe40000010000 */
[----:B------:R-:W0:Y:S01]  /*1d60*/  LDS.128 R8, [0x60] ;  /* 0x00006000ff087984 */ /* 0x000e220000000c00 */
[----:B------:R-:W-:-:S02]  /*1d70*/  FADD.FTZ R65, R65, R6 ;  /* 0x0000000641417221 */ /* 0x000fc40000010000 */
[----:B------:R-:W-:-:S04]  /*1d80*/  FADD.FTZ R4, R4, R7 ;  /* 0x0000000704047221 */ /* 0x000fc80000010000 */
[----:B-1----:R-:W-:Y:S02]  /*1d90*/  FADD.FTZ R4, R4, R13 ;  /* 0x0000000d04047221 */ /* 0x002fe40000010000 */
[----:B------:R-:W-:Y:S02]  /*1da0*/  FADD.FTZ R65, R65, R12 ;  /* 0x0000000c41417221 */ /* 0x000fe40000010000 */
[----:B------:R-:W-:Y:S02]  /*1db0*/  FADD.FTZ R12, R4, R15 ;  /* 0x0000000f040c7221 */ /* 0x000fe40000010000 */
[----:B------:R-:W1:Y:S01]  /*1dc0*/  LDS.128 R4, [0x70] ;  /* 0x00007000ff047984 */ /* 0x000e620000000c00 */
[----:B------:R-:W-:-:S04]  /*1dd0*/  FADD.FTZ R65, R65, R14 ;  /* 0x0000000e41417221 */ /* 0x000fc80000010000 */
[----:B0-----:R-:W-:Y:S02]  /*1de0*/  FADD.FTZ R65, R65, R8 ;  /* 0x0000000841417221 */ /* 0x001fe40000010000 */
[----:B------:R-:W-:Y:S02]  /*1df0*/  FADD.FTZ R8, R12, R9 ;  /* 0x000000090c087221 */ /* 0x000fe40000010000 */
[----:B------:R-:W0:Y:S01]  /*1e00*/  LDS.128 R12, [0x80] ;  /* 0x00008000ff0c7984 */ /* 0x000e220000000c00 */
[----:B------:R-:W-:Y:S02]  /*1e10*/  FADD.FTZ R65, R65, R10 ;  /* 0x0000000a41417221 */ /* 0x000fe40000010000 */
[----:B------:R-:W-:Y:S02]  /*1e20*/  FADD.FTZ R8, R8, R11 ;  /* 0x0000000b08087221 */ /* 0x000fe40000010000 */
[----:B-1----:R-:W-:Y:S02]  /*1e30*/  FADD.FTZ R65, R65, R4 ;  /* 0x0000000441417221 */ /* 0x002fe40000010000 */
[----:B------:R-:W-:-:S02]  /*1e40*/  FADD.FTZ R8, R8, R5 ;  /* 0x0000000508087221 */ /* 0x000fc40000010000 */
[----:B------:R-:W-:Y:S02]  /*1e50*/  FADD.FTZ R65, R65, R6 ;  /* 0x0000000641417221 */ /* 0x000fe40000010000 */
[----:B------:R-:W-:Y:S02]  /*1e60*/  FADD.FTZ R8, R8, R7 ;  /* 0x0000000708087221 */ /* 0x000fe40000010000 */
[----:B0-----:R-:W-:Y:S02]  /*1e70*/  FADD.FTZ R65, R65, R12 ;  /* 0x0000000c41417221 */ /* 0x001fe40000010000 */
[----:B------:R-:W-:Y:S02]  /*1e80*/  FADD.FTZ R8, R8, R13 ;  /* 0x0000000d08087221 */ /* 0x000fe40000010000 */
[----:B------:R-:W-:Y:S02]  /*1e90*/  FADD.FTZ R4, R65, R14 ;  /* 0x0000000e41047221 */ /* 0x000fe40000010000 */
[----:B------:R-:W-:-:S02]  /*1ea0*/  FADD.FTZ R5, R8, R15 ;  /* 0x0000000f08057221 */ /* 0x000fc40000010000 */
.L_x_2105:
[----:B0-----:R-:W-:Y:S05]  /*1eb0*/  BSYNC B0 ;  /* 0x0000000000007941 */ /* 0x001fea0003800000 */
.L_x_2104:
[----:B------:R-:W-:-:S04]  /*1ec0*/  MOV R14, c[0x0][0xc] ;  /* 0x00000300000e7a02 */ /* 0x000fc80000000f00 */
[----:B------:R-:W-:-:S13]  /*1ed0*/  ISETP.GE.U32.AND P6, PT, R14, 0x2, PT ;  /* 0x000000020e00780c */ /* 0x000fda0003fc6070 */
[----:B------:R-:W-:Y:S05]  /*1ee0*/  @!P6 BRA `(.L_x_2106) ;  /* 0x000012700000e947 */ /* 0x000fea0003800000 */
[----:B------:R-:W0:Y:S01]  /*1ef0*/  S2R R9, SR_CTAID.Y ;  /* 0x0000000000097919 */ /* 0x000e220000002600 */
[----:B------:R-:W-:Y:S01]  /*1f00*/  LOP3.LUT R6, R73, 0x1, RZ, 0xc0, !PT ;  /* 0x0000000149067812 */ /* 0x000fe200078ec0ff */
[----:B------:R-:W-:-:S04]  /*1f10*/  HFMA2.MMA R8, -RZ, RZ, 0, 2.384185791015625e-07 ;  /* 0x00000004ff087435 */ /* 0x000fc800000001ff */
[----:B------:R-:W-:-:S04]  /*1f20*/  IMAD R6, R6, c[0x0][0x10], RZ ;  /* 0x0000040006067a24 */ /* 0x000fc800078e02ff */
[----:B------:R-:W-:-:S05]  /*1f30*/  IMAD R7, R6, c[0x0][0xc], RZ ;  /* 0x0000030006077a24 */ /* 0x000fca00078e02ff */
[----:B------:R-:W-:Y:S02]  /*1f40*/  SHF.L.U32 R7, R7, 0x1, RZ ;  /* 0x0000000107077819 */ /* 0x000fe400000006ff */
[----:B0-----:R-:W-:-:S03]  /*1f50*/  IADD3 R10, R6, R9, RZ ;  /* 0x00000009060a7210 */ /* 0x001fc60007ffe0ff */
[----:B------:R-:W-:-:S04]  /*1f60*/  IMAD.WIDE R6, R7, R8, c[0x0][0x198] ;  /* 0x0000660007067625 */ /* 0x000fc800078e0208 */
[----:B------:R-:W-:Y:S01]  /*1f70*/  IMAD.WIDE.U32 R10, R10, R8, c[0x0][0x190] ;  /* 0x000064000a0a7625 */ /* 0x000fe200078e0008 */
[----:B------:R-:W-:Y:S05]  /*1f80*/  @P5 BRA `(.L_x_2107) ;  /* 0x0000011000005947 */ /* 0x000fea0003800000 */
[----:B------:R-:W-:Y:S01]  /*1f90*/  IMAD R13, R54, c[0x0][0x10], R9 ;  /* 0x00000400360d7a24 */ /* 0x000fe200078e0209 */
[----:B------:R-:W-:Y:S02]  /*1fa0*/  MOV R8, 0x1 ;  /* 0x0000000100087802 */ /* 0x000fe40000000f00 */
[----:B------:R-:W-:Y:S01]  /*1fb0*/  LOP3.LUT P6, RZ, R73, 0x2, RZ, 0xc0, !PT ;  /* 0x0000000249ff7812 */ /* 0x000fe200078cc0ff */
[----:B------:R-:W-:-:S03]  /*1fc0*/  IMAD.WIDE.U32 R12, R13, 0x8, R6 ;  /* 0x000000080d0c7825 */ /* 0x000fc600078e0006 */
[----:B------:R-:W-:Y:S02]  /*1fd0*/  SEL R15, R8, 0xffffffff, !P6 ;  /* 0xffffffff080f7807 */ /* 0x000fe40007000000 */
[----:B------:R0:W-:Y:S01]  /*1fe0*/  STG.E.64 [R12.64], R4 ;  /* 0x000000040c007986 */ /* 0x0001e2000c101b06 */
[----:B------:R-:W-:Y:S01]  /*1ff0*/  SEL R65, RZ, c[0x0][0xc], P6 ;  /* 0x00000300ff417a07 */ /* 0x000fe20003000000 */
[----:B------:R-:W-:Y:S06]  /*2000*/  MEMBAR.ALL.GPU ;  /* 0x0000000000007992 */ /* 0x000fec000000a000 */
[----:B------:R-:W-:Y:S01]  /*2010*/  ISETP.NE.AND P6, PT, R65, -0x1, PT ;  /* 0xffffffff4100780c */ /* 0x000fe20003fc5270 */
[----:B------:R-:W-:-:S00]  /*2020*/  ERRBAR ;  /* 0x00000000000079ab */ /* 0x000fc00000000000 */
[----:B------:R1:W-:Y:S11]  /*2030*/  RED.E.ADD.S32.STRONG.GPU [R10.64], R15 ;  /* 0x0000000f0a00798e */ /* 0x0003f6000c10e386 */
[----:B------:R-:W-:Y:S05]  /*2040*/  @!P6 BRA `(.L_x_2107) ;  /* 0x000000500000e947 */ /* 0x000fea0003800000 */
.L_x_2108:
[----:B------:R-:W2:Y:S01]  /*2050*/  LDG.E.STRONG.GPU R8, [R10.64] ;  /* 0x000000060a087981 */ /* 0x000ea2000c1ef900 */
[----:B------:R-:W-:Y:S01]  /*2060*/  YIELD ;  /* 0x0000000000007946 */ /* 0x000fe20003800000 */
[----:B--2---:R-:W-:Y:S01]  /*2070*/  ISETP.NE.AND P6, PT, R8, R65, PT ;  /* 0x000000410800720c */ /* 0x004fe20003fc5270 */
[----:B------:R-:W-:-:S12]  /*2080*/  CCTL.IVALL ;  /* 0x00000000ff00798f */ /* 0x000fd80002000000 */
[----:B------:R-:W-:Y:S05]  /*2090*/  @P6 BRA `(.L_x_2108) ;  /* 0xffffffb000006947 */ /* 0x000fea000383ffff */
.L_x_2107:
        /* <DEDUP_REMOVED lines=20> */
[----:B------:R-:W1:Y:S01]  /*21e0*/  S2R R11, SR_CTAID.X ;  /* 0x00000000000b7919 */ /* 0x000e620000002500 */
[----:B------:R-:W-:Y:S02]  /*21f0*/  PLOP3.LUT P6, PT, PT, PT, PT, 0x8, 0x0 ;  /* 0x000000000000781c */ /* 0x000fe40003fce170 */
[----:B------:R-:W-:-:S11]  /*2200*/  LOP3.LUT R72, R72, 0xfffffffe, RZ, 0xc0, !PT ;  /* 0xfffffffe48487812 */ /* 0x000fd600078ec0ff */
[----:B------:R-:W-:Y:S02]  /*2210*/  @P6 LOP3.LUT R72, R72, 0x1, RZ, 0xfc, !PT ;  /* 0x0000000148486812 */ /* 0x000fe400078efcff */
.L_x_2112:
[----:B------:R-:W-:-:S13]  /*2220*/  ISETP.EQ.OR P6, PT, R10, R54, P5 ;  /* 0x000000360a00720c */ /* 0x000fda0002fc2670 */
[----:B0-----:R-:W-:-:S04]  /*2230*/  @!P6 IMAD R13, R10, c[0x0][0x10], R9 ;  /* 0x000004000a0dea24 */ /* 0x001fc800078e0209 */
[----:B------:R-:W-:-:S06]  /*2240*/  @!P6 IMAD.WIDE.U32 R12, R13, 0x8, R6 ;  /* 0x000000080d0ce825 */ /* 0x000fcc00078e0006 */
[----:B------:R-:W2:Y:S01]  /*2250*/  @!P6 LDG.E.64 R12, [R12.64] ;  /* 0x000000060c0ce981 */ /* 0x000ea2000c1e1b00 */
[----:B------:R-:W-:Y:S02]  /*2260*/  IADD3 R15, R10, 0x1, RZ ;  /* 0x000000010a0f7810 */ /* 0x000fe40007ffe0ff */
[----:B-1----:R-:W-:Y:S01]  /*2270*/  MOV R54, R11 ;  /* 0x0000000b00367202 */ /* 0x002fe20000000f00 */
        /* <DEDUP_REMOVED lines=110> */
.L_x_2111:
[----:B------:R-:W-:-:S13]  /*2960*/  ISETP.GT.AND P6, PT, R8, 0x4, PT ;  /* 0x000000040800780c */ /* 0x000fda0003fc4270 */
[----:B------:R-:W-:Y:S05]  /*2970*/  @!P6 BRA `(.L_x_2113) ;  /* 0x000003d00000e947 */ /* 0x000fea0003800000 */
[----:B------:R-:W-:-:S13]  /*2980*/  ISETP.EQ.OR P6, PT, R10, R54, P5 ;  /* 0x000000360a00720c */ /* 0x000fda0002fc2670 */
[----:B0-----:R-:W-:-:S04]  /*2990*/  @!P6 IMAD R13, R10, c[0x0][0x10], R9 ;  /* 0x000004000a0dea24 */ /* 0x001fc800078e0209 */
        /* <DEDUP_REMOVED lines=59> */
.L_x_2113:
[----:B------:R-:W-:-:S04]  /*2d50*/  LOP3.LUT P6, RZ, R72, 0x1, RZ, 0xc0, !PT ;  /* 0x0000000148ff7812 */ /* 0x000fc800078cc0ff */
[----:B------:R-:W-:-:S13]  /*2d60*/  ISETP.NE.OR P6, PT, R8, RZ, P6 ;  /* 0x000000ff0800720c */ /* 0x000fda00037c5670 */
[----:B------:R-:W-:Y:S05]  /*2d70*/  @!P6 BRA `(.L_x_2109) ;  /* 0x000002100000e947 */ /* 0x000fea0003800000 */
.L_x_2110:
[----:B------:R-:W1:Y:S02]  /*2d80*/  S2R R65, SR_CTAID.X ;  /* 0x0000000000417919 */ /* 0x000e640000002500 */
.L_x_2114:
        /* <DEDUP_REMOVED lines=32> */
.L_x_2109:
[----:B------:R-:W-:-:S04]  /*2f90*/  MOV R8, c[0x0][0xc] ;  /* 0x0000030000087a02 */ /* 0x000fc80000000f00 */
[----:B------:R-:W-:-:S13]  /*2fa0*/  LOP3.LUT P6, R8, R8, 0x3, RZ, 0xc0, !PT ;  /* 0x0000000308087812 */ /* 0x000fda00078cc0ff */
[----:B------:R-:W-:Y:S05]  /*2fb0*/  @!P6 BRA `(.L_x_2106) ;  /* 0x000001a00000e947 */ /* 0x000fea0003800000 */
[----:B------:R-:W-:Y:S01]  /*2fc0*/  ISETP.EQ.OR P6, PT, R10, R54, P5 ;  /* 0x000000360a00720c */ /* 0x000fe20002fc2670 */
[----:B------:R-:W-:-:S12]  /*2fd0*/  BSSY B0, `(.L_x_2115) ;  /* 0x0000007000007945 */ /* 0x000fd80003800000 */
[----:B------:R-:W-:Y:S05]  /*2fe0*/  @P6 BRA `(.L_x_2116) ;  /* 0x0000005000006947 */ /* 0x000fea0003800000 */
[----:B0-----:R-:W-:-:S04]  /*2ff0*/  IMAD R13, R10, c[0x0][0x10], R9 ;  /* 0x000004000a0d7a24 */ /* 0x001fc800078e0209 */
[----:B------:R-:W-:-:S06]  /*3000*/  IMAD.WIDE.U32 R12, R13, 0x8, R6 ;  /* 0x000000080d0c7825 */ /* 0x000fcc00078e0006 */
[----:B------:R-:W2:Y:S02]  /*3010*/  LDG.E.64 R12, [R12.64] ;  /* 0x000000060c0c7981 */ /* 0x000ea4000c1e1b00 */
[----:B--2---:R-:W-:Y:S02]  /*3020*/  FADD.FTZ R4, R4, R12 ;  /* 0x0000000c04047221 */ /* 0x004fe40000010000 */
[----:B------:R-:W-:Y:S02]  /*3030*/  FADD.FTZ R5, R5, R13 ;  /* 0x0000000d05057221 */ /* 0x000fe40000010000 */
.L_x_2116:
[----:B------:R-:W-:Y:S05]  /*3040*/  BSYNC B0 ;  /* 0x0000000000007941 */ /* 0x000fea0003800000 */
.L_x_2115:
[----:B------:R-:W-:-:S13]  /*3050*/  ISETP.NE.AND P6, PT, R8, 0x1, PT ;  /* 0x000000010800780c */ /* 0x000fda0003fc5270 */
[----:B------:R-:W-:Y:S05]  /*3060*/  @!P6 BRA `(.L_x_2106) ;  /* 0x000000f00000e947 */ /* 0x000fea0003800000 */
[----:B0-----:R-:W-:-:S04]  /*3070*/  IADD3 R13, R10, 0x1, RZ ;  /* 0x000000010a0d7810 */ /* 0x001fc80007ffe0ff */
        /* <DEDUP_REMOVED lines=13> */
[----:B------:R-:W-:-:S04]  /*3150*/  @!P6 FADD.FTZ R5, R5, R7 ;  /* 0x000000070505e221 */ /* 0x000fc80000010000 */
.L_x_2106:
[----:B------:R-:W-:Y:S01]  /*3160*/  P2R R6, PR, RZ, 0x1 ;  /* 0x00000001ff067803 */ /* 0x000fe20000000000 */
[----:B------:R-:W-:Y:S01]  /*3170*/  @!P5 STS.64 [0x98], R4 ;  /* 0x00009804ff00d388 */ /* 0x000fe20000000a00 */
[----:B------:R-:W-:Y:S02]  /*3180*/  LOP3.LUT P6, RZ, R54, R27, RZ, 0xfc, !PT ;  /* 0x0000001b36ff7212 */ /* 0x000fe400078cfcff */
[----:B------:R-:W-:Y:S02]  /*3190*/  ISETP.EQ.U32.AND P0, PT, RZ, c[0x0][0x168], PT ;  /* 0x00005a00ff007a0c */ /* 0x000fe40003f02070 */
[----:B0-----:R-:W-:-:S02]  /*31a0*/  SHF.L.U32 R12, R18, 0x2, RZ ;  /* 0x00000002120c7819 */ /* 0x001fc400000006ff */
[----:B------:R-:W-:Y:S02]  /*31b0*/  ISETP.EQ.OR.EX P6, PT, RZ, c[0x0][0x16c], P6, P0 ;  /* 0x00005b00ff007a0c */ /* 0x000fe400037c2700 */
[----:B------:R-:W-:Y:S02]  /*31c0*/  ISETP.NE.AND P0, PT, R6, RZ, PT ;  /* 0x000000ff0600720c */ /* 0x000fe40003f05270 */
[----:B------:R-:W-:Y:S02]  /*31d0*/  SHF.L.U64.HI R18, R18, 0x2, R19 ;  /* 0x0000000212127819 */ /* 0x000fe40000010213 */
[----:B------:R-:W-:-:S04]  /*31e0*/  IADD3 R6, P5, R12, c[0x0][0x178], RZ ;  /* 0x00005e000c067a10 */ /* 0x000fc80007fbe0ff */
[----:B------:R-:W-:Y:S02]  /*31f0*/  IADD3.X R7, R18, c[0x0][0x17c], RZ, P5, !PT ;  /* 0x00005f0012077a10 */ /* 0x000fe40002ffe4ff */
[----:B------:R-:W-:Y:S01]  /*3200*/  IADD3 R12, P5, R12, c[0x0][0x180], RZ ;  /* 0x000060000c0c7a10 */ /* 0x000fe20007fbe0ff */
[----:B-1----:R-:W-:Y:S01]  /*3210*/  @!P6 FMUL.FTZ R15, R5, c[0x0][0x1f4] ;  /* 0x00007d00050fea20 */ /* 0x002fe20000410000 */
[----:B------:R-:W-:Y:S01]  /*3220*/  @!P6 MOV R11, 0x8 ;  /* 0x00000008000be802 */ /* 0x000fe20000000f00 */
[----:B------:R-:W-:Y:S01]  /*3230*/  @!P6 FMUL.FTZ R14, R4, c[0x0][0x1f4] ;  /* 0x00007d00040eea20 */ /* 0x000fe20000410000 */
[----:B------:R-:W-:-:S03]  /*3240*/  IADD3.X R13, R18, c[0x0][0x184], RZ, P5, !PT ;  /* 0x00006100120d7a10 */ /* 0x000fc60002ffe4ff */
[----:B------:R-:W-:-:S05]  /*3250*/  @!P6 IMAD.WIDE R10, R26, R11, c[0x0][0x168] ;  /* 0x00005a001a0ae625 */ /* 0x000fca00078e020b */
[----:B------:R-:W-:Y:S04]  /*3260*/  @!P6 STG.E.64 [R10.64], R14 ;  /* 0x0000000e0a00e986 */ /* 0x000fe8000c101b06 */
[----:B------:R-:W-:Y:S06]  /*3270*/  BAR.SYNC.DEFER_BLOCKING 0x0 ;  /* 0x0000000000007b1d */ /* 0x000fec0000010000 */
[----:B------:R-:W0:Y:S04]  /*3280*/  LDS.64 R8, [0x98] ;  /* 0x00009800ff087984 */ /* 0x000e280000000a00 */
[----:B------:R-:W2:Y:S01]  /*3290*/  LDG.E.64 R6, [R6.64] ;  /* 0x0000000606067981 */ /* 0x000ea2000c1e1b00 */
[----:B0-----:R-:W-:-:S04]  /*32a0*/  FMUL.FTZ R8, R8, c[0x0][0x1f4] ;  /* 0x00007d0008087a20 */ /* 0x001fc80000410000 */
[----:B------:R-:W-:-:S04]  /*32b0*/  FMUL.FTZ R4, R8, R8 ;  /* 0x0000000808047220 */ /* 0x000fc80000410000 */
[----:B------:R-:W-:Y:S01]  /*32c0*/  FFMA.FTZ R4, R9, c[0x0][0x1f4], -R4 ;  /* 0x00007d0009047a23 */ /* 0x000fe20000010804 */
[----:B------:R-:W-:-:S04]  /*32d0*/  HFMA2.MMA R9, -RZ, RZ, 1.875, 0 ;  /* 0x3f800000ff097435 */ /* 0x000fc800000001ff */
[----:B------:R-:W-:-:S13]  /*32e0*/  FSETP.GTU.FTZ.AND P5, PT, R4, RZ, PT ;  /* 0x000000ff0400720b */ /* 0x000fda0003fbc000 */
[----:B------:R-:W-:Y:S02]  /*32f0*/  @P5 FADD.FTZ R18, R4, c[0x0][0x188] ;  /* 0x0000620004125621 */ /* 0x000fe40000010000 */
[----:B------:R0:W2:Y:S01]  /*3300*/  LDG.E.64 R4, [R12.64] ;  /* 0x000000060c047981 */ /* 0x0000a2000c1e1b00 */
[----:B------:R-:W-:Y:S01]  /*3310*/  SHF.R.U32.HI R11, RZ, 0x4, R27 ;  /* 0x00000004ff0b7819 */ /* 0x000fe2000001161b */
[----:B------:R1:W3:Y:S01]  /*3320*/  @P5 MUFU.RSQ R9, R18 ;  /* 0x0000001200095308 */ /* 0x0002e20000001400 */
[----:B------:R-:W-:-:S03]  /*3330*/  ISETP.NE.AND P5, PT, RZ, UR5, PT ;  /* 0x00000005ff007c0c */ /* 0x000fc6000bfa5270 */
[----:B------:R-:W-:Y:S01]  /*3340*/  IMAD R54, R54, c[0x0][0x1e4], R11 ;  /* 0x0000790036367a24 */ /* 0x000fe200078e020b */
[--C-:B------:R-:W-:Y:S02]  /*3350*/  PRMT R11, RZ, 0x5410, R49.reuse ;  /* 0x00005410ff0b7816 */ /* 0x100fe40000000031 */
[----:B------:R-:W-:Y:S02]  /*3360*/  PRMT R49, RZ, 0x7610, R49 ;  /* 0x00007610ff317816 */ /* 0x000fe40000000031 */
[--C-:B0-----:R-:W-:Y:S01]  /*3370*/  PRMT R13, RZ, 0x5410, R51.reuse ;  /* 0x00005410ff0d7816 */ /* 0x101fe20000000033 */
[--C-:B------:R-:W-:Y:S01]  /*3380*/  FADD.FTZ R10, R11, -R8.reuse ;  /* 0x800000080b0a7221 */ /* 0x100fe20000010000 */
[----:B------:R-:W-:Y:S01]  /*3390*/  PRMT R51, RZ, 0x7610, R51 ;  /* 0x00007610ff337816 */ /* 0x000fe20000000033 */
[--C-:B------:R-:W-:Y:S02]  /*33a0*/  FADD.FTZ R14, R49, -R8.reuse ;  /* 0x80000008310e7221 */ /* 0x100fe40000010000 */
[----:B-1----:R-:W-:-:S02]  /*33b0*/  FADD.FTZ R18, R13, -R8 ;  /* 0x800000080d127221 */ /* 0x002fc40000010000 */
[----:B------:R-:W-:Y:S02]  /*33c0*/  FADD.FTZ R66, R51, -R8 ;  /* 0x8000000833427221 */ /* 0x000fe40000010000 */
[-C--:B---3--:R-:W-:Y:S02]  /*33d0*/  FMUL.FTZ R11, R10, R9.reuse ;  /* 0x000000090a0b7220 */ /* 0x088fe40000410000 */
[-C--:B------:R-:W-:Y:S02]  /*33e0*/  FMUL.FTZ R14, R14, R9.reuse ;  /* 0x000000090e0e7220 */ /* 0x080fe40000410000 */
[-C--:B------:R-:W-:Y:S02]  /*33f0*/  FMUL.FTZ R49, R18, R9.reuse ;  /* 0x0000000912317220 */ /* 0x080fe40000410000 */
[----:B------:R-:W-:Y:S02]  /*3400*/  FMUL.FTZ R66, R66, R9 ;  /* 0x0000000942427220 */ /* 0x000fe40000410000 */
[----:B--2---:R-:W-:-:S02]  /*3410*/  FFMA.FTZ R15, R6, R11, R4 ;  /* 0x0000000b060f7223 */ /* 0x004fc40000010004 */
        /* <DEDUP_REMOVED lines=12> */
.L_x_2117:
        /* <DEDUP_REMOVED lines=12> */
.L_x_2119:
[----:B------:R-:W-:Y:S05]  /*35a0*/  BSYNC B0 ;  /* 0x0000000000007941 */ /* 0x000fea0003800000 */
.L_x_2118:
[----:B------:R-:W-:Y:S01]  /*35b0*/  PRMT R19, RZ, 0x5410, R53 ;  /* 0x00005410ff137816 */ /* 0x000fe20000000035 */
[----:B------:R-:W-:Y:S02]  /*35c0*/  FFMA.FTZ R49, R6, R49, R4 ;  /* 0x0000003106317223 */ /* 0x000fe40000010004 */
[----:B------:R-:W-:Y:S01]  /*35d0*/  FFMA.FTZ R66, R7, R66, R5 ;  /* 0x0000004207427223 */ /* 0x000fe20000010005 */
        /* <DEDUP_REMOVED lines=11> */
.L_x_2120:
[----:B------:R-:W-:Y:S01]  /*3690*/  LOP3.LUT P0, RZ, R72, 0x4, RZ, 0xc0, !PT ;  /* 0x0000000448ff7812 */ /* 0x000fe2000780c0ff */
[----:B------:R-:W-:-:S12]  /*36a0*/  BSSY B0, `(.L_x_2121) ;  /* 0x000000c000007945 */ /* 0x000fd80003800000 */
[----:B------:R-:W-:Y:S05]  /*36b0*/  @P0 BRA `(.L_x_2122) ;  /* 0x000000a000000947 */ /* 0x000fea0003800000 */
[----:B------:R-:W-:Y:S01]  /*36c0*/  IMAD R13, R34, c[0x0][0x1c0], RZ ;  /* 0x00007000220d7a24 */ /* 0x000fe200078e02ff */
[----:B0-----:R-:W-:Y:S02]  /*36d0*/  MOV R10, R16 ;  /* 0x00000010000a7202 */ /* 0x001fe40000000f00 */
        /* <DEDUP_REMOVED lines=8> */
.L_x_2122:
[----:B------:R-:W-:Y:S05]  /*3760*/  BSYNC B0 ;  /* 0x0000000000007941 */ /* 0x000fea0003800000 */
.L_x_2121:
[----:B------:R-:W-:Y:S01]  /*3770*/  PRMT R53, RZ, 0x7610, R53 ;  /* 0x00007610ff357816 */ /* 0x000fe20000000035 */
[--C-:B0-----:R-:W-:Y:S01]  /*3780*/  FADD.FTZ R10, R19, -R8.reuse ;  /* 0x80000008130a7221 */ /* 0x101fe20000010000 */
[--C-:B------:R-:W-:Y:S02]  /*3790*/  PRMT R11, RZ, 0x5410, R55.reuse ;  /* 0x00005410ff0b7816 */ /* 0x100fe40000000037 */
[----:B------:R-:W-:Y:S01]  /*37a0*/  PRMT R55, RZ, 0x7610, R55 ;  /* 0x00007610ff377816 */ /* 0x000fe20000000037 */
[--C-:B------:R-:W-:Y:S02]  /*37b0*/  FADD.FTZ R12, R53, -R8.reuse ;  /* 0x80000008350c7221 */ /* 0x100fe40000010000 */
[--C-:B------:R-:W-:Y:S02]  /*37c0*/  FADD.FTZ R14, R11, -R8.reuse ;  /* 0x800000080b0e7221 */ /* 0x100fe40000010000 */
[----:B------:R-:W-:Y:S02]  /*37d0*/  FADD.FTZ R18, R55, -R8 ;  /* 0x8000000837127221 */ /* 0x000fe40000010000 */
[----:B------:R-:W-:-:S02]  /*37e0*/  FMUL.FTZ R11, R10, R9 ;  /* 0x000000090a0b7220 */ /* 0x000fc40000410000 */
[-C--:B------:R-:W-:Y:S02]  /*37f0*/  FMUL.FTZ R12, R12, R9.reuse ;  /* 0x000000090c0c7220 */ /* 0x080fe40000410000 */
        /* <DEDUP_REMOVED lines=15> */
.L_x_2123:
[----:B------:R-:W-:Y:S01]  /*38f0*/  LOP3.LUT P0, RZ, R72, 0x8, RZ, 0xc0, !PT ;  /* 0x0000000848ff7812 */ /* 0x000fe2000780c0ff */
[----:B------:R-:W-:-:S12]  /*3900*/  BSSY B0, `(.L_x_2124) ;  /* 0x000000c000007945 */ /* 0x000fd80003800000 */
[----:B------:R-:W-:Y:S05]  /*3910*/  @P0 BRA `(.L_x_2125) ;  /* 0x000000a000000947 */ /* 0x000fea0003800000 */
        /* <DEDUP_REMOVED lines=10> */
.L_x_2125:
[----:B------:R-:W-:Y:S05]  /*39c0*/  BSYNC B0 ;  /* 0x0000000000007941 */ /* 0x000fea0003800000 */
.L_x_2124:
        /* <DEDUP_REMOVED lines=14> */
.L_x_2126:
        /* <DEDUP_REMOVED lines=13> */
.L_x_2128:
[----:B------:R-:W-:Y:S05]  /*3b80*/  BSYNC B0 ;  /* 0x0000000000007941 */ /* 0x000fea0003800000 */
.L_x_2127:
[----:B0-----:R-:W-:Y:S01]  /*3b90*/  PRMT R11, RZ, 0x7610, R56 ;  /* 0x00007610ff0b7816 */ /* 0x001fe20000000038 */
[--C-:B------:R-:W-:Y:S01]  /*3ba0*/  FADD.FTZ R10, R29, -R8.reuse ;  /* 0x800000081d0a7221 */ /* 0x100fe20000010000 */
        /* <DEDUP_REMOVED lines=22> */
.L_x_2129:
        /* <DEDUP_REMOVED lines=13> */
.L_x_2131:
[----:B------:R-:W-:Y:S05]  /*3de0*/  BSYNC B0 ;  /* 0x0000000000007941 */ /* 0x000fea0003800000 */
.L_x_2130:
        /* <DEDUP_REMOVED lines=14> */
.L_x_2132:
        /* <DEDUP_REMOVED lines=13> */
.L_x_2134:
[----:B------:R-:W-:Y:S05]  /*3fa0*/  BSYNC B0 ;  /* 0x0000000000007941 */ /* 0x000fea0003800000 */
.L_x_2133:
        /* <DEDUP_REMOVED lines=24> */
.L_x_2135:
        /* <DEDUP_REMOVED lines=13> */
.L_x_2137:
[----:B------:R-:W-:Y:S05]  /*4200*/  BSYNC B0 ;  /* 0x0000000000007941 */ /* 0x000fea0003800000 */
.L_x_2136:
        /* <DEDUP_REMOVED lines=14> */
.L_x_2138:
        /* <DEDUP_REMOVED lines=13> */
.L_x_2140:
[----:B------:R-:W-:Y:S05]  /*43c0*/  BSYNC B0 ;  /* 0x0000000000007941 */ /* 0x000fea0003800000 */
.L_x_2139:
        /* <DEDUP_REMOVED lines=24> */
.L_x_2141:
        /* <DEDUP_REMOVED lines=13> */
.L_x_2143:
[----:B------:R-:W-:Y:S05]  /*4620*/  BSYNC B0 ;  /* 0x0000000000007941 */ /* 0x000fea0003800000 */
.L_x_2142:
        /* <DEDUP_REMOVED lines=14> */
.L_x_2144:
[----:B------:R-:W-:Y:S01]  /*4710*/  BSSY B0, `(.L_x_2145) ;  /* 0x000000c000007945 */ /* 0x000fe20003800000 */
        /* <DEDUP_REMOVED lines=11> */
.L_x_2146:
[----:B------:R-:W-:Y:S05]  /*47d0*/  BSYNC B0 ;  /* 0x0000000000007941 */ /* 0x000fea0003800000 */
.L_x_2145:
[--C-:B0-----:R-:W-:Y:S01]  /*47e0*/  PRMT R29, RZ, 0x5410, R63.reuse ;  /* 0x00005410ff1d7816 */ /* 0x101fe2000000003f */
[----:B------:R-:W-:Y:S01]  /*47f0*/  FADD.FTZ R18, R19, -R8 ;  /* 0x8000000813127221 */ /* 0x000fe20000010000 */
[----:B------:R-:W-:Y:S02]  /*4800*/  PRMT R15, RZ, 0x7610, R62 ;  /* 0x00007610ff0f7816 */ /* 0x000fe4000000003e */
[----:B------:R-:W-:Y:S01]  /*4810*/  PRMT R63, RZ, 0x7610, R63 ;  /* 0x00007610ff3f7816 */ /* 0x000fe2000000003f */
[----:B------:R-:W-:Y:S01]  /*4820*/  FADD.FTZ R30, R29, -R8 ;  /* 0x800000081d1e7221 */ /* 0x000fe20000010000 */
        /* <DEDUP_REMOVED lines=13> */
[--C-:B------:R-:W-:Y:S01]  /*4900*/  FADD.FTZ R42, R39, -R8.reuse ;  /* 0x80000008272a7221 */ /* 0x100fe20000010000 */
[C---:B------:R-:W-:Y:S01]  /*4910*/  IADD3 R13, R54.reuse, 0x1a0, RZ ;  /* 0x000001a0360d7810 */ /* 0x040fe20007ffe0ff */
[--C-:B------:R-:W-:Y:S01]  /*4920*/  FADD.FTZ R44, R41, -R8.reuse ;  /* 0x80000008292c7221 */ /* 0x100fe20000010000 */
[----:B------:R-:W-:Y:S01]  /*4930*/  IADD3 R11, R54, 0x1c0, RZ ;  /* 0x000001c0360b7810 */ /* 0x000fe20007ffe0ff */
[----:B------:R-:W-:Y:S01]  /*4940*/  FADD.FTZ R46, R43, -R8 ;  /* 0x800000082b2e7221 */ /* 0x000fe20000010000 */
[----:B------:R-:W-:Y:S01]  /*4950*/  PRMT R45, RZ, 0x7610, R50 ;  /* 0x00007610ff2d7816 */ /* 0x000fe20000000032 */
[-C--:B------:R-:W-:Y:S01]  /*4960*/  FMUL.FTZ R15, R18, R9.reuse ;  /* 0x00000009120f7220 */ /* 0x080fe20000410000 */
[----:B------:R-:W-:Y:S01]  /*4970*/  IADD3 R54, R54, 0x1e0, RZ ;  /* 0x000001e036367810 */ /* 0x000fe20007ffe0ff */
[-C--:B------:R-:W-:Y:S01]  /*4980*/  FMUL.FTZ R19, R30, R9.reuse ;  /* 0x000000091e137220 */ /* 0x080fe20000410000 */
[----:B------:R-:W-:Y:S01]  /*4990*/  ISETP.GE.U32.AND P6, PT, R13, c[0x0][0x1c8], PT ;  /* 0x000072000d007a0c */ /* 0x000fe20003fc6070 */
        /* <DEDUP_REMOVED lines=8> */
[-C--:B------:R-:W-:Y:S01]  /*4a20*/  FMUL.FTZ R28, R28, R9.reuse ;  /* 0x000000091c1c7220 */ /* 0x080fe20000410000 */
[----:B------:R-:W-:Y:S01]  /*4a30*/  SHF.R.S32.HI R10, RZ, 0x1f, R54 ;  /* 0x0000001fff0a7819 */ /* 0x000fe20000011436 */
[-C--:B------:R-:W-:Y:S01]  /*4a40*/  FMUL.FTZ R32, R32, R9.reuse ;  /* 0x0000000920207220 */ /* 0x080fe20000410000 */
[----:B------:R-:W-:Y:S01]  /*4a50*/  ISETP.GE.AND.EX P6, PT, R14, c[0x0][0x1cc], PT, P6 ;  /* 0x000073000e007a0c */ /* 0x000fe20003fc6360 */
[-C--:B------:R-:W-:Y:S01]  /*4a60*/  FMUL.FTZ R36, R36, R9.reuse ;  /* 0x0000000924247220 */ /* 0x080fe20000410000 */
[----:B------:R-:W-:Y:S01]  /*4a70*/  ISETP.GE.AND.EX P0, PT, R12, c[0x0][0x1cc], PT, P0 ;  /* 0x000073000c007a0c */ /* 0x000fe20003f06300 */
[-C--:B------:R-:W-:Y:S01]  /*4a80*/  FMUL.FTZ R40, R40, R9.reuse ;  /* 0x0000000928287220 */ /* 0x080fe20000410000 */
[----:B------:R-:W-:Y:S01]  /*4a90*/  ISETP.GE.AND.EX P1, PT, R10, c[0x0][0x1cc], PT, P1 ;  /* 0x000073000a007a0c */ /* 0x000fe20003f26310 */
[-C--:B------:R-:W-:Y:S01]  /*4aa0*/  FMUL.FTZ R44, R44, R9.reuse ;  /* 0x000000092c2c7220 */ /* 0x080fe20000410000 */
[C---:B------:R-:W-:Y:S01]  /*4ab0*/  ISETP.GT.U32.OR P6, PT, R27.reuse, 0x1ff, P6 ;  /* 0x000001ff1b00780c */ /* 0x040fe200037c4470 */
[-C--:B------:R-:W-:Y:S01]  /*4ac0*/  FMUL.FTZ R39, R46, R9.reuse ;  /* 0x000000092e277220 */ /* 0x080fe20000410000 */
[C---:B------:R-:W-:Y:S01]  /*4ad0*/  ISETP.GT.U32.OR P0, PT, R27.reuse, 0x1ff, P0 ;  /* 0x000001ff1b00780c */ /* 0x040fe20000704470 */
[----:B------:R-:W-:Y:S01]  /*4ae0*/  FMUL.FTZ R18, R8, R9 ;  /* 0x0000000908127220 */ /* 0x000fe20000410000 */
[----:B------:R-:W-:Y:S01]  /*4af0*/  ISETP.GT.U32.OR P1, PT, R27, 0x1ff, P1 ;  /* 0x000001ff1b00780c */ /* 0x000fe20000f24470 */
[----:B------:R-:W-:-:S02]  /*4b00*/  FFMA.FTZ R29, R6, R15, R4 ;  /* 0x0000000f061d7223 */ /* 0x000fc40000010004 */
[C-C-:B------:R-:W-:Y:S02]  /*4b10*/  FFMA.FTZ R30, R6.reuse, R19, R4.reuse ;  /* 0x00000013061e7223 */ /* 0x140fe40000010004 */
[C-C-:B------:R-:W-:Y:S02]  /*4b20*/  FFMA.FTZ R33, R6.reuse, R31, R4.reuse ;  /* 0x0000001f06217223 */ /* 0x140fe40000010004 */
[C-C-:B------:R-:W-:Y:S02]  /*4b30*/  FFMA.FTZ R35, R6.reuse, R35, R4.reuse ;  /* 0x0000002306237223 */ /* 0x140fe40000010004 */
[C-C-:B------:R-:W-:Y:S02]  /*4b40*/  FFMA.FTZ R8, R6.reuse, R37, R4.reuse ;  /* 0x0000002506087223 */ /* 0x140fe40000010004 */
[----:B------:R-:W-:Y:S02]  /*4b50*/  FFMA.FTZ R4, R6, R39, R4 ;  /* 0x0000002706047223 */ /* 0x000fe40000010004 */
[----:B------:R-:W-:-:S02]  /*4b60*/  FFMA.FTZ R31, R7, R32, R5 ;  /* 0x00000020071f7223 */ /* 0x000fc40000010005 */
[C-C-:B------:R-:W-:Y:S02]  /*4b70*/  FFMA.FTZ R36, R7.reuse, R36, R5.reuse ;  /* 0x0000002407247223 */ /* 0x140fe40000010005 */
[C-C-:B------:R-:W-:Y:S02]  /*4b80*/  FFMA.FTZ R40, R7.reuse, R40, R5.reuse ;  /* 0x0000002807287223 */ /* 0x140fe40000010005 */
        /* <DEDUP_REMOVED lines=14> */
.L_x_2147:
        /* <DEDUP_REMOVED lines=12> */
.L_x_2149:
[----:B------:R-:W-:Y:S05]  /*4d30*/  BSYNC B0 ;  /* 0x0000000000007941 */ /* 0x000fea0003800000 */
.L_x_2148:
[----:B------:R-:W-:Y:S05]  /*4d40*/  @!P5 BRA `(.L_x_2150) ;  /* 0x000000a00000d947 */ /* 0x000fea0003800000 */
        /* <DEDUP_REMOVED lines=8> */
[----:B0-----:R-:W-:Y:S02]  /*4dd0*/  FMUL.FTZ R30, R30, R7 ;  /* 0x000000071e1e7220 */ /* 0x001fe40000410000 */
[----:B-1----:R-:W-:-:S05]  /*4de0*/  FMUL.FTZ R31, R31, R24 ;  /* 0x000000181f1f7220 */ /* 0x002fca0000410000 */
.L_x_2150:
        /* <DEDUP_REMOVED lines=12> */
.L_x_2152:
[----:B------:R-:W-:Y:S05]  /*4eb0*/  BSYNC B0 ;  /* 0x0000000000007941 */ /* 0x000fea0003800000 */
.L_x_2151:
        /* <DEDUP_REMOVED lines=11> */
.L_x_2153:
        /* <DEDUP_REMOVED lines=12> */
.L_x_2155:
[----:B------:R-:W-:Y:S05]  /*5030*/  BSYNC B0 ;  /* 0x0000000000007941 */ /* 0x000fea0003800000 */
.L_x_2154:
        /* <DEDUP_REMOVED lines=11> */
.L_x_2156:
[----:B------:R-:W-:Y:S01]  /*50f0*/  BSSY B0, `(.L_x_2157) ;  /* 0x000000c000007945 */ /* 0x000fe20003800000 */
[----:B------:R-:W-:Y:S05]  /*5100*/  @P6 BRA `(.L_x_2158) ;  /* 0x000000a000006947 */ /* 0x000fea0003800000 */
        /* <DEDUP_REMOVED lines=10> */
.L_x_2158:
[----:B------:R-:W-:Y:S05]  /*51b0*/  BSYNC B0 ;  /* 0x0000000000007941 */ /* 0x000fea0003800000 */
.L_x_2157:
        /* <DEDUP_REMOVED lines=11> */
.L_x_2159:
        /* <DEDUP_REMOVED lines=12> */
.L_x_2161:
[----:B------:R-:W-:Y:S05]  /*5330*/  BSYNC B0 ;  /* 0x0000000000007941 */ /* 0x000fea0003800000 */
.L_x_2160:
        /* <DEDUP_REMOVED lines=11> */
.L_x_2162:
[----:B------:R-:W-:Y:S01]  /*53f0*/  BSSY B0, `(.L_x_2163) ;  /* 0x000000b000007945 */ /* 0x000fe20003800000 */
[----:B------:R-:W-:Y:S05]  /*5400*/  @P1 BRA `(.L_x_2164) ;  /* 0x0000009000001947 */ /* 0x000fea0003800000 */
[----:B------:R-:W-:Y:S01]  /*5410*/  MOV R2, R16 ;  /* 0x0000001000027202 */ /* 0x000fe20000000f00 */
[----:B------:R-:W-:Y:S01]  /*5420*/  IMAD R5, R10, c[0x0][0x1c0], RZ ;  /* 0x000070000a057a24 */ /* 0x000fe200078e02ff */
[----:B------:R-:W-:-:S03]  /*5430*/  F2FP.BF16.PACK_AB R9, R9, R4 ;  /* 0x000000040909723e */ /* 0x000fc600000010ff */
[----:B0-----:R-:W-:-:S04]  /*5440*/  IMAD.WIDE.U32 R6, R54, c[0x0][0x1c0], R2 ;  /* 0x0000700036067a25 */ /* 0x001fc800078e0002 */
[----:B------:R-:W-:Y:S01]  /*5450*/  IMAD R5, R54, c[0x0][0x1c4], R5 ;  /* 0x0000710036057a24 */ /* 0x000fe200078e0205 */
[----:B------:R-:W-:-:S04]  /*5460*/  LEA R2, P0, R6, c[0x0][0x160], 0x1 ;  /* 0x0000580006027a11 */ /* 0x000fc800078008ff */
[----:B------:R-:W-:-:S04]  /*5470*/  IADD3 R5, R7, R5, RZ ;  /* 0x0000000507057210 */ /* 0x000fc80007ffe0ff */
[----:B------:R-:W-:-:S05]  /*5480*/  LEA.HI.X R3, R6, c[0x0][0x164], R5, 0x1, P0 ;  /* 0x0000590006037a11 */ /* 0x000fca00000f0c05 */
[----:B------:R0:W-:Y:S02]  /*5490*/  STG.E [R2.64], R9 ;  /* 0x0000000902007986 */ /* 0x0001e4000c101906 */
.L_x_2164:
[----:B------:R-:W-:Y:S05]  /*54a0*/  BSYNC B0 ;  /* 0x0000000000007941 */ /* 0x000fea0003800000 */
.L_x_2163:
[----:B------:R-:W-:Y:S02]  /*54b0*/  IADD3 R26, R26, c[0x0][0x10], RZ ;  /* 0x000004001a1a7a10 */ /* 0x000fe40007ffe0ff */
[----:B------:R-:W-:Y:S02]  /*54c0*/  IADD3 R73, R73, 0x1, RZ ;  /* 0x0000000149497810 */ /* 0x000fe40007ffe0ff */
[----:B------:R-:W-:-:S13]  /*54d0*/  ISETP.GE.AND P0, PT, R26, UR4, PT ;  /* 0x000000041a007c0c */ /* 0x000fda000bf06270 */
[----:B------:R-:W-:Y:S01]  /*54e0*/  @P0 CALL.REL.NOINC `(.L_x_2165) ;  /* 0x0000001000000944 */ /* 0x000fe20003c00000 */
[----:B------:R-:W-:Y:S05]  /*54f0*/  BRA `(.L_x_2166) ;  /* 0xffffabf000007947 */ /* 0x000fea000383ffff */
.L_x_2165:
[----:B------:R-:W-:Y:S05]  /*5500*/  EXIT ;  /* 0x000000000000794d */ /* 0x000fea0003800000 */
.L_x_2167:
        /* <DEDUP_REMOVED lines=15> */
.L_x_3371:


//--------------------- .text._Z35group_norm_nhwc_fwd_one_pass_kernelI11Bf16IOBf16WLi64ELi32ELi512EEv26Group_norm_nhwc_fwd_params --------------------------
	.section	.text._Z35group_norm_nhwc_fwd_one_pass_kernelI11Bf16IOBf16WLi64ELi32ELi512EEv26Group_norm_nhwc_fwd_params,"ax",@progbits
	.sectioninfo	@"SHI_REGISTERS=32"
	.align	128
        .global         _Z35group_norm_nhwc_fwd_one_pass_kernelI11Bf16IOBf16WLi64ELi32ELi512EEv26Group_norm_nhwc_fwd_params
        .type           _Z35group_norm_nhwc_fwd_one_pass_kernelI11Bf16IOBf16WLi64ELi32ELi512EEv26Group_norm_nhwc_fwd_params,@function
        .size           _Z35group_norm_nhwc_fwd_one_pass_kernelI11Bf16IOBf16WLi64ELi32ELi512EEv26Group_norm_nhwc_fwd_params,(.L_x_3372 - _Z35group_norm_nhwc_fwd_one_pass_kernelI11Bf16IOBf16WLi64ELi32ELi512EEv26Group_norm_nhwc_fwd_params)
        .other          _Z35group_norm_nhwc_fwd_one_pass_kernelI11Bf16IOBf16WLi64ELi32ELi512EEv26Group_norm_nhwc_fwd_params,@"STO_CUDA_ENTRY STV_DEFAULT"
_Z35group_norm_nhwc_fwd_one_pass_kernelI11Bf16IOBf16WLi64ELi32ELi512EEv26Group_norm_nhwc_fwd_params:
.text._Z35group_norm_nhwc_fwd_one_pass_kernelI11Bf16IOBf16WLi64ELi32ELi512EEv26Group_norm_nhwc_fwd_params:
        /* <DEDUP_REMOVED lines=15> */
.L_x_2184:
        /* <DEDUP_REMOVED lines=56> */
[----:B------:R-:W-:-:S03]  /*0470*/  @!P0 LEA R4, P2, R8, c[0x0][0x170], 0x1 ;  /* 0x00005c0008048a11 */ /* 0x000fc600078408ff */
[----:B------:R-:W-:Y:S01]  /*0480*/  @!P0 IMAD.IADD R5, R9, 0x1, R7 ;  /* 0x0000000109058824 */ /* 0x000fe200078e0207 */
[----:B------:R-:W-:Y:S02]  /*0490*/  @!P1 IADD3 R7, R11, R13, RZ ;  /* 0x0000000d0b079210 */ /* 0x000fe40007ffe0ff */
[----:B------:R-:W-:Y:S02]  /*04a0*/  @!P1 LEA R6, P3, R10, c[0x0][0x170], 0x1 ;  /* 0x00005c000a069a11 */ /* 0x000fe400078608ff */
[----:B------:R-:W-:Y:S02]  /*04b0*/  @!P0 LEA.HI.X R5, R8, c[0x0][0x174], R5, 0x1, P2 ;  /* 0x00005d0008058a11 */ /* 0x000fe400010f0c05 */
[----:B------:R-:W-:-:S03]  /*04c0*/  @!P1 LEA.HI.X R7, R10, c[0x0][0x174], R7, 0x1, P3 ;  /* 0x00005d000a079a11 */ /* 0x000fc600018f0c07 */
[----:B------:R-:W2:Y:S04]  /*04d0*/  @!P0 LDG.E R17, [R4.64] ;  /* 0x0000000604118981 */ /* 0x000ea8000c1e1900 */
[----:B------:R-:W3:Y:S01]  /*04e0*/  @!P1 LDG.E R16, [R6.64] ;  /* 0x0000000606109981 */ /* 0x000ee2000c1e1900 */
[C---:B------:R-:W-:Y:S01]  /*04f0*/  ISETP.GT.AND P0, PT, R2.reuse, 0x1e, PT ;  /* 0x0000001e0200780c */ /* 0x040fe20003f04270 */
[----:B------:R-:W-:Y:S01]  /*0500*/  BSSY B0, `(.L_x_2168) ;  /* 0x0000052000007945 */ /* 0x000fe20003800000 */
[----:B------:R-:W-:Y:S02]  /*0510*/  ISETP.NE.AND P2, PT, R2, RZ, PT ;  /* 0x000000ff0200720c */ /* 0x000fe40003f45270 */
[----:B------:R-:W-:Y:S02]  /*0520*/  ISETP.NE.AND P1, PT, R0, RZ, PT ;  /* 0x000000ff0000720c */ /* 0x000fe40003f25270 */
[----:B--2---:R-:W-:-:S02]  /*0530*/  PRMT R5, RZ, 0x7610, R17 ;  /* 0x00007610ff057816 */ /* 0x004fc40000000011 */
[----:B------:R-:W-:Y:S02]  /*0540*/  PRMT R4, RZ, 0x5410, R17 ;  /* 0x00005410ff047816 */ /* 0x000fe40000000011 */
[--C-:B---3--:R-:W-:Y:S01]  /*0550*/  PRMT R7, RZ, 0x7610, R16.reuse ;  /* 0x00007610ff077816 */ /* 0x108fe20000000010 */
[----:B------:R-:W-:Y:S02]  /*0560*/  FMUL.FTZ R9, R5, R5 ;  /* 0x0000000505097220 */ /* 0x000fe40000410000 */
[C---:B------:R-:W-:Y:S02]  /*0570*/  FADD.FTZ R8, R4.reuse, R5 ;  /* 0x0000000504087221 */ /* 0x040fe40000010000 */
[----:B------:R-:W-:Y:S01]  /*0580*/  FFMA.FTZ R9, R4, R4, R9 ;  /* 0x0000000404097223 */ /* 0x000fe20000010009 */
[----:B------:R-:W-:Y:S01]  /*0590*/  PRMT R4, RZ, 0x5410, R16 ;  /* 0x00005410ff047816 */ /* 0x000fe20000000010 */
[----:B------:R-:W-:Y:S02]  /*05a0*/  FMUL.FTZ R13, R7, R7 ;  /* 0x00000007070d7220 */ /* 0x000fe40000410000 */
[----:B------:R-:W-:-:S02]  /*05b0*/  FADD.FTZ R8, RZ, R8 ;  /* 0x00000008ff087221 */ /* 0x000fc40000010000 */
[C---:B------:R-:W-:Y:S02]  /*05c0*/  FADD.FTZ R11, R4.reuse, R7 ;  /* 0x00000007040b7221 */ /* 0x040fe40000010000 */
        /* <DEDUP_REMOVED lines=69> */
.L_x_2169:
[----:B------:R-:W-:Y:S05]  /*0a20*/  BSYNC B0 ;  /* 0x0000000000007941 */ /* 0x000fea0003800000 */
.L_x_2168:
[----:B------:R-:W-:-:S04]  /*0a30*/  MOV R10, c[0x0][0xc] ;  /* 0x00000300000a7a02 */ /* 0x000fc80000000f00 */
[----:B------:R-:W-:-:S13]  /*0a40*/  ISETP.GE.U32.AND P0, PT, R10, 0x2, PT ;  /* 0x000000020a00780c */ /* 0x000fda0003f06070 */
[----:B------:R-:W-:Y:S05]  /*0a50*/  @!P0 BRA `(.L_x_2170) ;  /* 0x0000095000008947 */ /* 0x000fea0003800000 */
[----:B------:R-:W-:Y:S05]  /*0a60*/  @P1 BRA `(.L_x_2171) ;  /* 0x000001a000001947 */ /* 0x000fea0003800000 */
[----:B------:R-:W1:Y:S01]  /*0a70*/  S2R R12, SR_CTAID.Y ;  /* 0x00000000000c7919 */ /* 0x000e620000002600 */
[C---:B------:R-:W-:Y:S02]  /*0a80*/  LOP3.LUT R4, R18.reuse, 0x1, RZ, 0xc0, !PT ;  /* 0x0000000112047812 */ /* 0x040fe400078ec0ff */
[----:B------:R-:W-:-:S03]  /*0a90*/  LOP3.LUT P0, RZ, R18, 0x2, RZ, 0xc0, !PT ;  /* 0x0000000212ff7812 */ /* 0x000fc6000780c0ff */
[----:B------:R-:W-:Y:S01]  /*0aa0*/  IMAD R5, R4, c[0x0][0x10], RZ ;  /* 0x0000040004057a24 */ /* 0x000fe200078e02ff */
[----:B------:R-:W-:-:S03]  /*0ab0*/  HFMA2.MMA R4, -RZ, RZ, 0, 2.384185791015625e-07 ;  /* 0x00000004ff047435 */ /* 0x000fc600000001ff */
[----:B------:R-:W-:-:S05]  /*0ac0*/  IMAD R6, R5, c[0x0][0xc], RZ ;  /* 0x0000030005067a24 */ /* 0x000fca00078e02ff */
[----:B------:R-:W-:-:S05]  /*0ad0*/  SHF.L.U32 R7, R6, 0x1, RZ ;  /* 0x0000000106077819 */ /* 0x000fca00000006ff */
[----:B------:R-:W-:-:S04]  /*0ae0*/  IMAD.WIDE R6, R7, R4, c[0x0][0x198] ;  /* 0x0000660007067625 */ /* 0x000fc800078e0204 */
[----:B-1----:R-:W-:Y:S01]  /*0af0*/  IMAD R11, R3, c[0x0][0x10], R12 ;  /* 0x00000400030b7a24 */ /* 0x002fe200078e020c */
[----:B------:R-:W-:Y:S02]  /*0b00*/  IADD3 R5, R5, R12, RZ ;  /* 0x0000000c05057210 */ /* 0x000fe40007ffe0ff */
[----:B------:R-:W-:Y:S01]  /*0b10*/  MOV R12, 0x1 ;  /* 0x00000001000c7802 */ /* 0x000fe20000000f00 */
[----:B------:R-:W-:-:S03]  /*0b20*/  IMAD.WIDE.U32 R6, R11, 0x8, R6 ;  /* 0x000000080b067825 */ /* 0x000fc600078e0006 */
[----:B------:R-:W-:Y:S01]  /*0b30*/  SEL R11, R12, 0xffffffff, !P0 ;  /* 0xffffffff0c0b7807 */ /* 0x000fe20004000000 */
[----:B------:R-:W-:Y:S01]  /*0b40*/  IMAD.WIDE.U32 R4, R5, R4, c[0x0][0x190] ;  /* 0x0000640005047625 */ /* 0x000fe200078e0004 */
[----:B------:R1:W-:Y:S01]  /*0b50*/  STG.E.64 [R6.64], R8 ;  /* 0x0000000806007986 */ /* 0x0003e2000c101b06 */
[----:B------:R-:W-:Y:S06]  /*0b60*/  MEMBAR.ALL.GPU ;  /* 0x0000000000007992 */ /* 0x000fec000000a000 */
[----:B-1----:R-:W-:Y:S01]  /*0b70*/  SEL R7, RZ, c[0x0][0xc], P0 ;  /* 0x00000300ff077a07 */ /* 0x002fe20000000000 */
[----:B------:R-:W-:-:S00]  /*0b80*/  ERRBAR ;  /* 0x00000000000079ab */ /* 0x000fc00000000000 */
[----:B------:R1:W-:Y:S02]  /*0b90*/  RED.E.ADD.S32.STRONG.GPU [R4.64], R11 ;  /* 0x0000000b0400798e */ /* 0x0003e4000c10e386 */
[----:B------:R-:W-:-:S13]  /*0ba0*/  ISETP.NE.AND P0, PT, R7, -0x1, PT ;  /* 0xffffffff0700780c */ /* 0x000fda0003f05270 */
[----:B-1----:R-:W-:Y:S05]  /*0bb0*/  @!P0 BRA `(.L_x_2171) ;  /* 0x0000005000008947 */ /* 0x002fea0003800000 */
.L_x_2172:
[----:B------:R-:W2:Y:S01]  /*0bc0*/  LDG.E.STRONG.GPU R6, [R4.64] ;  /* 0x0000000604067981 */ /* 0x000ea2000c1ef900 */
[----:B------:R-:W-:Y:S01]  /*0bd0*/  YIELD ;  /* 0x0000000000007946 */ /* 0x000fe20003800000 */
[----:B--2---:R-:W-:Y:S01]  /*0be0*/  ISETP.NE.AND P0, PT, R6, R7, PT ;  /* 0x000000070600720c */ /* 0x004fe20003f05270 */
[----:B------:R-:W-:-:S12]  /*0bf0*/  CCTL.IVALL ;  /* 0x00000000ff00798f */ /* 0x000fd80002000000 */
[----:B------:R-:W-:Y:S05]  /*0c00*/  @P0 BRA `(.L_x_2172) ;  /* 0xffffffb000000947 */ /* 0x000fea000383ffff */
.L_x_2171:
        /* <DEDUP_REMOVED lines=12> */
.L_x_2174:
        /* <DEDUP_REMOVED lines=11> */
[----:B-1----:R-:W-:Y:S01]  /*0d80*/  IMAD.MOV.U32 R3, RZ, RZ, R14 ;  /* 0x000000ffff037224 */ /* 0x002fe200078e000e */
[C---:B------:R-:W-:Y:S02]  /*0d90*/  IADD3 R6, R28.reuse, 0x1, RZ ;  /* 0x000000011c067810 */ /* 0x040fe40007ffe0ff */
        /* <DEDUP_REMOVED lines=47> */
.L_x_2173:
        /* <DEDUP_REMOVED lines=19> */
.L_x_2176:
[----:B------:R-:W-:Y:S05]  /*11c0*/  BSYNC B0 ;  /* 0x0000000000007941 */ /* 0x000fea0003800000 */
.L_x_2175:
        /* <DEDUP_REMOVED lines=15> */
[----:B------:R-:W-:Y:S02]  /*12c0*/  @!P0 IMAD R6, R6, c[0x0][0xc], RZ ;  /* 0x0000030006068a24 */ /* 0x000fe400078e02ff */
[----:B------:R-:W-:-:S03]  /*12d0*/  @!P2 IMAD.SHL.U32 R4, R4, 0x2, RZ ;  /* 0x000000020404a824 */ /* 0x000fc600078e00ff */
[----:B------:R-:W-:Y:S01]  /*12e0*/  @!P0 SHF.L.U32 R6, R6, 0x1, RZ ;  /* 0x0000000106068819 */ /* 0x000fe200000006ff */
        /* <DEDUP_REMOVED lines=12> */
.L_x_2170:
        /* <DEDUP_REMOVED lines=16> */
[----:B------:R3:W4:Y:S04]  /*14b0*/  LDG.E.U16 R27, [R6.64+0x2] ;  /* 0x00000206061b7981 */ /* 0x000728000c1e1500 */
[----:B------:R5:W4:Y:S04]  /*14c0*/  LDG.E.U16 R21, [R4.64+0x2] ;  /* 0x0000020604157981 */ /* 0x000b28000c1e1500 */
[----:B------:R3:W4:Y:S04]  /*14d0*/  LDG.E.U16 R26, [R6.64] ;  /* 0x00000006061a7981 */ /* 0x000728000c1e1500 */
[----:B------:R5:W4:Y:S01]  /*14e0*/  LDG.E.U16 R28, [R4.64] ;  /* 0x00000006041c7981 */ /* 0x000b22000c1e1500 */
[----:B01----:R-:W-:Y:S01]  /*14f0*/  HFMA2.MMA R9, -RZ, RZ, 1.875, 0 ;  /* 0x3f800000ff097435 */ /* 0x003fe200000001ff */
[----:B------:R-:W-:-:S02]  /*1500*/  SHF.R.U32.HI R8, RZ, 0x4, R0 ;  /* 0x00000004ff087819 */ /* 0x000fc40000011600 */
[----:B------:R-:W0:Y:S01]  /*1510*/  LDS.64 R14, [0x98] ;  /* 0x00009800ff0e7984 */ /* 0x000e220000000a00 */
[----:B------:R-:W-:Y:S02]  /*1520*/  ISETP.NE.AND P2, PT, RZ, UR5, PT ;  /* 0x00000005ff007c0c */ /* 0x000fe4000bf45270 */
[----:B--2---:R-:W-:Y:S01]  /*1530*/  IMAD R11, R3, c[0x0][0x1e4], R8 ;  /* 0x00007900030b7a24 */ /* 0x004fe200078e0208 */
[--C-:B---3--:R-:W-:Y:S02]  /*1540*/  PRMT R7, RZ, 0x5410, R16.reuse ;  /* 0x00005410ff077816 */ /* 0x108fe40000000010 */
[--C-:B-----5:R-:W-:Y:S02]  /*1550*/  PRMT R5, RZ, 0x5410, R17.reuse ;  /* 0x00005410ff057816 */ /* 0x120fe40000000011 */
[----:B------:R-:W-:Y:S02]  /*1560*/  PRMT R17, RZ, 0x7610, R17 ;  /* 0x00007610ff117816 */ /* 0x000fe40000000011 */
[----:B------:R-:W-:-:S02]  /*1570*/  PRMT R13, RZ, 0x7610, R16 ;  /* 0x00007610ff0d7816 */ /* 0x000fc40000000010 */
[----:B------:R-:W-:Y:S02]  /*1580*/  IADD3 R3, R11, 0x20, RZ ;  /* 0x000000200b037810 */ /* 0x000fe40007ffe0ff */
[----:B------:R-:W-:Y:S02]  /*1590*/  SHF.R.S32.HI R4, RZ, 0x1f, R11 ;  /* 0x0000001fff047819 */ /* 0x000fe4000001140b */
[----:B------:R-:W-:Y:S02]  /*15a0*/  ISETP.GE.U32.AND P1, PT, R3, c[0x0][0x1c8], PT ;  /* 0x0000720003007a0c */ /* 0x000fe40003f26070 */
[----:B------:R-:W-:-:S04]  /*15b0*/  SHF.R.S32.HI R8, RZ, 0x1f, R3 ;  /* 0x0000001fff087819 */ /* 0x000fc80000011403 */
[----:B------:R-:W-:-:S04]  /*15c0*/  ISETP.GE.AND.EX P1, PT, R8, c[0x0][0x1cc], PT, P1 ;  /* 0x0000730008007a0c */ /* 0x000fc80003f26310 */
[----:B------:R-:W-:Y:S01]  /*15d0*/  ISETP.GT.U32.OR P1, PT, R0, 0x1ff, P1 ;  /* 0x000001ff0000780c */ /* 0x000fe20000f24470 */
[----:B0-----:R-:W-:-:S04]  /*15e0*/  FMUL.FTZ R14, R14, c[0x0][0x1f4] ;  /* 0x00007d000e0e7a20 */ /* 0x001fc80000410000 */
[----:B------:R-:W-:Y:S02]  /*15f0*/  FMUL.FTZ R29, R14, R14 ;  /* 0x0000000e0e1d7220 */ /* 0x000fe40000410000 */
[--C-:B------:R-:W-:Y:S02]  /*1600*/  FADD.FTZ R6, R5, -R14.reuse ;  /* 0x8000000e05067221 */ /* 0x100fe40000010000 */
[----:B------:R-:W-:Y:S02]  /*1610*/  FFMA.FTZ R15, R15, c[0x0][0x1f4], -R29 ;  /* 0x00007d000f0f7a23 */ /* 0x000fe4000001081d */
[--C-:B------:R-:W-:Y:S02]  /*1620*/  FADD.FTZ R10, R17, -R14.reuse ;  /* 0x8000000e110a7221 */ /* 0x100fe40000010000 */
[--C-:B------:R-:W-:Y:S01]  /*1630*/  FADD.FTZ R12, R7, -R14.reuse ;  /* 0x8000000e070c7221 */ /* 0x100fe20000010000 */
[----:B------:R-:W-:Y:S01]  /*1640*/  FSETP.GTU.FTZ.AND P0, PT, R15, RZ, PT ;  /* 0x000000ff0f00720b */ /* 0x000fe20003f1c000 */
[----:B------:R-:W-:-:S12]  /*1650*/  FADD.FTZ R14, R13, -R14 ;  /* 0x8000000e0d0e7221 */ /* 0x000fd80000010000 */
[----:B------:R-:W-:-:S04]  /*1660*/  @P0 FADD.FTZ R15, R15, c[0x0][0x188] ;  /* 0x000062000f0f0621 */ /* 0x000fc80000010000 */
[----:B------:R-:W0:Y:S01]  /*1670*/  @P0 MUFU.RSQ R9, R15 ;  /* 0x0000000f00090308 */ /* 0x000e220000001400 */
[----:B------:R-:W-:-:S04]  /*1680*/  ISETP.GE.U32.AND P0, PT, R11, c[0x0][0x1c8], PT ;  /* 0x000072000b007a0c */ /* 0x000fc80003f06070 */
[----:B------:R-:W-:-:S04]  /*1690*/  ISETP.GE.AND.EX P0, PT, R4, c[0x0][0x1cc], PT, P0 ;  /* 0x0000730004007a0c */ /* 0x000fc80003f06300 */
[----:B------:R-:W-:Y:S01]  /*16a0*/  ISETP.GT.U32.OR P0, PT, R0, 0x1ff, P0 ;  /* 0x000001ff0000780c */ /* 0x000fe20000704470 */
[-C--:B0-----:R-:W-:Y:S02]  /*16b0*/  FMUL.FTZ R13, R6, R9.reuse ;  /* 0x00000009060d7220 */ /* 0x081fe40000410000 */
[-C--:B------:R-:W-:Y:S02]  /*16c0*/  FMUL.FTZ R10, R10, R9.reuse ;  /* 0x000000090a0a7220 */ /* 0x080fe40000410000 */
[-C--:B------:R-:W-:Y:S02]  /*16d0*/  FMUL.FTZ R5, R12, R9.reuse ;  /* 0x000000090c057220 */ /* 0x080fe40000410000 */
[----:B------:R-:W-:Y:S01]  /*16e0*/  FMUL.FTZ R9, R14, R9 ;  /* 0x000000090e097220 */ /* 0x000fe20000410000 */
[----:B----4-:R-:W-:Y:S02]  /*16f0*/  PRMT R27, RZ, 0x5410, R27 ;  /* 0x00005410ff1b7816 */ /* 0x010fe4000000001b */
[----:B------:R-:W-:-:S02]  /*1700*/  PRMT R6, RZ, 0x5410, R21 ;  /* 0x00005410ff067816 */ /* 0x000fc40000000015 */
[----:B------:R-:W-:-:S03]  /*1710*/  PRMT R26, RZ, 0x5410, R26 ;  /* 0x00005410ff1a7816 */ /* 0x000fc6000000001a */
[C-C-:B------:R-:W-:Y:S02]  /*1720*/  FFMA.FTZ R12, R27.reuse, R10, R6.reuse ;  /* 0x0000000a1b0c7223 */ /* 0x140fe40000010006 */
[----:B------:R-:W-:Y:S01]  /*1730*/  FFMA.FTZ R9, R27, R9, R6 ;  /* 0x000000091b097223 */ /* 0x000fe20000010006 */
[----:B------:R-:W-:-:S05]  /*1740*/  PRMT R28, RZ, 0x5410, R28 ;  /* 0x00005410ff1c7816 */ /* 0x000fca000000001c */
        /* <DEDUP_REMOVED lines=13> */
.L_x_2177:
[----:B------:R-:W-:Y:S01]  /*1820*/  BSSY B0, `(.L_x_2178) ;  /* 0x000000c000007945 */ /* 0x000fe20003800000 */
        /* <DEDUP_REMOVED lines=11> */
.L_x_2179:
[----:B------:R-:W-:Y:S05]  /*18e0*/  BSYNC B0 ;  /* 0x0000000000007941 */ /* 0x000fea0003800000 */
.L_x_2178:
        /* <DEDUP_REMOVED lines=11> */
.L_x_2180:
        /* <DEDUP_REMOVED lines=11> */
.L_x_2182:
[----:B------:R-:W-:Y:S05]  /*1a50*/  BSYNC B0 ;  /* 0x0000000000007941 */ /* 0x000fea0003800000 */
.L_x_2181:
[----:B------:R-:W-:Y:S02]  /*1a60*/  IADD3 R20, R20, c[0x0][0x10], RZ ;  /* 0x0000040014147a10 */ /* 0x000fe40007ffe0ff */
[----:B------:R-:W-:Y:S02]  /*1a70*/  IADD3 R18, R18, 0x1, RZ ;  /* 0x0000000112127810 */ /* 0x000fe40007ffe0ff */
[----:B------:R-:W-:-:S13]  /*1a80*/  ISETP.GE.AND P0, PT, R20, UR4, PT ;  /* 0x0000000414007c0c */ /* 0x000fda000bf06270 */
[----:B------:R-:W-:Y:S01]  /*1a90*/  @P0 CALL.REL.NOINC `(.L_x_2183) ;  /* 0x0000001000000944 */ /* 0x000fe20003c00000 */
[----:B------:R-:W-:Y:S05]  /*1aa0*/  BRA `(.L_x_2184) ;  /* 0xffffe64000007947 */ /* 0x000fea000383ffff */
.L_x_2183:
[----:B------:R-:W-:Y:S05]  /*1ab0*/  EXIT ;  /* 0x000000000000794d */ /* 0x000fea0003800000 */
.L_x_2185:
        /* <DEDUP_REMOVED lines=12> */
.L_x_3372:


//--------------------- .text._Z35group_norm_nhwc_fwd_one_pass_kernelI11Bf16IOBf16WLi128ELi32ELi512EEv26Group_norm_nhwc_fwd_params --------------------------
	.section	.text._Z35group_norm_nhwc_fwd_one_pass_kernelI11Bf16IOBf16WLi128ELi32ELi512EEv26Group_norm_nhwc_fwd_params,"ax",@progbits
	.sectioninfo	@"SHI_REGISTERS=32"
	.align	128
        .global         _Z35group_norm_nhwc_fwd_one_pass_kernelI11Bf16IOBf16WLi128ELi32ELi512EEv26Group_norm_nhwc_fwd_params
        .type           _Z35group_norm_nhwc_fwd_one_pass_kernelI11Bf16IOBf16WLi128ELi32ELi512EEv26Group_norm_nhwc_fwd_params,@function
        .size           _Z35group_norm_nhwc_fwd_one_pass_kernelI11Bf16IOBf16WLi128ELi32ELi512EEv26Group_norm_nhwc_fwd_params,(.L_x_3373 - _Z35group_norm_nhwc_fwd_one_pass_kernelI11Bf16IOBf16WLi128ELi32ELi512EEv26Group_norm_nhwc_fwd_params)
        .other          _Z35group_norm_nhwc_fwd_one_pass_kernelI11Bf16IOBf16WLi128ELi32ELi512EEv26Group_norm_nhwc_fwd_params,@"STO_CUDA_ENTRY STV_DEFAULT"
_Z35group_norm_nhwc_fwd_one_pass_kernelI11Bf16IOBf16WLi128ELi32ELi512EEv26Group_norm_nhwc_fwd_params:
.text._Z35group_norm_nhwc_fwd_one_pass_kernelI11Bf16IOBf16WLi128ELi32ELi512EEv26Group_norm_nhwc_fwd_params:
        /* <DEDUP_REMOVED lines=23> */
.L_x_2211:
        /* <DEDUP_REMOVED lines=192> */
.L_x_2187:
[----:B------:R-:W-:Y:S05]  /*0d70*/  BSYNC B0 ;  /* 0x0000000000007941 */ /* 0x000fea0003800000 */
.L_x_2186:
        /* <DEDUP_REMOVED lines=24> */
.L_x_2190:
[----:B------:R-:W2:Y:S01]  /*0f00*/  LDG.E.STRONG.GPU R12, [R10.64] ;  /* 0x000000060a0c7981 */ /* 0x000ea2000c1ef900 */
[----:B------:R-:W-:Y:S01]  /*0f10*/  YIELD ;  /* 0x0000000000007946 */ /* 0x000fe20003800000 */
[----:B--2---:R-:W-:Y:S01]  /*0f20*/  ISETP.NE.AND P0, PT, R12, R13, PT ;  /* 0x0000000d0c00720c */ /* 0x004fe20003f05270 */
[----:B------:R-:W-:-:S12]  /*0f30*/  CCTL.IVALL ;  /* 0x00000000ff00798f */ /* 0x000fd80002000000 */
[----:B------:R-:W-:Y:S05]  /*0f40*/  @P0 BRA `(.L_x_2190) ;  /* 0xffffffb000000947 */ /* 0x000fea000383ffff */
.L_x_2189:
        /* <DEDUP_REMOVED lines=16> */
.L_x_2194:
        /* <DEDUP_REMOVED lines=115> */
.L_x_2193:
        /* <DEDUP_REMOVED lines=61> */
.L_x_2195:
[----:B------:R-:W-:-:S13]  /*1b50*/  ISETP.NE.OR P0, PT, R12, RZ, P0 ;  /* 0x000000ff0c00720c */ /* 0x000fda0000705670 */
[----:B------:R-:W-:Y:S05]  /*1b60*/  @!P0 BRA `(.L_x_2191) ;  /* 0x000001f000008947 */ /* 0x000fea0003800000 */
.L_x_2192:
        /* <DEDUP_REMOVED lines=31> */
.L_x_2191:
        /* <DEDUP_REMOVED lines=11> */
.L_x_2197:
[----:B------:R-:W-:Y:S05]  /*1e10*/  BSYNC B0 ;  /* 0x0000000000007941 */ /* 0x000fea0003800000 */
.L_x_2196:
        /* <DEDUP_REMOVED lines=15> */
[----:B------:R-:W-:-:S03]  /*1f10*/  @!P0 FADD.FTZ R9, R9, R13 ;  /* 0x0000000d09098221 */ /* 0x000fc60000010000 */
.L_x_2188:
[----:B------:R-:W-:Y:S01]  /*1f20*/  @P1 MOV R14, 0x8 ;  /* 0x00000008000e1802 */ /* 0x000fe20000000f00 */
[----:B------:R-:W-:Y:S01]  /*1f30*/  @P1 FMUL.FTZ R11, R9, c[0x0][0x1f4] ;  /* 0x00007d00090b1a20 */ /* 0x000fe20000410000 */
[----:B------:R-:W-:Y:S01]  /*1f40*/  @!P2 STS.64 [0x98], R8 ;  /* 0x00009808ff00a388 */ /* 0x000fe20000000a00 */
[----:B------:R-:W-:Y:S01]  /*1f50*/  @P1 FMUL.FTZ R10, R8, c[0x0][0x1f4] ;  /* 0x00007d00080a1a20 */ /* 0x000fe20000410000 */
[C---:B------:R-:W-:Y:S01]  /*1f60*/  SHF.L.U32 R28, R26.reuse, 0x1, RZ ;  /* 0x000000011a1c7819 */ /* 0x040fe200000006ff */
[----:B------:R-:W-:Y:S01]  /*1f70*/  @P1 IMAD.WIDE R14, R17, R14, c[0x0][0x168] ;  /* 0x00005a00110e1625 */ /* 0x000fe200078e020e */
[----:B------:R-:W-:Y:S02]  /*1f80*/  SHF.L.U64.HI R12, R26, 0x1, R27 ;  /* 0x000000011a0c7819 */ /* 0x000fe4000001021b */
[C---:B------:R-:W-:Y:S02]  /*1f90*/  IADD3 R26, P0, R28.reuse, c[0x0][0x178], RZ ;  /* 0x00005e001c1a7a10 */ /* 0x040fe40007f1e0ff */
[----:B------:R1:W-:Y:S04]  /*1fa0*/  @P1 STG.E.64 [R14.64], R10 ;  /* 0x0000000a0e001986 */ /* 0x0003e8000c101b06 */
[----:B------:R-:W-:Y:S01]  /*1fb0*/  BAR.SYNC.DEFER_BLOCKING 0x0 ;  /* 0x0000000000007b1d */ /* 0x000fe20000010000 */
[----:B------:R-:W-:-:S02]  /*1fc0*/  IADD3 R28, P2, R28, c[0x0][0x180], RZ ;  /* 0x000060001c1c7a10 */ /* 0x000fc40007f5e0ff */
[C---:B------:R-:W-:Y:S02]  /*1fd0*/  IADD3.X R27, R12.reuse, c[0x0][0x17c], RZ, P0, !PT ;  /* 0x00005f000c1b7a10 */ /* 0x040fe400007fe4ff */
[----:B------:R-:W-:-:S03]  /*1fe0*/  IADD3.X R29, R12, c[0x0][0x184], RZ, P2, !PT ;  /* 0x000061000c1d7a10 */ /* 0x000fc600017fe4ff */
[----:B-1----:R1:W2:Y:S04]  /*1ff0*/  LDG.E.U16 R15, [R26.64] ;  /* 0x000000061a0f7981 */ /* 0x0022a8000c1e1500 */
[----:B0-----:R0:W3:Y:S04]  /*2000*/  LDG.E.U16 R8, [R28.64] ;  /* 0x000000061c087981 */ /* 0x0010e8000c1e1500 */
[----:B------:R-:W4:Y:S04]  /*2010*/  LDS.64 R12, [0x98] ;  /* 0x00009800ff0c7984 */ /* 0x000f280000000a00 */
[----:B-1----:R1:W5:Y:S04]  /*2020*/  LDG.E.U16 R26, [R26.64+0x2] ;  /* 0x000002061a1a7981 */ /* 0x002368000c1e1500 */
[----:B0-----:R0:W3:Y:S01]  /*2030*/  LDG.E.U16 R28, [R28.64+0x2] ;  /* 0x000002061c1c7981 */ /* 0x0010e2000c1e1500 */
[----:B------:R-:W-:Y:S01]  /*2040*/  HFMA2.MMA R14, -RZ, RZ, 1.875, 0 ;  /* 0x3f800000ff0e7435 */ /* 0x000fe200000001ff */
[----:B----4-:R-:W-:-:S04]  /*2050*/  FMUL.FTZ R12, R12, c[0x0][0x1f4] ;  /* 0x00007d000c0c7a20 */ /* 0x010fc80000410000 */
[----:B------:R-:W-:-:S04]  /*2060*/  FMUL.FTZ R9, R12, R12 ;  /* 0x0000000c0c097220 */ /* 0x000fc80000410000 */
[----:B------:R-:W-:-:S05]  /*2070*/  FFMA.FTZ R9, R13, c[0x0][0x1f4], -R9 ;  /* 0x00007d000d097a23 */ /* 0x000fca0000010809 */
[----:B------:R-:W-:Y:S02]  /*2080*/  FSETP.GTU.FTZ.AND P0, PT, R9, RZ, PT ;  /* 0x000000ff0900720b */ /* 0x000fe40003f1c000 */
[----:B------:R-:W-:-:S11]  /*2090*/  SHF.R.U32.HI R13, RZ, 0x4, R2 ;  /* 0x00000004ff0d7819 */ /* 0x000fd60000011602 */
[----:B------:R-:W-:-:S04]  /*20a0*/  @P0 FADD.FTZ R10, R9, c[0x0][0x188] ;  /* 0x00006200090a0621 */ /* 0x000fc80000010000 */
[----:B------:R-:W0:Y:S01]  /*20b0*/  @P0 MUFU.RSQ R14, R10 ;  /* 0x0000000a000e0308 */ /* 0x000e220000001400 */
[----:B------:R-:W-:Y:S02]  /*20c0*/  ISETP.NE.AND P2, PT, RZ, UR5, PT ;  /* 0x00000005ff007c0c */ /* 0x000fe4000bf45270 */
[--C-:B-1----:R-:W-:Y:S01]  /*20d0*/  PRMT R27, RZ, 0x7610, R16.reuse ;  /* 0x00007610ff1b7816 */ /* 0x102fe20000000010 */
[----:B------:R-:W-:Y:S01]  /*20e0*/  IMAD R13, R3, c[0x0][0x1e4], R13 ;  /* 0x00007900030d7a24 */ /* 0x000fe200078e020d */
[----:B------:R-:W-:-:S03]  /*20f0*/  PRMT R11, RZ, 0x5410, R16 ;  /* 0x00005410ff0b7816 */ /* 0x000fc60000000010 */
[--C-:B------:R-:W-:Y:S01]  /*2100*/  FADD.FTZ R27, R27, -R12.reuse ;  /* 0x8000000c1b1b7221 */ /* 0x100fe20000010000 */
[----:B------:R-:W-:Y:S01]  /*2110*/  ISETP.GE.U32.AND P0, PT, R13, c[0x0][0x1c8], PT ;  /* 0x000072000d007a0c */ /* 0x000fe20003f06070 */
[----:B------:R-:W-:Y:S01]  /*2120*/  FADD.FTZ R11, R11, -R12 ;  /* 0x8000000c0b0b7221 */ /* 0x000fe20000010000 */
[----:B------:R-:W-:Y:S01]  /*2130*/  SHF.R.S32.HI R9, RZ, 0x1f, R13 ;  /* 0x0000001fff097819 */ /* 0x000fe2000001140d */
[----:B0-----:R-:W-:-:S03]  /*2140*/  FMUL.FTZ R29, R27, R14 ;  /* 0x0000000e1b1d7220 */ /* 0x001fc60000410000 */
[----:B------:R-:W-:Y:S01]  /*2150*/  ISETP.GE.AND.EX P0, PT, R9, c[0x0][0x1cc], PT, P0 ;  /* 0x0000730009007a0c */ /* 0x000fe20003f06300 */
[----:B------:R-:W-:-:S03]  /*2160*/  FMUL.FTZ R11, R11, R14 ;  /* 0x0000000e0b0b7220 */ /* 0x000fc60000410000 */
[----:B------:R-:W-:Y:S02]  /*2170*/  ISETP.LT.U32.AND P0, PT, R2, 0x200, !P0 ;  /* 0x000002000200780c */ /* 0x000fe40004701070 */
[----:B--2---:R-:W-:Y:S02]  /*2180*/  PRMT R15, RZ, 0x5410, R15 ;  /* 0x00005410ff0f7816 */ /* 0x004fe4000000000f */
[----:B-----5:R-:W-:Y:S02]  /*2190*/  PRMT R16, RZ, 0x5410, R26 ;  /* 0x00005410ff107816 */ /* 0x020fe4000000001a */
[----:B---3--:R-:W-:Y:S02]  /*21a0*/  PRMT R26, RZ, 0x5410, R8 ;  /* 0x00005410ff1a7816 */ /* 0x008fe40000000008 */
[----:B------:R-:W-:-:S03]  /*21b0*/  PRMT R27, RZ, 0x5410, R28 ;  /* 0x00005410ff1b7816 */ /* 0x000fc6000000001c */
        /* <DEDUP_REMOVED lines=13> */
.L_x_2198:
[----:B------:R-:W-:Y:S01]  /*2290*/  BSSY B0, `(.L_x_2199) ;  /* 0x000000c000007945 */ /* 0x000fe20003800000 */
[----:B------:R-:W-:Y:S05]  /*22a0*/  @!P0 BRA `(.L_x_2200) ;  /* 0x000000a000008947 */ /* 0x000fea0003800000 */
[----:B------:R-:W-:Y:S01]  /*22b0*/  IMAD R10, R9, c[0x0][0x1c0], RZ ;  /* 0x00007000090a7a24 */ /* 0x000fe200078e02ff */
[----:B------:R-:W-:Y:S02]  /*22c0*/  F2FP.BF16.PACK_AB R29, R29, R8 ;  /* 0x000000081d1d723e */ /* 0x000fe400000010ff */
[----:B------:R-:W-:Y:S01]  /*22d0*/  MOV R8, R22 ;  /* 0x0000001600087202 */ /* 0x000fe20000000f00 */
[----:B------:R-:W-:Y:S01]  /*22e0*/  IMAD R11, R13, c[0x0][0x1c4], R10 ;  /* 0x000071000d0b7a24 */ /* 0x000fe200078e020a */
[----:B------:R-:W-:-:S05]  /*22f0*/  MOV R9, R25 ;  /* 0x0000001900097202 */ /* 0x000fca0000000f00 */
[----:B------:R-:W-:-:S05]  /*2300*/  IMAD.WIDE.U32 R8, R13, c[0x0][0x1c0], R8 ;  /* 0x000070000d087a25 */ /* 0x000fca00078e0008 */
[----:B------:R-:W-:Y:S02]  /*2310*/  IADD3 R11, R9, R11, RZ ;  /* 0x0000000b090b7210 */ /* 0x000fe40007ffe0ff */
[----:B------:R-:W-:-:S04]  /*2320*/  LEA R10, P0, R8, c[0x0][0x160], 0x1 ;  /* 0x00005800080a7a11 */ /* 0x000fc800078008ff */
[----:B------:R-:W-:-:S05]  /*2330*/  LEA.HI.X R11, R8, c[0x0][0x164], R11, 0x1, P0 ;  /* 0x00005900080b7a11 */ /* 0x000fca00000f0c0b */
[----:B------:R0:W-:Y:S04]  /*2340*/  STG.E [R10.64], R29 ;  /* 0x0000001d0a007986 */ /* 0x0001e8000c101906 */
.L_x_2200:
[----:B------:R-:W-:Y:S05]  /*2350*/  BSYNC B0 ;  /* 0x0000000000007941 */ /* 0x000fea0003800000 */
.L_x_2199:
        /* <DEDUP_REMOVED lines=24> */
.L_x_2201:
        /* <DEDUP_REMOVED lines=12> */
.L_x_2203:
[----:B------:R-:W-:Y:S05]  /*25a0*/  BSYNC B0 ;  /* 0x0000000000007941 */ /* 0x000fea0003800000 */
.L_x_2202:
[--C-:B0-----:R-:W-:Y:S02]  /*25b0*/  PRMT R11, RZ, 0x5410, R7.reuse ;  /* 0x00005410ff0b7816 */ /* 0x101fe40000000007 */
[----:B------:R-:W-:Y:S02]  /*25c0*/  PRMT R7, RZ, 0x7610, R7 ;  /* 0x00007610ff077816 */ /* 0x000fe40000000007 */
[--C-:B------:R-:W-:Y:S01]  /*25d0*/  PRMT R29, RZ, 0x5410, R5.reuse ;  /* 0x00005410ff1d7816 */ /* 0x100fe20000000005 */
[--C-:B------:R-:W-:Y:S01]  /*25e0*/  FADD.FTZ R11, R11, -R12.reuse ;  /* 0x8000000c0b0b7221 */ /* 0x100fe20000010000 */
[----:B------:R-:W-:Y:S01]  /*25f0*/  PRMT R5, RZ, 0x7610, R5 ;  /* 0x00007610ff057816 */ /* 0x000fe20000000005 */
[--C-:B------:R-:W-:Y:S01]  /*2600*/  FADD.FTZ R7, R7, -R12.reuse ;  /* 0x8000000c07077221 */ /* 0x100fe20000010000 */
[----:B------:R-:W-:Y:S01]  /*2610*/  IADD3 R9, R13, 0x40, RZ ;  /* 0x000000400d097810 */ /* 0x000fe20007ffe0ff */
        /* <DEDUP_REMOVED lines=12> */
[--C-:B------:R-:W-:Y:S01]  /*26e0*/  FFMA.FTZ R10, R15, R11, R26.reuse ;  /* 0x0000000b0f0a7223 */ /* 0x100fe2000001001a */
[----:B------:R-:W-:Y:S01]  /*26f0*/  ISETP.GE.AND.EX P3, PT, R5, c[0x0][0x1cc], PT, P3 ;  /* 0x0000730005007a0c */ /* 0x000fe20003f66330 */
[--C-:B------:R-:W-:Y:S01]  /*2700*/  FFMA.FTZ R12, R16, R12, R27.reuse ;  /* 0x0000000c100c7223 */ /* 0x100fe2000001001b */
[C---:B------:R-:W-:Y:S01]  /*2710*/  ISETP.LT.U32.AND P0, PT, R2.reuse, 0x200, !P0 ;  /* 0x000002000200780c */ /* 0x040fe20004701070 */
[----:B------:R-:W-:Y:S01]  /*2720*/  FFMA.FTZ R15, R15, R29, R26 ;  /* 0x0000001d0f0f7223 */ /* 0x000fe2000001001a */
        /* <DEDUP_REMOVED lines=13> */
.L_x_2204:
        /* <DEDUP_REMOVED lines=12> */
.L_x_2206:
[----:B------:R-:W-:Y:S05]  /*28c0*/  BSYNC B0 ;  /* 0x0000000000007941 */ /* 0x000fea0003800000 */
.L_x_2205:
        /* <DEDUP_REMOVED lines=11> */
.L_x_2207:
[----:B------:R-:W-:Y:S01]  /*2980*/  BSSY B0, `(.L_x_2208) ;  /* 0x000000c000007945 */ /* 0x000fe20003800000 */
[----:B------:R-:W-:Y:S05]  /*2990*/  @!P3 BRA `(.L_x_2209) ;  /* 0x000000a00000b947 */ /* 0x000fea0003800000 */
[----:B------:R-:W-:Y:S01]  /*29a0*/  MOV R6, R22 ;  /* 0x0000001600067202 */ /* 0x000fe20000000f00 */
[----:B0-----:R-:W-:Y:S01]  /*29b0*/  IMAD R8, R5, c[0x0][0x1c0], RZ ;  /* 0x0000700005087a24 */ /* 0x001fe200078e02ff */
[----:B------:R-:W-:Y:S02]  /*29c0*/  MOV R7, R25 ;  /* 0x0000001900077202 */ /* 0x000fe40000000f00 */
[----:B------:R-:W-:-:S03]  /*29d0*/  F2FP.BF16.PACK_AB R15, R12, R15 ;  /* 0x0000000f0c0f723e */ /* 0x000fc600000010ff */
[----:B------:R-:W-:-:S04]  /*29e0*/  IMAD.WIDE.U32 R6, R13, c[0x0][0x1c0], R6 ;  /* 0x000070000d067a25 */ /* 0x000fc800078e0006 */
[----:B------:R-:W-:Y:S01]  /*29f0*/  IMAD R13, R13, c[0x0][0x1c4], R8 ;  /* 0x000071000d0d7a24 */ /* 0x000fe200078e0208 */
[----:B------:R-:W-:-:S04]  /*2a00*/  LEA R8, P0, R6, c[0x0][0x160], 0x1 ;  /* 0x0000580006087a11 */ /* 0x000fc800078008ff */
[----:B------:R-:W-:-:S04]  /*2a10*/  IADD3 R13, R7, R13, RZ ;  /* 0x0000000d070d7210 */ /* 0x000fc80007ffe0ff */
[----:B------:R-:W-:-:S05]  /*2a20*/  LEA.HI.X R9, R6, c[0x0][0x164], R13, 0x1, P0 ;  /* 0x0000590006097a11 */ /* 0x000fca00000f0c0d */
[----:B------:R0:W-:Y:S02]  /*2a30*/  STG.E [R8.64], R15 ;  /* 0x0000000f08007986 */ /* 0x0001e4000c101906 */
.L_x_2209:
[----:B------:R-:W-:Y:S05]  /*2a40*/  BSYNC B0 ;  /* 0x0000000000007941 */ /* 0x000fea0003800000 */
.L_x_2208:
[----:B------:R-:W-:Y:S02]  /*2a50*/  IADD3 R17, R17, c[0x0][0x10], RZ ;  /* 0x0000040011117a10 */ /* 0x000fe40007ffe0ff */
[----:B------:R-:W-:Y:S02]  /*2a60*/  IADD3 R18, R18, 0x1, RZ ;  /* 0x0000000112127810 */ /* 0x000fe40007ffe0ff */
[----:B------:R-:W-:-:S13]  /*2a70*/  ISETP.GE.AND P0, PT, R17, UR4, PT ;  /* 0x0000000411007c0c */ /* 0x000fda000bf06270 */
[----:B------:R-:W-:Y:S01]  /*2a80*/  @P0 CALL.REL.NOINC `(.L_x_2210) ;  /* 0x0000001000000944 */ /* 0x000fe20003c00000 */
[----:B------:R-:W-:Y:S05]  /*2a90*/  BRA `(.L_x_2211) ;  /* 0xffffd6d000007947 */ /* 0x000fea000383ffff */
.L_x_2210:
[----:B------:R-:W-:Y:S05]  /*2aa0*/  EXIT ;  /* 0x000000000000794d */ /* 0x000fea0003800000 */
.L_x_2212:
        /* <DEDUP_REMOVED lines=13> */
.L_x_3373:


//--------------------- .text._Z35group_norm_nhwc_fwd_one_pass_kernelI11Bf16IOBf16WLi256ELi32ELi512EEv26Group_norm_nhwc_fwd_params --------------------------
	.section	.text._Z35group_norm_nhwc_fwd_one_pass_kernelI11Bf16IOBf16WLi256ELi32ELi512EEv26Group_norm_nhwc_fwd_params,"ax",@progbits
	.sectioninfo	@"SHI_REGISTERS=40"
	.align	128
        .global         _Z35group_norm_nhwc_fwd_one_pass_kernelI11Bf16IOBf16WLi256ELi32ELi512EEv26Group_norm_nhwc_fwd_params
        .type           _Z35group_norm_nhwc_fwd_one_pass_kernelI11Bf16IOBf16WLi256ELi32ELi512EEv26Group_norm_nhwc_fwd_params,@function
        .size           _Z35group_norm_nhwc_fwd_one_pass_kernelI11Bf16IOBf16WLi256ELi32ELi512EEv26Group_norm_nhwc_fwd_params,(.L_x_3374 - _Z35group_norm_nhwc_fwd_one_pass_kernelI11Bf16IOBf16WLi256ELi32ELi512EEv26Group_norm_nhwc_fwd_params)
        .other          _Z35group_norm_nhwc_fwd_one_pass_kernelI11Bf16IOBf16WLi256ELi32ELi512EEv26Group_norm_nhwc_fwd_params,@"STO_CUDA_ENTRY STV_DEFAULT"
_Z35group_norm_nhwc_fwd_one_pass_kernelI11Bf16IOBf16WLi256ELi32ELi512EEv26Group_norm_nhwc_fwd_params:
.text._Z35group_norm_nhwc_fwd_one_pass_kernelI11Bf16IOBf16WLi256ELi32ELi512EEv26Group_norm_nhwc_fwd_params:
        /* <DEDUP_REMOVED lines=9> */
[----:B------:R-:W-:Y:S01]  /*0090*/  HFMA2.MMA R29, -RZ, RZ, 0, 0 ;  /* 0x00000000ff1d7435 */ /* 0x000fe200000001ff */
[----:B------:R-:W-:Y:S01]  /*00a0*/  MOV R10, R3 ;  /* 0x00000003000a7202 */ /* 0x000fe20000000f00 */
[----:B------:R-:W-:Y:S01]  /*00b0*/  ULDC.U8 UR7, c[0x0][0x1dc] ;  /* 0x0000770000077ab9 */ /* 0x000fe20000000000 */
[----:B------:R-:W1:Y:S01]  /*00c0*/  S2R R2, SR_CTAID.X ;  /* 0x0000000000027919 */ /* 0x000e620000002500 */
[----:B------:R-:W-:Y:S01]  /*00d0*/  ULDC.64 UR8, c[0x0][0x118] ;  /* 0x0000460000087ab9 */ /* 0x000fe20000000a00 */
[--C-:B0-----:R-:W-:Y:S02]  /*00e0*/  SHF.R.S32.HI R0, RZ, 0x1f, R37.reuse ;  /* 0x0000001fff007819 */ /* 0x101fe40000011425 */
[----:B------:R-:W-:Y:S02]  /*00f0*/  SHF.R.U32.HI R5, RZ, 0x4, R37 ;  /* 0x00000004ff057819 */ /* 0x000fe40000011625 */
[----:B------:R-:W-:-:S03]  /*0100*/  LEA.HI R36, R0, R37, RZ, 0x5 ;  /* 0x0000002500247211 */ /* 0x000fc600078f28ff */
[----:B-1----:R-:W-:Y:S01]  /*0110*/  IMAD R0, R2, c[0x0][0x1e4], R5 ;  /* 0x0000790002007a24 */ /* 0x002fe200078e0205 */
[----:B------:R-:W-:-:S04]  /*0120*/  SHF.R.S32.HI R36, RZ, 0x5, R36 ;  /* 0x00000005ff247819 */ /* 0x000fc80000011424 */
[C---:B------:R-:W-:Y:S02]  /*0130*/  IADD3 R35, R0.reuse, 0x20, RZ ;  /* 0x0000002000237810 */ /* 0x040fe40007ffe0ff */
[C---:B------:R-:W-:Y:S02]  /*0140*/  IADD3 R34, R0.reuse, 0x60, RZ ;  /* 0x0000006000227810 */ /* 0x040fe40007ffe0ff */
[C---:B------:R-:W-:Y:S02]  /*0150*/  IADD3 R33, R0.reuse, 0x80, RZ ;  /* 0x0000008000217810 */ /* 0x040fe40007ffe0ff */
[C---:B------:R-:W-:Y:S02]  /*0160*/  IADD3 R32, R0.reuse, 0xa0, RZ ;  /* 0x000000a000207810 */ /* 0x040fe40007ffe0ff */
[C---:B------:R-:W-:Y:S02]  /*0170*/  IADD3 R31, R0.reuse, 0xc0, RZ ;  /* 0x000000c0001f7810 */ /* 0x040fe40007ffe0ff */
[----:B------:R-:W-:-:S02]  /*0180*/  IADD3 R30, R0, 0xe0, RZ ;  /* 0x000000e0001e7810 */ /* 0x000fc40007ffe0ff */
[----:B------:R-:W-:Y:S02]  /*0190*/  SHF.R.S32.HI R6, RZ, 0x1f, R35 ;  /* 0x0000001fff067819 */ /* 0x000fe40000011423 */
[----:B------:R-:W-:Y:S02]  /*01a0*/  SHF.R.S32.HI R5, RZ, 0x1f, R34 ;  /* 0x0000001fff057819 */ /* 0x000fe40000011422 */
[----:B------:R-:W-:Y:S02]  /*01b0*/  SHF.R.S32.HI R4, RZ, 0x1f, R33 ;  /* 0x0000001fff047819 */ /* 0x000fe40000011421 */
[----:B------:R-:W-:Y:S02]  /*01c0*/  SHF.R.S32.HI R6, RZ, 0x1f, R32 ;  /* 0x0000001fff067819 */ /* 0x000fe40000011420 */
[----:B------:R-:W-:Y:S02]  /*01d0*/  SHF.R.S32.HI R5, RZ, 0x1f, R31 ;  /* 0x0000001fff057819 */ /* 0x000fe4000001141f */
[----:B------:R-:W-:-:S02]  /*01e0*/  SHF.R.S32.HI R4, RZ, 0x1f, R30 ;  /* 0x0000001fff047819 */ /* 0x000fc4000001141e */
.L_x_2250:
[----:B0-----:R-:W-:Y:S01]  /*01f0*/  IABS R7, c[0x0][0x1d8] ;  /* 0x0000760000077a13 */ /* 0x001fe20000000000 */
[----:B------:R-:W-:Y:S01]  /*0200*/  CS2R R24, SRZ ;  /* 0x0000000000187805 */ /* 0x000fe2000001ff00 */
[----:B------:R-:W-:-:S02]  /*0210*/  SHF.R.S32.HI R12, RZ, 0x1f, R35 ;  /* 0x0000001fff0c7819 */ /* 0x000fc40000011423 */
[----:B------:R-:W0:Y:S01]  /*0220*/  I2F.RP R6, R7 ;  /* 0x0000000700067306 */ /* 0x000e220000209400 */
[----:B------:R-:W-:Y:S02]  /*0230*/  IADD3 R19, R0, 0x40, RZ ;  /* 0x0000004000137810 */ /* 0x000fe40007ffe0ff */
[----:B------:R-:W-:Y:S02]  /*0240*/  SHF.R.S32.HI R22, RZ, 0x1f, R34 ;  /* 0x0000001fff167819 */ /* 0x000fe40000011422 */
[----:B------:R-:W-:Y:S02]  /*0250*/  ISETP.GE.U32.AND P3, PT, R19, c[0x0][0x1c8], PT ;  /* 0x0000720013007a0c */ /* 0x000fe40003f66070 */
[----:B------:R-:W-:Y:S02]  /*0260*/  SHF.R.S32.HI R11, RZ, 0x1f, R19 ;  /* 0x0000001fff0b7819 */ /* 0x000fe40000011413 */
[----:B------:R-:W-:Y:S02]  /*0270*/  ISETP.GE.U32.AND P5, PT, R33, c[0x0][0x1c8], PT ;  /* 0x0000720021007a0c */ /* 0x000fe40003fa6070 */
[----:B------:R-:W-:-:S02]  /*0280*/  SHF.R.S32.HI R26, RZ, 0x1f, R33 ;  /* 0x0000001fff1a7819 */ /* 0x000fc40000011421 */
[----:B------:R-:W-:Y:S02]  /*0290*/  MOV R28, RZ ;  /* 0x000000ff001c7202 */ /* 0x000fe40000000f00 */
[----:B------:R-:W-:Y:S01]  /*02a0*/  ISETP.GE.AND.EX P5, PT, R26, c[0x0][0x1cc], PT, P5 ;  /* 0x000073001a007a0c */ /* 0x000fe20003fa6350 */
        /* <DEDUP_REMOVED lines=17> */
[----:B------:R-:W-:Y:S02]  /*03c0*/  ISETP.GE.U32.AND P0, PT, R6, R7, PT ;  /* 0x000000070600720c */ /* 0x000fe40003f06070 */
[----:B------:R-:W-:-:S11]  /*03d0*/  ISETP.NE.AND P1, PT, RZ, c[0x0][0x1d8], PT ;  /* 0x00007600ff007a0c */ /* 0x000fd60003f25270 */
[----:B------:R-:W-:Y:S02]  /*03e0*/  @P0 IADD3 R5, R5, 0x1, RZ ;  /* 0x0000000105050810 */ /* 0x000fe40007ffe0ff */
[----:B------:R-:W-:Y:S02]  /*03f0*/  ISETP.GE.U32.AND P0, PT, R35, c[0x0][0x1c8], PT ;  /* 0x0000720023007a0c */ /* 0x000fe40003f06070 */
[----:B------:R-:W-:Y:S02]  /*0400*/  MOV R7, R5 ;  /* 0x0000000500077202 */ /* 0x000fe40000000f00 */
[----:B------:R-:W-:Y:S02]  /*0410*/  SHF.L.U32 R5, R37, 0x1, RZ ;  /* 0x0000000125057819 */ /* 0x000fe400000006ff */
[----:B------:R-:W-:Y:S02]  /*0420*/  @!P2 IADD3 R7, -R7, RZ, RZ ;  /* 0x000000ff0707a210 */ /* 0x000fe40007ffe1ff */
[----:B------:R-:W-:-:S02]  /*0430*/  @!P1 LOP3.LUT R7, RZ, c[0x0][0x1d8], RZ, 0x33, !PT ;  /* 0x00007600ff079a12 */ /* 0x000fc400078e33ff */
[----:B------:R-:W-:Y:S02]  /*0440*/  LOP3.LUT R5, R5, 0x1e, RZ, 0xc0, !PT ;  /* 0x0000001e05057812 */ /* 0x000fe400078ec0ff */
[----:B------:R-:W-:Y:S02]  /*0450*/  IADD3 R9, -R7, RZ, RZ ;  /* 0x000000ff07097210 */ /* 0x000fe40007ffe1ff */
[----:B------:R-:W-:Y:S02]  /*0460*/  ISETP.GT.U32.AND P1, PT, R37, 0x1ff, PT ;  /* 0x000001ff2500780c */ /* 0x000fe40003f24070 */
[----:B------:R-:W-:Y:S01]  /*0470*/  ISETP.GE.U32.AND P2, PT, R0, c[0x0][0x1c8], PT ;  /* 0x0000720000007a0c */ /* 0x000fe20003f46070 */
[----:B------:R-:W-:Y:S01]  /*0480*/  IMAD R4, R9, c[0x0][0x1d8], R10 ;  /* 0x0000760009047a24 */ /* 0x000fe200078e020a */
[----:B------:R-:W-:Y:S02]  /*0490*/  ISETP.GE.AND.EX P0, PT, R12, c[0x0][0x1cc], PT, P0 ;  /* 0x000073000c007a0c */ /* 0x000fe40003f06300 */
[----:B------:R-:W-:-:S02]  /*04a0*/  ISETP.GE.OR.EX P2, PT, R8, c[0x0][0x1cc], P1, P2 ;  /* 0x0000730008007a0c */ /* 0x000fc40000f46720 */
[----:B------:R-:W-:Y:S02]  /*04b0*/  LEA R4, R4, R5, 0x5 ;  /* 0x0000000504047211 */ /* 0x000fe400078e28ff */
[----:B------:R-:W-:Y:S02]  /*04c0*/  SHF.R.S32.HI R5, RZ, 0x1f, R7 ;  /* 0x0000001fff057819 */ /* 0x000fe40000011407 */
[----:B------:R-:W-:Y:S02]  /*04d0*/  ISETP.LT.U32.AND P0, PT, R37, 0x200, !P0 ;  /* 0x000002002500780c */ /* 0x000fe40004701070 */
[----:B------:R-:W-:Y:S01]  /*04e0*/  ISETP.GE.OR.EX P1, PT, R11, c[0x0][0x1cc], P1, P3 ;  /* 0x000073000b007a0c */ /* 0x000fe20000f26730 */
[----:B------:R-:W-:Y:S01]  /*04f0*/  IMAD R6, R5, c[0x0][0x1d0], RZ ;  /* 0x0000740005067a24 */ /* 0x000fe200078e02ff */
[----:B------:R-:W-:Y:S02]  /*0500*/  SHF.R.S32.HI R5, RZ, 0x1f, R4 ;  /* 0x0000001fff057819 */ /* 0x000fe40000011404 */
[----:B------:R-:W-:Y:S01]  /*0510*/  ISETP.GE.U32.AND P3, PT, R34, c[0x0][0x1c8], PT ;  /* 0x0000720022007a0c */ /* 0x000fe20003f66070 */
[----:B------:R-:W-:-:S02]  /*0520*/  IMAD R9, R7, c[0x0][0x1d4], R6 ;  /* 0x0000750007097a24 */ /* 0x000fc400078e0206 */
[----:B------:R-:W-:Y:S01]  /*0530*/  IMAD.WIDE.U32 R6, R7, c[0x0][0x1d0], R4 ;  /* 0x0000740007067a25 */ /* 0x000fe200078e0004 */
[----:B------:R-:W-:-:S03]  /*0540*/  ISETP.GE.AND.EX P3, PT, R22, c[0x0][0x1cc], PT, P3 ;  /* 0x0000730016007a0c */ /* 0x000fc60003f66330 */
[----:B------:R-:W-:Y:S01]  /*0550*/  @!P2 IMAD R15, R8, c[0x0][0x1c0], RZ ;  /* 0x00007000080faa24 */ /* 0x000fe200078e02ff */
[----:B------:R-:W-:Y:S01]  /*0560*/  ISETP.LT.U32.AND P3, PT, R37, 0x200, !P3 ;  /* 0x000002002500780c */ /* 0x000fe20005f61070 */
[----:B------:R-:W-:Y:S01]  /*0570*/  @!P1 IMAD R14, R11, c[0x0][0x1c0], RZ ;  /* 0x000070000b0e9a24 */ /* 0x000fe200078e02ff */
[----:B------:R-:W-:Y:S01]  /*0580*/  IADD3 R9, R7, R9, RZ ;  /* 0x0000000907097210 */ /* 0x000fe20007ffe0ff */
[----:B------:R-:W-:Y:S01]  /*0590*/  @P0 IMAD R12, R12, c[0x0][0x1c0], RZ ;  /* 0x000070000c0c0a24 */ /* 0x000fe200078e02ff */
[-C--:B------:R-:W-:Y:S01]  /*05a0*/  @P0 MOV R8, R6.reuse ;  /* 0x0000000600080202 */ /* 0x080fe20000000f00 */
[----:B------:R-:W-:Y:S01]  /*05b0*/  @!P2 IMAD R18, R0, c[0x0][0x1c4], R15 ;  /* 0x000071000012aa24 */ /* 0x000fe200078e020f */
[-C--:B------:R-:W-:Y:S01]  /*05c0*/  @!P2 MOV R15, R9.reuse ;  /* 0x00000009000fa202 */ /* 0x080fe20000000f00 */
[----:B------:R-:W-:Y:S01]  /*05d0*/  @!P1 IMAD R11, R19, c[0x0][0x1c4], R14 ;  /* 0x00007100130b9a24 */ /* 0x000fe200078e020e */
[-C--:B------:R-:W-:Y:S01]  /*05e0*/  @!P2 MOV R14, R6.reuse ;  /* 0x00000006000ea202 */ /* 0x080fe20000000f00 */
[C---:B------:R-:W-:Y:S01]  /*05f0*/  @P0 IMAD R13, R35.reuse, c[0x0][0x1c4], R12 ;  /* 0x00007100230d0a24 */ /* 0x040fe200078e020c */
[----:B------:R-:W-:Y:S01]  /*0600*/  @!P1 MOV R20, R6 ;  /* 0x0000000600149202 */ /* 0x000fe20000000f00 */
[----:B------:R-:W-:Y:S01]  /*0610*/  @P0 IMAD.WIDE.U32 R16, R35, c[0x0][0x1c0], R8 ;  /* 0x0000700023100a25 */ /* 0x000fe200078e0008 */
[----:B------:R-:W-:-:S02]  /*0620*/  @!P1 MOV R21, R9 ;  /* 0x0000000900159202 */ /* 0x000fc40000000f00 */
[----:B------:R-:W-:Y:S01]  /*0630*/  @P3 MOV R23, R9 ;  /* 0x0000000900173202 */ /* 0x000fe20000000f00 */
[----:B------:R-:W-:Y:S01]  /*0640*/  @!P2 IMAD.WIDE.U32 R14, R0, c[0x0][0x1c0], R14 ;  /* 0x00007000000eaa25 */ /* 0x000fe200078e000e */
[----:B------:R-:W-:Y:S02]  /*0650*/  @P0 IADD3 R13, R17, R13, RZ ;  /* 0x0000000d110d0210 */ /* 0x000fe40007ffe0ff */
[C---:B------:R-:W-:Y:S01]  /*0660*/  @P0 LEA R12, P4, R16.reuse, c[0x0][0x170], 0x1 ;  /* 0x00005c00100c0a11 */ /* 0x040fe200078808ff */
[----:B------:R-:W-:Y:S01]  /*0670*/  @!P1 IMAD.WIDE.U32 R20, R19, c[0x0][0x1c0], R20 ;  /* 0x0000700013149a25 */ /* 0x000fe200078e0014 */
[----:B------:R-:W-:Y:S02]  /*0680*/  @!P2 IADD3 R17, R15, R18, RZ ;  /* 0x000000120f11a210 */ /* 0x000fe40007ffe0ff */
[----:B------:R-:W-:Y:S01]  /*0690*/  @P0 LEA.HI.X R13, R16, c[0x0][0x174], R13, 0x1, P4 ;  /* 0x00005d00100d0a11 */ /* 0x000fe200020f0c0d */
[----:B------:R-:W-:Y:S01]  /*06a0*/  @P3 IMAD R19, R22, c[0x0][0x1c0], RZ ;  /* 0x0000700016133a24 */ /* 0x000fe200078e02ff */
[----:B------:R-:W-:-:S02]  /*06b0*/  @P3 MOV R22, R6 ;  /* 0x0000000600163202 */ /* 0x000fc40000000f00 */
[----:B------:R-:W-:Y:S01]  /*06c0*/  @!P2 LEA R16, P4, R14, c[0x0][0x170], 0x1 ;  /* 0x00005c000e10aa11 */ /* 0x000fe200078808ff */
[C---:B------:R-:W-:Y:S01]  /*06d0*/  @P3 IMAD R15, R34.reuse, c[0x0][0x1c4], R19 ;  /* 0x00007100220f3a24 */ /* 0x040fe200078e0213 */
[----:B------:R-:W-:Y:S01]  /*06e0*/  @!P1 IADD3 R11, R21, R11, RZ ;  /* 0x0000000b150b9210 */ /* 0x000fe20007ffe0ff */
[----:B------:R-:W-:Y:S01]  /*06f0*/  @P3 IMAD.WIDE.U32 R22, R34, c[0x0][0x1c0], R22 ;  /* 0x0000700022163a25 */ /* 0x000fe200078e0016 */
[----:B------:R-:W-:Y:S01]  /*0700*/  @!P2 LEA.HI.X R17, R14, c[0x0][0x174], R17, 0x1, P4 ;  /* 0x00005d000e11aa11 */ /* 0x000fe200020f0c11 */
[----:B------:R0:W2:Y:S01]  /*0710*/  @P0 LDG.E R24, [R12.64] ;  /* 0x000000080c180981 */ /* 0x0000a2000c1e1900 */
[----:B------:R-:W-:Y:S02]  /*0720*/  @!P1 LEA R14, P4, R20, c[0x0][0x170], 0x1 ;  /* 0x00005c00140e9a11 */ /* 0x000fe400078808ff */
[----:B------:R-:W-:Y:S01]  /*0730*/  @P3 IADD3 R19, R23, R15, RZ ;  /* 0x0000000f17133210 */ /* 0x000fe20007ffe0ff */
[----:B------:R1:W3:Y:S01]  /*0740*/  @!P2 LDG.E R28, [R16.64] ;  /* 0x00000008101ca981 */ /* 0x0002e2000c1e1900 */
[----:B------:R-:W-:-:S02]  /*0750*/  @P3 LEA R18, P6, R22, c[0x0][0x170], 0x1 ;  /* 0x00005c0016123a11 */ /* 0x000fc400078c08ff */
[----:B------:R-:W-:Y:S02]  /*0760*/  @!P1 LEA.HI.X R15, R20, c[0x0][0x174], R11, 0x1, P4 ;  /* 0x00005d00140f9a11 */ /* 0x000fe400020f0c0b */
[----:B------:R-:W-:Y:S02]  /*0770*/  ISETP.GE.U32.AND P4, PT, R32, c[0x0][0x1c8], PT ;  /* 0x0000720020007a0c */ /* 0x000fe40003f86070 */
[----:B------:R-:W-:Y:S01]  /*0780*/  SHF.R.S32.HI R11, RZ, 0x1f, R32 ;  /* 0x0000001fff0b7819 */ /* 0x000fe20000011420 */
[----:B------:R4:W5:Y:S01]  /*0790*/  @!P1 LDG.E R25, [R14.64] ;  /* 0x000000080e199981 */ /* 0x000962000c1e1900 */
[----:B------:R-:W-:Y:S02]  /*07a0*/  @P3 LEA.HI.X R19, R22, c[0x0][0x174], R19, 0x1, P6 ;  /* 0x00005d0016133a11 */ /* 0x000fe400030f0c13 */
[----:B------:R-:W-:Y:S01]  /*07b0*/  ISETP.GE.AND.EX P6, PT, R11, c[0x0][0x1cc], PT, P4 ;  /* 0x000073000b007a0c */ /* 0x000fe20003fc6340 */
[----:B------:R-:W-:Y:S01]  /*07c0*/  CS2R R22, SRZ ;  /* 0x0000000000167805 */ /* 0x000fe2000001ff00 */
[----:B------:R-:W-:-:S02]  /*07d0*/  ISETP.LT.U32.AND P4, PT, R37, 0x200, !P5 ;  /* 0x000002002500780c */ /* 0x000fc40006f81070 */
[----:B------:R-:W-:Y:S02]  /*07e0*/  ISETP.LT.U32.AND P5, PT, R37, 0x200, !P6 ;  /* 0x000002002500780c */ /* 0x000fe400077a1070 */
[----:B------:R-:W-:Y:S01]  /*07f0*/  ISETP.GE.U32.AND P0, PT, R31, c[0x0][0x1c8], PT ;  /* 0x000072001f007a0c */ /* 0x000fe20003f06070 */
[----:B------:R0:W5:Y:S01]  /*0800*/  @P3 LDG.E R22, [R18.64] ;  /* 0x0000000812163981 */ /* 0x000162000c1e1900 */
[----:B------:R-:W-:-:S04]  /*0810*/  SHF.R.S32.HI R21, RZ, 0x1f, R31 ;  /* 0x0000001fff157819 */ /* 0x000fc8000001141f */
[----:B------:R-:W-:-:S03]  /*0820*/  ISETP.GE.AND.EX P0, PT, R21, c[0x0][0x1cc], PT, P0 ;  /* 0x0000730015007a0c */ /* 0x000fc60003f06300 */
[----:B------:R-:W-:Y:S01]  /*0830*/  @P4 IMAD R26, R26, c[0x0][0x1c0], RZ ;  /* 0x000070001a1a4a24 */ /* 0x000fe200078e02ff */
[-C--:B0-----:R-:W-:Y:S02]  /*0840*/  @P4 MOV R18, R6.reuse ;  /* 0x0000000600124202 */ /* 0x081fe40000000f00 */
[-C--:B------:R-:W-:Y:S01]  /*0850*/  @P4 MOV R19, R9.reuse ;  /* 0x0000000900134202 */ /* 0x080fe20000000f00 */
[----:B------:R-:W-:Y:S01]  /*0860*/  @P5 IMAD R20, R11, c[0x0][0x1c0], RZ ;  /* 0x000070000b145a24 */ /* 0x000fe200078e02ff */
[----:B------:R-:W-:Y:S01]  /*0870*/  @P5 MOV R12, R6 ;  /* 0x00000006000c5202 */ /* 0x000fe20000000f00 */
[C---:B------:R-:W-:Y:S01]  /*0880*/  @P4 IMAD R11, R33.reuse, c[0x0][0x1c4], R26 ;  /* 0x00007100210b4a24 */ /* 0x040fe200078e021a */
[----:B------:R-:W-:Y:S01]  /*0890*/  @P5 MOV R13, R9 ;  /* 0x00000009000d5202 */ /* 0x000fe20000000f00 */
[----:B------:R-:W-:Y:S01]  /*08a0*/  @P4 IMAD.WIDE.U32 R18, R33, c[0x0][0x1c0], R18 ;  /* 0x0000700021124a25 */ /* 0x000fe200078e0012 */
[----:B------:R-:W-:-:S03]  /*08b0*/  ISETP.LT.U32.AND P0, PT, R37, 0x200, !P0 ;  /* 0x000002002500780c */ /* 0x000fc60004701070 */
[C---:B------:R-:W-:Y:S01]  /*08c0*/  @P5 IMAD R20, R32.reuse, c[0x0][0x1c4], R20 ;  /* 0x0000710020145a24 */ /* 0x040fe200078e0214 */
[----:B------:R-:W-:Y:S01]  /*08d0*/  @P4 IADD3 R11, R19, R11, RZ ;  /* 0x0000000b130b4210 */ /* 0x000fe20007ffe0ff */
[----:B------:R-:W-:Y:S01]  /*08e0*/  @P5 IMAD.WIDE.U32 R12, R32, c[0x0][0x1c0], R12 ;  /* 0x00007000200c5a25 */ /* 0x000fe200078e000c */
[----:B-1----:R-:W-:Y:S02]  /*08f0*/  @P4 LEA R16, P6, R18, c[0x0][0x170], 0x1 ;  /* 0x00005c0012104a11 */ /* 0x002fe400078c08ff */
[----:B------:R-:W-:Y:S02]  /*0900*/  ISETP.GE.U32.AND P3, PT, R30, c[0x0][0x1c8], PT ;  /* 0x000072001e007a0c */ /* 0x000fe40003f66070 */
[----:B------:R-:W-:Y:S02]  /*0910*/  @P4 LEA.HI.X R17, R18, c[0x0][0x174], R11, 0x1, P6 ;  /* 0x00005d0012114a11 */ /* 0x000fe400030f0c0b */
[----:B------:R-:W-:Y:S02]  /*0920*/  SHF.R.S32.HI R27, RZ, 0x1f, R30 ;  /* 0x0000001fff1b7819 */ /* 0x000fe4000001141e */
[----:B------:R-:W-:Y:S01]  /*0930*/  @P5 IADD3 R20, R13, R20, RZ ;  /* 0x000000140d145210 */ /* 0x000fe20007ffe0ff */
[----:B------:R0:W5:Y:S01]  /*0940*/  @P4 LDG.E R23, [R16.64] ;  /* 0x0000000810174981 */ /* 0x000162000c1e1900 */
[----:B----4-:R-:W-:-:S02]  /*0950*/  @P5 LEA R14, P6, R12, c[0x0][0x170], 0x1 ;  /* 0x00005c000c0e5a11 */ /* 0x010fc400078c08ff */
[----:B------:R-:W-:Y:S02]  /*0960*/  ISETP.GE.AND.EX P3, PT, R27, c[0x0][0x1cc], PT, P3 ;  /* 0x000073001b007a0c */ /* 0x000fe40003f66330 */
[----:B------:R-:W-:Y:S01]  /*0970*/  @P5 LEA.HI.X R15, R12, c[0x0][0x174], R20, 0x1, P6 ;  /* 0x00005d000c0f5a11 */ /* 0x000fe200030f0c14 */
[----:B------:R-:W-:Y:S01]  /*0980*/  @P0 IMAD R12, R21, c[0x0][0x1c0], RZ ;  /* 0x00007000150c0a24 */ /* 0x000fe200078e02ff */
[----:B------:R-:W-:Y:S02]  /*0990*/  ISETP.LT.U32.AND P3, PT, R37, 0x200, !P3 ;  /* 0x000002002500780c */ /* 0x000fe40005f61070 */
[----:B------:R-:W-:Y:S01]  /*09a0*/  @P0 MOV R13, R9 ;  /* 0x00000009000d0202 */ /* 0x000fe20000000f00 */
[----:B0-----:R-:W-:Y:S01]  /*09b0*/  @P0 IMAD R16, R31, c[0x0][0x1c4], R12 ;  /* 0x000071001f100a24 */ /* 0x001fe200078e020c */
[----:B------:R-:W-:Y:S01]  /*09c0*/  @P0 MOV R12, R6 ;  /* 0x00000006000c0202 */ /* 0x000fe20000000f00 */
[----:B------:R-:W-:-:S04]  /*09d0*/  CS2R R20, SRZ ;  /* 0x0000000000147805 */ /* 0x000fc8000001ff00 */
[----:B------:R-:W-:Y:S02]  /*09e0*/  @P0 IMAD.WIDE.U32 R12, R31, c[0x0][0x1c0], R12 ;  /* 0x000070001f0c0a25 */ /* 0x000fe400078e000c */
[----:B------:R0:W4:Y:S02]  /*09f0*/  @P5 LDG.E R20, [R14.64] ;  /* 0x000000080e145981 */ /* 0x000124000c1e1900 */
[----:B------:R-:W-:Y:S02]  /*0a00*/  @P3 MOV R17, R9 ;  /* 0x0000000900113202 */ /* 0x000fe40000000f00 */
[----:B------:R-:W-:Y:S01]  /*0a10*/  @P0 IADD3 R13, R13, R16, RZ ;  /* 0x000000100d0d0210 */ /* 0x000fe20007ffe0ff */
[----:B------:R-:W-:Y:S01]  /*0a20*/  @P3 IMAD R11, R27, c[0x0][0x1c0], RZ ;  /* 0x000070001b0b3a24 */ /* 0x000fe200078e02ff */
[----:B------:R-:W-:Y:S02]  /*0a30*/  @P3 MOV R16, R6 ;  /* 0x0000000600103202 */ /* 0x000fe40000000f00 */
[----:B0-----:R-:W-:Y:S01]  /*0a40*/  @P0 LEA R14, P4, R12, c[0x0][0x170], 0x1 ;  /* 0x00005c000c0e0a11 */ /* 0x001fe200078808ff */
[----:B------:R-:W-:-:S02]  /*0a50*/  @P3 IMAD R11, R30, c[0x0][0x1c4], R11 ;  /* 0x000071001e0b3a24 */ /* 0x000fc400078e020b */
[----:B------:R-:W-:Y:S01]  /*0a60*/  @P3 IMAD.WIDE.U32 R16, R30, c[0x0][0x1c0], R16 ;  /* 0x000070001e103a25 */ /* 0x000fe200078e0010 */
[----:B------:R-:W-:-:S04]  /*0a70*/  @P0 LEA.HI.X R15, R12, c[0x0][0x174], R13, 0x1, P4 ;  /* 0x00005d000c0f0a11 */ /* 0x000fc800020f0c0d */
[----:B------:R-:W-:Y:S01]  /*0a80*/  @P3 IADD3 R11, R17, R11, RZ ;  /* 0x0000000b110b3210 */ /* 0x000fe20007ffe0ff */
[----:B------:R3:W4:Y:S01]  /*0a90*/  @P0 LDG.E R21, [R14.64] ;  /* 0x000000080e150981 */ /* 0x000722000c1e1900 */
[----:B------:R-:W-:-:S04]  /*0aa0*/  @P3 LEA R12, P4, R16, c[0x0][0x170], 0x1 ;  /* 0x00005c00100c3a11 */ /* 0x000fc800078808ff */
[----:B------:R-:W-:Y:S02]  /*0ab0*/  @P3 LEA.HI.X R13, R16, c[0x0][0x174], R11, 0x1, P4 ;  /* 0x00005d00100d3a11 */ /* 0x000fe400020f0c0b */
[----:B------:R-:W-:-:S06]  /*0ac0*/  MOV R11, RZ ;  /* 0x000000ff000b7202 */ /* 0x000fcc0000000f00 */
[----:B------:R0:W4:Y:S04]  /*0ad0*/  @P3 LDG.E R11, [R12.64] ;  /* 0x000000080c0b3981 */ /* 0x000128000c1e1900 */
[----:B------:R-:W1:Y:S02]  /*0ae0*/  S2R R18, SR_LANEID ;  /* 0x0000000000127919 */ /* 0x000e640000000000 */
[----:B-1----:R-:W-:Y:S02]  /*0af0*/  ISETP.GT.AND P0, PT, R18, 0x1e, PT ;  /* 0x0000001e1200780c */ /* 0x002fe40003f04270 */
[--C-:B--2---:R-:W-:Y:S02]  /*0b00*/  PRMT R16, RZ, 0x5410, R24.reuse ;  /* 0x00005410ff107816 */ /* 0x104fe40000000018 */
[----:B------:R-:W-:-:S02]  /*0b10*/  PRMT R17, RZ, 0x7610, R24 ;  /* 0x00007610ff117816 */ /* 0x000fc40000000018 */
[--C-:B---3--:R-:W-:Y:S02]  /*0b20*/  PRMT R15, RZ, 0x5410, R28.reuse ;  /* 0x00005410ff0f7816 */ /* 0x108fe4000000001c */
[----:B------:R-:W-:Y:S01]  /*0b30*/  PRMT R14, RZ, 0x7610, R28 ;  /* 0x00007610ff0e7816 */ /* 0x000fe2000000001c */
[----:B0-----:R-:W-:Y:S02]  /*0b40*/  FADD.FTZ R13, R16, R17 ;  /* 0x00000011100d7221 */ /* 0x001fe40000010000 */
[----:B------:R-:W-:Y:S02]  /*0b50*/  FMUL.FTZ R17, R17, R17 ;  /* 0x0000001111117220 */ /* 0x000fe40000410000 */
[----:B------:R-:W-:Y:S02]  /*0b60*/  FADD.FTZ R12, R15, R14 ;  /* 0x0000000e0f0c7221 */ /* 0x000fe40000010000 */
[----:B------:R-:W-:Y:S02]  /*0b70*/  FMUL.FTZ R14, R14, R14 ;  /* 0x0000000e0e0e7220 */ /* 0x000fe40000410000 */
[----:B------:R-:W-:Y:S01]  /*0b80*/  FFMA.FTZ R16, R16, R16, R17 ;  /* 0x0000001010107223 */ /* 0x000fe20000010011 */
[----:B-----5:R-:W-:Y:S01]  /*0b90*/  PRMT R17, RZ, 0x7610, R25 ;  /* 0x00007610ff117816 */ /* 0x020fe20000000019 */
[----:B------:R-:W-:-:S02]  /*0ba0*/  FADD.FTZ R12, RZ, R12 ;  /* 0x0000000cff0c7221 */ /* 0x000fc40000010000 */
[----:B------:R-:W-:Y:S01]  /*0bb0*/  FFMA.FTZ R15, R15, R15, R14 ;  /* 0x0000000f0f0f7223 */ /* 0x000fe2000001000e */
[----:B------:R-:W-:Y:S01]  /*0bc0*/  PRMT R14, RZ, 0x5410, R25 ;  /* 0x00005410ff0e7816 */ /* 0x000fe20000000019 */
[----:B------:R-:W-:Y:S02]  /*0bd0*/  FADD.FTZ R13, R12, R13 ;  /* 0x0000000d0c0d7221 */ /* 0x000fe40000010000 */
[----:B------:R-:W-:Y:S02]  /*0be0*/  FMUL.FTZ R12, R17, R17 ;  /* 0x00000011110c7220 */ /* 0x000fe40000410000 */
[C---:B------:R-:W-:Y:S02]  /*0bf0*/  FADD.FTZ R17, R14.reuse, R17 ;  /* 0x000000110e117221 */ /* 0x040fe40000010000 */
[----:B------:R-:W-:Y:S02]  /*0c00*/  FADD.FTZ R15, RZ, R15 ;  /* 0x0000000fff0f7221 */ /* 0x000fe40000010000 */
[----:B------:R-:W-:Y:S01]  /*0c10*/  FADD.FTZ R17, R13, R17 ;  /* 0x000000110d117221 */ /* 0x000fe20000010000 */
[----:B------:R-:W-:Y:S01]  /*0c20*/  PRMT R13, RZ, 0x7610, R22 ;  /* 0x00007610ff0d7816 */ /* 0x000fe20000000016 */
[----:B------:R-:W-:Y:S01]  /*0c30*/  FFMA.FTZ R12, R14, R14, R12 ;  /* 0x0000000e0e0c7223 */ /* 0x000fe2000001000c */
[----:B------:R-:W-:Y:S01]  /*0c40*/  PRMT R14, RZ, 0x5410, R22 ;  /* 0x00005410ff0e7816 */ /* 0x000fe20000000016 */
[----:B------:R-:W-:-:S02]  /*0c50*/  FADD.FTZ R15, R15, R16 ;  /* 0x000000100f0f7221 */ /* 0x000fc40000010000 */
[----:B------:R-:W-:Y:S02]  /*0c60*/  FMUL.FTZ R16, R13, R13 ;  /* 0x0000000d0d107220 */ /* 0x000fe40000410000 */
[C---:B------:R-:W-:Y:S02]  /*0c70*/  FADD.FTZ R13, R14.reuse, R13 ;  /* 0x0000000d0e0d7221 */ /* 0x040fe40000010000 */
[----:B------:R-:W-:Y:S02]  /*0c80*/  FFMA.FTZ R16, R14, R14, R16 ;  /* 0x0000000e0e107223 */ /* 0x000fe40000010010 */
[----:B------:R-:W-:Y:S02]  /*0c90*/  FADD.FTZ R17, R17, R13 ;  /* 0x0000000d11117221 */ /* 0x000fe40000010000 */
[----:B------:R-:W-:Y:S01]  /*0ca0*/  FADD.FTZ R12, R15, R12 ;  /* 0x0000000c0f0c7221 */ /* 0x000fe20000010000 */
[--C-:B------:R-:W-:Y:S02]  /*0cb0*/  PRMT R13, RZ, 0x7610, R23.reuse ;  /* 0x00007610ff0d7816 */ /* 0x100fe40000000017 */
[----:B------:R-:W-:-:S03]  /*0cc0*/  PRMT R14, RZ, 0x5410, R23 ;  /* 0x00005410ff0e7816 */ /* 0x000fc60000000017 */
[----:B------:R-:W-:Y:S02]  /*0cd0*/  FMUL.FTZ R15, R13, R13 ;  /* 0x0000000d0d0f7220 */ /* 0x000fe40000410000 */
[C---:B------:R-:W-:Y:S02]  /*0ce0*/  FADD.FTZ R13, R14.reuse, R13 ;  /* 0x0000000d0e0d7221 */ /* 0x040fe40000010000 */
[----:B------:R-:W-:Y:S02]  /*0cf0*/  FFMA.FTZ R15, R14, R14, R15 ;  /* 0x0000000e0e0f7223 */ /* 0x000fe4000001000f */
[----:B------:R-:W-:Y:S02]  /*0d00*/  FADD.FTZ R13, R17, R13 ;  /* 0x0000000d110d7221 */ /* 0x000fe40000010000 */
[----:B------:R-:W-:Y:S01]  /*0d10*/  FADD.FTZ R12, R12, R16 ;  /* 0x000000100c0c7221 */ /* 0x000fe20000010000 */
[--C-:B----4-:R-:W-:Y:S02]  /*0d20*/  PRMT R17, RZ, 0x7610, R20.reuse ;  /* 0x00007610ff117816 */ /* 0x110fe40000000014 */
[----:B------:R-:W-:Y:S01]  /*0d30*/  PRMT R14, RZ, 0x5410, R20 ;  /* 0x00005410ff0e7816 */ /* 0x000fe20000000014 */
[----:B------:R-:W-:-:S02]  /*0d40*/  FADD.FTZ R12, R12, R15 ;  /* 0x0000000f0c0c7221 */ /* 0x000fc40000010000 */
[----:B------:R-:W-:Y:S02]  /*0d50*/  FMUL.FTZ R16, R17, R17 ;  /* 0x0000001111107220 */ /* 0x000fe40000410000 */
[C---:B------:R-:W-:Y:S02]  /*0d60*/  FADD.FTZ R17, R14.reuse, R17 ;  /* 0x000000110e117221 */ /* 0x040fe40000010000 */
[----:B------:R-:W-:Y:S02]  /*0d70*/  FFMA.FTZ R16, R14, R14, R16 ;  /* 0x0000000e0e107223 */ /* 0x000fe40000010010 */
[----:B------:R-:W-:Y:S01]  /*0d80*/  FADD.FTZ R17, R13, R17 ;  /* 0x000000110d117221 */ /* 0x000fe20000010000 */
[--C-:B------:R-:W-:Y:S02]  /*0d90*/  PRMT R15, RZ, 0x7610, R21.reuse ;  /* 0x00007610ff0f7816 */ /* 0x100fe40000000015 */
[----:B------:R-:W-:-:S03]  /*0da0*/  PRMT R14, RZ, 0x5410, R21 ;  /* 0x00005410ff0e7816 */ /* 0x000fc60000000015 */
[----:B------:R-:W-:Y:S02]  /*0db0*/  FMUL.FTZ R13, R15, R15 ;  /* 0x0000000f0f0d7220 */ /* 0x000fe40000410000 */
[----:B------:R-:W-:Y:S02]  /*0dc0*/  FADD.FTZ R12, R12, R16 ;  /* 0x000000100c0c7221 */ /* 0x000fe40000010000 */
[----:B------:R-:W-:Y:S01]  /*0dd0*/  FFMA.FTZ R13, R14, R14, R13 ;  /* 0x0000000e0e0d7223 */ /* 0x000fe2000001000d */
[----:B------:R-:W-:-:S03]  /*0de0*/  PRMT R16, RZ, 0x7610, R11 ;  /* 0x00007610ff107816 */ /* 0x000fc6000000000b */
[----:B------:R-:W-:Y:S01]  /*0df0*/  FADD.FTZ R12, R12, R13 ;  /* 0x0000000d0c0c7221 */ /* 0x000fe20000010000 */
[----:B------:R-:W-:Y:S01]  /*0e00*/  PRMT R13, RZ, 0x5410, R11 ;  /* 0x00005410ff0d7816 */ /* 0x000fe2000000000b */
[----:B------:R-:W-:Y:S02]  /*0e10*/  FADD.FTZ R15, R14, R15 ;  /* 0x0000000f0e0f7221 */ /* 0x000fe40000010000 */
[----:B------:R-:W-:Y:S02]  /*0e20*/  FMUL.FTZ R14, R16, R16 ;  /* 0x00000010100e7220 */ /* 0x000fe40000410000 */
[----:B------:R-:W-:Y:S02]  /*0e30*/  FADD.FTZ R15, R17, R15 ;  /* 0x0000000f110f7221 */ /* 0x000fe40000010000 */
[C---:B------:R-:W-:Y:S02]  /*0e40*/  FADD.FTZ R16, R13.reuse, R16 ;  /* 0x000000100d107221 */ /* 0x040fe40000010000 */
[----:B------:R-:W-:-:S02]  /*0e50*/  FFMA.FTZ R14, R13, R13, R14 ;  /* 0x0000000d0d0e7223 */ /* 0x000fc4000001000e */
        /* <DEDUP_REMOVED lines=24> */
[----:B------:R-:W-:Y:S02]  /*0fe0*/  ISETP.NE.AND P4, PT, R18, RZ, PT ;  /* 0x000000ff1200720c */ /* 0x000fe40003f85270 */
[----:B------:R-:W-:Y:S01]  /*0ff0*/  ISETP.NE.AND P3, PT, R37, RZ, PT ;  /* 0x000000ff2500720c */ /* 0x000fe20003f65270 */
[----:B------:R-:W-:Y:S01]  /*1000*/  ULDC UR5, c[0x0][0xc] ;  /* 0x0000030000057ab9 */ /* 0x000fe20000000800 */
[----:B------:R-:W-:Y:S07]  /*1010*/  BSSY B0, `(.L_x_2213) ;  /* 0x000002e000007945 */ /* 0x000fee0003800000 */
        /* <DEDUP_REMOVED lines=8> */
[----:B------:R-:W2:Y:S01]  /*10a0*/  LDS.128 R16, [0x20] ;  /* 0x00002000ff107984 */ /* 0x000ea20000000c00 */
[----:B-1----:R-:W-:-:S02]  /*10b0*/  FADD.FTZ R12, R14, R12 ;  /* 0x0000000c0e0c7221 */ /* 0x002fc40000010000 */
[----:B------:R-:W-:Y:S02]  /*10c0*/  FADD.FTZ R26, R15, R13 ;  /* 0x0000000d0f1a7221 */ /* 0x000fe40000010000 */
[----:B--2---:R-:W-:Y:S02]  /*10d0*/  FADD.FTZ R16, R12, R16 ;  /* 0x000000100c107221 */ /* 0x004fe40000010000 */
[----:B0-----:R-:W0:Y:S01]  /*10e0*/  LDS.128 R12, [0x30] ;  /* 0x00003000ff0c7984 */ /* 0x001e220000000c00 */
[----:B------:R-:W-:Y:S02]  /*10f0*/  FADD.FTZ R26, R26, R17 ;  /* 0x000000111a1a7221 */ /* 0x000fe40000010000 */
[----:B------:R-:W-:Y:S02]  /*1100*/  FADD.FTZ R16, R16, R18 ;  /* 0x0000001210107221 */ /* 0x000fe40000010000 */
[----:B------:R-:W-:Y:S02]  /*1110*/  FADD.FTZ R26, R26, R19 ;  /* 0x000000131a1a7221 */ /* 0x000fe40000010000 */
[----:B0-----:R-:W-:-:S02]  /*1120*/  FADD.FTZ R12, R16, R12 ;  /* 0x0000000c100c7221 */ /* 0x001fc40000010000 */
[----:B------:R-:W0:Y:S01]  /*1130*/  LDS.128 R16, [0x40] ;  /* 0x00004000ff107984 */ /* 0x000e220000000c00 */
[----:B------:R-:W-:Y:S02]  /*1140*/  FADD.FTZ R26, R26, R13 ;  /* 0x0000000d1a1a7221 */ /* 0x000fe40000010000 */
[----:B------:R-:W-:Y:S02]  /*1150*/  FADD.FTZ R12, R12, R14 ;  /* 0x0000000e0c0c7221 */ /* 0x000fe40000010000 */
[----:B------:R-:W-:Y:S02]  /*1160*/  FADD.FTZ R26, R26, R15 ;  /* 0x0000000f1a1a7221 */ /* 0x000fe40000010000 */
[----:B0-----:R-:W-:Y:S02]  /*1170*/  FADD.FTZ R16, R12, R16 ;  /* 0x000000100c107221 */ /* 0x001fe40000010000 */
[----:B------:R-:W0:Y:S01]  /*1180*/  LDS.128 R12, [0x50] ;  /* 0x00005000ff0c7984 */ /* 0x000e220000000c00 */
[----:B------:R-:W-:-:S02]  /*1190*/  FADD.FTZ R26, R26, R17 ;  /* 0x000000111a1a7221 */ /* 0x000fc40000010000 */
[----:B------:R-:W-:Y:S02]  /*11a0*/  FADD.FTZ R16, R16, R18 ;  /* 0x0000001210107221 */ /* 0x000fe40000010000 */
[----:B------:R-:W-:Y:S02]  /*11b0*/  FADD.FTZ R26, R26, R19 ;  /* 0x000000131a1a7221 */ /* 0x000fe40000010000 */
[----:B0-----:R-:W-:Y:S02]  /*11c0*/  FADD.FTZ R12, R16, R12 ;  /* 0x0000000c100c7221 */ /* 0x001fe40000010000 */
[----:B------:R-:W0:Y:S01]  /*11d0*/  LDS.128 R16, [0x60] ;  /* 0x00006000ff107984 */ /* 0x000e220000000c00 */
[----:B------:R-:W-:Y:S02]  /*11e0*/  FADD.FTZ R26, R26, R13 ;  /* 0x0000000d1a1a7221 */ /* 0x000fe40000010000 */
[----:B------:R-:W-:Y:S02]  /*11f0*/  FADD.FTZ R12, R12, R14 ;  /* 0x0000000e0c0c7221 */ /* 0x000fe40000010000 */
[----:B------:R-:W-:-:S02]  /*1200*/  FADD.FTZ R26, R26, R15 ;  /* 0x0000000f1a1a7221 */ /* 0x000fc40000010000 */
[----:B0-----:R-:W-:Y:S02]  /*1210*/  FADD.FTZ R16, R12, R16 ;  /* 0x000000100c107221 */ /* 0x001fe40000010000 */
        /* <DEDUP_REMOVED lines=10> */
[----:B------:R-:W-:Y:S02]  /*12c0*/  FADD.FTZ R13, R13, R17 ;  /* 0x000000110d0d7221 */ /* 0x000fe40000010000 */
[----:B------:R-:W-:Y:S02]  /*12d0*/  FADD.FTZ R14, R12, R18 ;  /* 0x000000120c0e7221 */ /* 0x000fe40000010000 */
[----:B------:R-:W-:-:S02]  /*12e0*/  FADD.FTZ R15, R13, R19 ;  /* 0x000000130d0f7221 */ /* 0x000fc40000010000 */
.L_x_2214:
[----:B------:R-:W-:Y:S05]  /*12f0*/  BSYNC B0 ;  /* 0x0000000000007941 */ /* 0x000fea0003800000 */
.L_x_2213:
[----:B------:R-:W-:-:S06]  /*1300*/  UISETP.GE.U32.AND UP0, UPT, UR5, 0x2, UPT ;  /* 0x000000020500788c */ /* 0x000fcc000bf06070 */
[----:B------:R-:W-:-:S13]  /*1310*/  PLOP3.LUT P0, PT, PT, PT, UP0, 0x80, 0x0 ;  /* 0x000000000000781c */ /* 0x000fda0003f0f008 */
        /* <DEDUP_REMOVED lines=11> */
[----:B------:R-:W-:Y:S02]  /*13d0*/  LOP3.LUT P0, RZ, R29, 0x2, RZ, 0xc0, !PT ;  /* 0x000000021dff7812 */ /* 0x000fe4000780c0ff */
[----:B-1----:R-:W-:-:S05]  /*13e0*/  MOV R3, UR6 ;  /* 0x0000000600037c02 */ /* 0x002fca0008000f00 */
[----:B------:R-:W-:-:S04]  /*13f0*/  IMAD R18, R2, c[0x0][0x10], R3 ;  /* 0x0000040002127a24 */ /* 0x000fc800078e0203 */
[----:B------:R-:W-:-:S05]  /*1400*/  IMAD.WIDE.U32 R18, R18, 0x8, R16 ;  /* 0x0000000812127825 */ /* 0x000fca00078e0010 */
[----:B------:R1:W-:Y:S02]  /*1410*/  STG.E.64 [R18.64], R14 ;  /* 0x0000000e12007986 */ /* 0x0003e4000c101b08 */
[----:B-1----:R-:W-:-:S04]  /*1420*/  MOV R18, 0x1 ;  /* 0x0000000100127802 */ /* 0x002fc80000000f00 */
[----:B------:R-:W-:Y:S01]  /*1430*/  SEL R18, R18, 0xffffffff, !P0 ;  /* 0xffffffff12127807 */ /* 0x000fe20004000000 */
[----:B------:R-:W-:Y:S06]  /*1440*/  MEMBAR.ALL.GPU ;  /* 0x0000000000007992 */ /* 0x000fec000000a000 */
[----:B------:R-:W-:-:S00]  /*1450*/  ERRBAR ;  /* 0x00000000000079ab */ /* 0x000fc00000000000 */
[----:B------:R1:W-:Y:S02]  /*1460*/  RED.E.ADD.S32.STRONG.GPU [R12.64], R18 ;  /* 0x000000120c00798e */ /* 0x0003e4000c10e388 */
[----:B-1----:R-:W-:-:S04]  /*1470*/  SEL R18, RZ, c[0x0][0xc], P0 ;  /* 0x00000300ff127a07 */ /* 0x002fc80000000000 */
[----:B------:R-:W-:-:S13]  /*1480*/  ISETP.NE.AND P0, PT, R18, -0x1, PT ;  /* 0xffffffff1200780c */ /* 0x000fda0003f05270 */
[----:B------:R-:W-:Y:S05]  /*1490*/  @!P0 BRA `(.L_x_2216) ;  /* 0x0000005000008947 */ /* 0x000fea0003800000 */
.L_x_2217:
[----:B------:R-:W2:Y:S01]  /*14a0*/  LDG.E.STRONG.GPU R19, [R12.64] ;  /* 0x000000080c137981 */ /* 0x000ea2000c1ef900 */
[----:B------:R-:W-:Y:S01]  /*14b0*/  YIELD ;  /* 0x0000000000007946 */ /* 0x000fe20003800000 */
[----:B--2---:R-:W-:Y:S01]  /*14c0*/  ISETP.NE.AND P0, PT, R19, R18, PT ;  /* 0x000000121300720c */ /* 0x004fe20003f05270 */
[----:B------:R-:W-:-:S12]  /*14d0*/  CCTL.IVALL ;  /* 0x00000000ff00798f */ /* 0x000fd80002000000 */
[----:B------:R-:W-:Y:S05]  /*14e0*/  @P0 BRA `(.L_x_2217) ;  /* 0xffffffb000000947 */ /* 0x000fea000383ffff */
.L_x_2216:
[----:B------:R-:W-:Y:S01]  /*14f0*/  ISETP.NE.AND P0, PT, RZ, c[0x0][0xc], PT ;  /* 0x00000300ff007a0c */ /* 0x000fe20003f05270 */
[----:B------:R-:W-:Y:S01]  /*1500*/  WARPSYNC 0xffffffff ;  /* 0xffffffff00007948 */ /* 0x000fe20003800000 */
[----:B------:R-:W-:Y:S11]  /*1510*/  BAR.SYNC.DEFER_BLOCKING 0x0 ;  /* 0x0000000000007b1d */ /* 0x000ff60000010000 */
[----:B------:R-:W-:Y:S05]  /*1520*/  @!P0 BRA `(.L_x_2215) ;  /* 0x0000100000008947 */ /* 0x000fea0003800000 */
[----:B------:R-:W-:Y:S01]  /*1530*/  UIADD3 UR6, UR5, -0x1, URZ ;  /* 0xffffffff05067890 */ /* 0x000fe2000fffe03f */
[----:B------:R-:W-:-:S03]  /*1540*/  MOV R12, RZ ;  /* 0x000000ff000c7202 */ /* 0x000fc60000000f00 */
[----:B------:R-:W-:-:S06]  /*1550*/  UISETP.GE.U32.AND UP0, UPT, UR6, 0x3, UPT ;  /* 0x000000030600788c */ /* 0x000fcc000bf06070 */
[----:B------:R-:W-:-:S13]  /*1560*/  PLOP3.LUT P0, PT, PT, PT, UP0, 0x80, 0x0 ;  /* 0x000000000000781c */ /* 0x000fda0003f0f008 */
[----:B------:R-:W-:Y:S05]  /*1570*/  @!P0 BRA `(.L_x_2218) ;  /* 0x00000de000008947 */ /* 0x000fea0003800000 */
[----:B------:R-:W-:Y:S01]  /*1580*/  ULOP3.LUT UR5, UR5, 0x3, URZ, 0xc0, !UPT ;  /* 0x0000000305057892 */ /* 0x000fe2000f8ec03f */
[----:B------:R-:W-:Y:S01]  /*1590*/  HFMA2.MMA R12, -RZ, RZ, 0, 0 ;  /* 0x00000000ff0c7435 */ /* 0x000fe200000001ff */
        /* <DEDUP_REMOVED lines=9> */
.L_x_2221:
[C---:B------:R-:W-:Y:S02]  /*1630*/  ISETP.EQ.OR P6, PT, R12.reuse, R2, P3 ;  /* 0x000000020c00720c */ /* 0x040fe40001fc2670 */
[----:B------:R-:W-:-:S04]  /*1640*/  IADD3 R13, R12, 0x1, RZ ;  /* 0x000000010c0d7810 */ /* 0x000fc80007ffe0ff */
[----:B------:R-:W-:-:S07]  /*1650*/  ISETP.EQ.OR P5, PT, R13, R2, P3 ;  /* 0x000000020d00720c */ /* 0x000fce0001fa2670 */
[----:B------:R-:W-:-:S04]  /*1660*/  @!P6 IMAD R18, R12, c[0x0][0x10], R3 ;  /* 0x000004000c12ea24 */ /* 0x000fc800078e0203 */
[----:B------:R-:W-:-:S06]  /*1670*/  @!P6 IMAD.WIDE.U32 R18, R18, 0x8, R16 ;  /* 0x000000081212e825 */ /* 0x000fcc00078e0010 */
[----:B------:R-:W2:Y:S01]  /*1680*/  @!P6 LDG.E.64 R18, [R18.64] ;  /* 0x000000081212e981 */ /* 0x000ea2000c1e1b00 */
[----:B------:R-:W-:-:S04]  /*1690*/  @!P5 IMAD R26, R13, c[0x0][0x10], R3 ;  /* 0x000004000d1ada24 */ /* 0x000fc800078e0203 */
[----:B------:R-:W-:-:S06]  /*16a0*/  @!P5 IMAD.WIDE.U32 R26, R26, 0x8, R16 ;  /* 0x000000081a1ad825 */ /* 0x000fcc00078e0010 */
[----:B------:R-:W3:Y:S01]  /*16b0*/  @!P5 LDG.E.64 R26, [R26.64] ;  /* 0x000000081a1ad981 */ /* 0x000ee2000c1e1b00 */
[----:B------:R-:W-:-:S04]  /*16c0*/  IADD3 R13, R12, 0x2, RZ ;  /* 0x000000020c0d7810 */ /* 0x000fc80007ffe0ff */
[----:B------:R-:W-:Y:S01]  /*16d0*/  ISETP.EQ.OR P4, PT, R13, R2, P3 ;  /* 0x000000020d00720c */ /* 0x000fe20001f82670 */
[----:B0-2---:R-:W-:-:S12]  /*16e0*/  @!P6 FADD.FTZ R14, R14, R18 ;  /* 0x000000120e0ee221 */ /* 0x005fd80000010000 */
[----:B------:R-:W-:Y:S01]  /*16f0*/  @!P4 IMAD R18, R13, c[0x0][0x10], R3 ;  /* 0x000004000d12ca24 */ /* 0x000fe200078e0203 */
[----:B------:R-:W-:Y:S01]  /*1700*/  IADD3 R13, R12, 0x3, RZ ;  /* 0x000000030c0d7810 */ /* 0x000fe20007ffe0ff */
[----:B------:R-:W-:Y:S02]  /*1710*/  @!P6 FADD.FTZ R15, R15, R19 ;  /* 0x000000130f0fe221 */ /* 0x000fe40000010000 */
[----:B------:R-:W-:Y:S01]  /*1720*/  @!P4 IMAD.WIDE.U32 R18, R18, 0x8, R16 ;  /* 0x000000081212c825 */ /* 0x000fe200078e0010 */
[----:B------:R-:W-:-:S03]  /*1730*/  ISETP.EQ.OR P6, PT, R13, R2, P3 ;  /* 0x000000020d00720c */ /* 0x000fc60001fc2670 */
[----:B---3--:R-:W-:Y:S02]  /*1740*/  @!P5 FADD.FTZ R14, R14, R26 ;  /* 0x0000001a0e0ed221 */ /* 0x008fe40000010000 */
[----:B------:R-:W2:Y:S01]  /*1750*/  @!P4 LDG.E.64 R18, [R18.64] ;  /* 0x000000081212c981 */ /* 0x000ea2000c1e1b00 */
[----:B------:R-:W-:-:S07]  /*1760*/  @!P5 FADD.FTZ R15, R15, R27 ;  /* 0x0000001b0f0fd221 */ /* 0x000fce0000010000 */
[----:B------:R-:W-:-:S04]  /*1770*/  @!P6 IMAD R26, R13, c[0x0][0x10], R3 ;  /* 0x000004000d1aea24 */ /* 0x000fc800078e0203 */
[----:B------:R-:W-:-:S06]  /*1780*/  @!P6 IMAD.WIDE.U32 R26, R26, 0x8, R16 ;  /* 0x000000081a1ae825 */ /* 0x000fcc00078e0010 */
[----:B------:R-:W3:Y:S01]  /*1790*/  @!P6 LDG.E.64 R26, [R26.64] ;  /* 0x000000081a1ae981 */ /* 0x000ee2000c1e1b00 */
[----:B------:R-:W-:-:S04]  /*17a0*/  IADD3 R13, R12, 0x4, RZ ;  /* 0x000000040c0d7810 */ /* 0x000fc80007ffe0ff */
[----:B------:R-:W-:Y:S01]  /*17b0*/  ISETP.EQ.OR P5, PT, R13, R2, P3 ;  /* 0x000000020d00720c */ /* 0x000fe20001fa2670 */
[----:B--2---:R-:W-:-:S12]  /*17c0*/  @!P4 FADD.FTZ R14, R14, R18 ;  /* 0x000000120e0ec221 */ /* 0x004fd80000010000 */
[----:B------:R-:W-:Y:S01]  /*17d0*/  @!P5 IMAD R18, R13, c[0x0][0x10], R3 ;  /* 0x000004000d12da24 */ /* 0x000fe200078e0203 */
[----:B------:R-:W-:Y:S01]  /*17e0*/  IADD3 R13, R12, 0x5, RZ ;  /* 0x000000050c0d7810 */ /* 0x000fe20007ffe0ff */
[----:B------:R-:W-:Y:S02]  /*17f0*/  @!P4 FADD.FTZ R15, R15, R19 ;  /* 0x000000130f0fc221 */ /* 0x000fe40000010000 */
[----:B------:R-:W-:Y:S01]  /*1800*/  @!P5 IMAD.WIDE.U32 R18, R18, 0x8, R16 ;  /* 0x000000081212d825 */ /* 0x000fe200078e0010 */
[----:B------:R-:W-:-:S05]  /*1810*/  ISETP.EQ.OR P4, PT, R13, R2, P3 ;  /* 0x000000020d00720c */ /* 0x000fca0001f82670 */
[----:B------:R-:W2:Y:S01]  /*1820*/  @!P5 LDG.E.64 R18, [R18.64] ;  /* 0x000000081212d981 */ /* 0x000ea2000c1e1b00 */
[----:B---3--:R-:W-:-:S07]  /*1830*/  @!P6 FADD.FTZ R14, R14, R26 ;  /* 0x0000001a0e0ee221 */ /* 0x008fce0000010000 */
[----:B------:R-:W-:Y:S02]  /*1840*/  @!P4 IMAD R26, R13, c[0x0][0x10], R3 ;  /* 0x000004000d1aca24 */ /* 0x000fe400078e0203 */
[----:B------:R-:W-:Y:S02]  /*1850*/  @!P6 FADD.FTZ R15, R15, R27 ;  /* 0x0000001b0f0fe221 */ /* 0x000fe40000010000 */
        /* <DEDUP_REMOVED lines=60> */
[----:B--2---:R-:W-:Y:S01]  /*1c20*/  @!P6 FADD.FTZ R14, R14, R18 ;  /* 0x000000120e0ee221 */ /* 0x004fe20000010000 */
[----:B------:R-:W-:Y:S01]  /*1c30*/  IADD3 R18, R12, 0xe, RZ ;  /* 0x0000000e0c127810 */ /* 0x000fe20007ffe0ff */
[----:B------:R-:W-:-:S03]  /*1c40*/  @!P6 FADD.FTZ R15, R15, R19 ;  /* 0x000000130f0fe221 */ /* 0x000fc60000010000 */
[----:B------:R-:W-:-:S13]  /*1c50*/  ISETP.EQ.OR P6, PT, R18, R2, P3 ;  /* 0x000000021200720c */ /* 0x000fda0001fc2670 */
[----:B------:R-:W-:Y:S02]  /*1c60*/  @!P6 IMAD R18, R18, c[0x0][0x10], R3 ;  /* 0x000004001212ea24 */ /* 0x000fe400078e0203 */
[----:B---3--:R-:W-:Y:S02]  /*1c70*/  @!P5 FADD.FTZ R14, R14, R26 ;  /* 0x0000001a0e0ed221 */ /* 0x008fe40000010000 */
[----:B------:R-:W-:-:S04]  /*1c80*/  @!P6 IMAD.WIDE.U32 R18, R18, 0x8, R16 ;  /* 0x000000081212e825 */ /* 0x000fc800078e0010 */
[----:B------:R-:W-:Y:S02]  /*1c90*/  @!P4 IMAD R26, R13, c[0x0][0x10], R3 ;  /* 0x000004000d1aca24 */ /* 0x000fe400078e0203 */
[----:B------:R-:W-:Y:S01]  /*1ca0*/  @!P5 FADD.FTZ R15, R15, R27 ;  /* 0x0000001b0f0fd221 */ /* 0x000fe20000010000 */
[----:B------:R-:W2:Y:S01]  /*1cb0*/  @!P6 LDG.E.64 R18, [R18.64] ;  /* 0x000000081212e981 */ /* 0x000ea2000c1e1b00 */
[----:B------:R-:W-:-:S06]  /*1cc0*/  @!P4 IMAD.WIDE.U32 R26, R26, 0x8, R16 ;  /* 0x000000081a1ac825 */ /* 0x000fcc00078e0010 */
[----:B------:R-:W3:Y:S01]  /*1cd0*/  @!P4 LDG.E.64 R26, [R26.64] ;  /* 0x000000081a1ac981 */ /* 0x000ee2000c1e1b00 */
[----:B------:R-:W-:-:S04]  /*1ce0*/  UIADD3 UR5, UR5, -0x10, URZ ;  /* 0xfffffff005057890 */ /* 0x000fc8000fffe03f */
[----:B------:R-:W-:-:S06]  /*1cf0*/  UISETP.GT.AND UP0, UPT, UR5, 0xc, UPT ;  /* 0x0000000c0500788c */ /* 0x000fcc000bf04270 */
[----:B------:R-:W-:Y:S02]  /*1d00*/  PLOP3.LUT P5, PT, PT, PT, UP0, 0x80, 0x0 ;  /* 0x000000000000781c */ /* 0x000fe40003faf008 */
[----:B------:R-:W-:Y:S01]  /*1d10*/  IADD3 R12, R12, 0x10, RZ ;  /* 0x000000100c0c7810 */ /* 0x000fe20007ffe0ff */
[----:B--2---:R-:W-:Y:S02]  /*1d20*/  @!P6 FADD.FTZ R14, R14, R18 ;  /* 0x000000120e0ee221 */ /* 0x004fe40000010000 */
[----:B------:R-:W-:Y:S02]  /*1d30*/  @!P6 FADD.FTZ R15, R15, R19 ;  /* 0x000000130f0fe221 */ /* 0x000fe40000010000 */
[----:B---3--:R-:W-:Y:S02]  /*1d40*/  @!P4 FADD.FTZ R14, R14, R26 ;  /* 0x0000001a0e0ec221 */ /* 0x008fe40000010000 */
[----:B------:R-:W-:-:S04]  /*1d50*/  @!P4 FADD.FTZ R15, R15, R27 ;  /* 0x0000001b0f0fc221 */ /* 0x000fc80000010000 */
[----:B------:R-:W-:Y:S05]  /*1d60*/  @P5 BRA `(.L_x_2221) ;  /* 0xfffff8c000005947 */ /* 0x000fea000383ffff */
.L_x_2220:
[----:B------:R-:W-:-:S06]  /*1d70*/  UISETP.GT.AND UP0, UPT, UR5, 0x4, UPT ;  /* 0x000000040500788c */ /* 0x000fcc000bf04270 */
[----:B------:R-:W-:-:S13]  /*1d80*/  PLOP3.LUT P4, PT, PT, PT, UP0, 0x80, 0x0 ;  /* 0x000000000000781c */ /* 0x000fda0003f8f008 */
[----:B------:R-:W-:Y:S05]  /*1d90*/  @!P4 BRA `(.L_x_2222) ;  /* 0x000003b00000c947 */ /* 0x000fea0003800000 */
        /* <DEDUP_REMOVED lines=9> */
[----:B------:R-:W-:Y:S01]  /*1e30*/  IADD3 R13, R12, 0x3, RZ ;  /* 0x000000030c0d7810 */ /* 0x000fe20007ffe0ff */
[----:B0-2---:R-:W-:Y:S01]  /*1e40*/  @!P0 FADD.FTZ R14, R14, R18 ;  /* 0x000000120e0e8221 */ /* 0x005fe20000010000 */
[----:B------:R-:W-:Y:S01]  /*1e50*/  IADD3 R18, R12, 0x2, RZ ;  /* 0x000000020c127810 */ /* 0x000fe20007ffe0ff */
[----:B------:R-:W-:Y:S01]  /*1e60*/  @!P0 FADD.FTZ R15, R15, R19 ;  /* 0x000000130f0f8221 */ /* 0x000fe20000010000 */
[-C--:B------:R-:W-:Y:S02]  /*1e70*/  ISETP.EQ.OR P0, PT, R13, R2.reuse, P3 ;  /* 0x000000020d00720c */ /* 0x080fe40001f02670 */
[----:B------:R-:W-:Y:S01]  /*1e80*/  ISETP.EQ.OR P5, PT, R18, R2, P3 ;  /* 0x000000021200720c */ /* 0x000fe20001fa2670 */
[----:B---3--:R-:W-:Y:S02]  /*1e90*/  @!P4 FADD.FTZ R14, R14, R26 ;  /* 0x0000001a0e0ec221 */ /* 0x008fe40000010000 */
[----:B------:R-:W-:-:S10]  /*1ea0*/  @!P4 FADD.FTZ R15, R15, R27 ;  /* 0x0000001b0f0fc221 */ /* 0x000fd40000010000 */
[--C-:B------:R-:W-:Y:S02]  /*1eb0*/  @!P5 IMAD R26, R18, c[0x0][0x10], R3.reuse ;  /* 0x00000400121ada24 */ /* 0x100fe400078e0203 */
[----:B------:R-:W-:Y:S02]  /*1ec0*/  @!P0 IMAD R18, R13, c[0x0][0x10], R3 ;  /* 0x000004000d128a24 */ /* 0x000fe400078e0203 */
[----:B------:R-:W-:-:S06]  /*1ed0*/  @!P5 IMAD.WIDE.U32 R26, R26, 0x8, R16 ;  /* 0x000000081a1ad825 */ /* 0x000fcc00078e0010 */
[----:B------:R-:W2:Y:S01]  /*1ee0*/  @!P5 LDG.E.64 R26, [R26.64] ;  /* 0x000000081a1ad981 */ /* 0x000ea2000c1e1b00 */
[----:B------:R-:W-:-:S06]  /*1ef0*/  @!P0 IMAD.WIDE.U32 R18, R18, 0x8, R16 ;  /* 0x0000000812128825 */ /* 0x000fcc00078e0010 */
[----:B------:R-:W3:Y:S01]  /*1f00*/  @!P0 LDG.E.64 R18, [R18.64] ;  /* 0x0000000812128981 */ /* 0x000ee2000c1e1b00 */
[----:B------:R-:W-:-:S04]  /*1f10*/  IADD3 R12, R12, 0x4, RZ ;  /* 0x000000040c0c7810 */ /* 0x000fc80007ffe0ff */
[C---:B------:R-:W-:Y:S02]  /*1f20*/  ISETP.EQ.OR P4, PT, R12.reuse, R2, P3 ;  /* 0x000000020c00720c */ /* 0x040fe40001f82670 */
[----:B------:R-:W-:Y:S01]  /*1f30*/  IADD3 R13, R12, 0x1, RZ ;  /* 0x000000010c0d7810 */ /* 0x000fe20007ffe0ff */
[----:B--2---:R-:W-:-:S10]  /*1f40*/  @!P5 FADD.FTZ R14, R14, R26 ;  /* 0x0000001a0e0ed221 */ /* 0x004fd40000010000 */
[----:B------:R-:W-:Y:S02]  /*1f50*/  @!P4 IMAD R26, R12, c[0x0][0x10], R3 ;  /* 0x000004000c1aca24 */ /* 0x000fe400078e0203 */
[----:B------:R-:W-:Y:S01]  /*1f60*/  @!P5 FADD.FTZ R15, R15, R27 ;  /* 0x0000001b0f0fd221 */ /* 0x000fe20000010000 */
[----:B------:R-:W-:Y:S01]  /*1f70*/  ISETP.EQ.OR P5, PT, R13, R2, P3 ;  /* 0x000000020d00720c */ /* 0x000fe20001fa2670 */
[----:B------:R-:W-:-:S04]  /*1f80*/  @!P4 IMAD.WIDE.U32 R26, R26, 0x8, R16 ;  /* 0x000000081a1ac825 */ /* 0x000fc800078e0010 */
[----:B---3--:R-:W-:Y:S02]  /*1f90*/  @!P0 FADD.FTZ R14, R14, R18 ;  /* 0x000000120e0e8221 */ /* 0x008fe40000010000 */
[----:B------:R-:W2:Y:S01]  /*1fa0*/  @!P4 LDG.E.64 R26, [R26.64] ;  /* 0x000000081a1ac981 */ /* 0x000ea2000c1e1b00 */
[----:B------:R-:W-:-:S05]  /*1fb0*/  @!P0 FADD.FTZ R15, R15, R19 ;  /* 0x000000130f0f8221 */ /* 0x000fca0000010000 */
[----:B------:R-:W-:-:S04]  /*1fc0*/  @!P5 IMAD R18, R13, c[0x0][0x10], R3 ;  /* 0x000004000d12da24 */ /* 0x000fc800078e0203 */
[----:B------:R-:W-:-:S06]  /*1fd0*/  @!P5 IMAD.WIDE.U32 R18, R18, 0x8, R16 ;  /* 0x000000081212d825 */ /* 0x000fcc00078e0010 */
[----:B------:R-:W3:Y:S01]  /*1fe0*/  @!P5 LDG.E.64 R18, [R18.64] ;  /* 0x000000081212d981 */ /* 0x000ee2000c1e1b00 */
[----:B------:R-:W-:Y:S01]  /*1ff0*/  IADD3 R13, R12, 0x3, RZ ;  /* 0x000000030c0d7810 */ /* 0x000fe20007ffe0ff */
[----:B--2---:R-:W-:Y:S01]  /*2000*/  @!P4 FADD.FTZ R14, R14, R26 ;  /* 0x0000001a0e0ec221 */ /* 0x004fe20000010000 */
[----:B------:R-:W-:Y:S01]  /*2010*/  IADD3 R26, R12, 0x2, RZ ;  /* 0x000000020c1a7810 */ /* 0x000fe20007ffe0ff */
[----:B------:R-:W-:Y:S01]  /*2020*/  @!P4 FADD.FTZ R15, R15, R27 ;  /* 0x0000001b0f0fc221 */ /* 0x000fe20000010000 */
[-C--:B------:R-:W-:Y:S02]  /*2030*/  ISETP.EQ.OR P4, PT, R13, R2.reuse, P3 ;  /* 0x000000020d00720c */ /* 0x080fe40001f82670 */
[----:B------:R-:W-:Y:S01]  /*2040*/  ISETP.EQ.OR P0, PT, R26, R2, P3 ;  /* 0x000000021a00720c */ /* 0x000fe20001f02670 */
[----:B---3--:R-:W-:-:S12]  /*2050*/  @!P5 FADD.FTZ R14, R14, R18 ;  /* 0x000000120e0ed221 */ /* 0x008fd80000010000 */
[--C-:B------:R-:W-:Y:S02]  /*2060*/  @!P0 IMAD R26, R26, c[0x0][0x10], R3.reuse ;  /* 0x000004001a1a8a24 */ /* 0x100fe400078e0203 */
[----:B------:R-:W-:Y:S02]  /*2070*/  @!P4 IMAD R18, R13, c[0x0][0x10], R3 ;  /* 0x000004000d12ca24 */ /* 0x000fe400078e0203 */
[----:B------:R-:W-:-:S04]  /*2080*/  @!P0 IMAD.WIDE.U32 R26, R26, 0x8, R16 ;  /* 0x000000081a1a8825 */ /* 0x000fc800078e0010 */
[----:B------:R-:W-:Y:S02]  /*2090*/  @!P5 FADD.FTZ R15, R15, R19 ;  /* 0x000000130f0fd221 */ /* 0x000fe40000010000 */
[----:B------:R-:W-:Y:S01]  /*20a0*/  @!P4 IMAD.WIDE.U32 R18, R18, 0x8, R16 ;  /* 0x000000081212c825 */ /* 0x000fe200078e0010 */
[----:B------:R-:W2:Y:S05]  /*20b0*/  @!P0 LDG.E.64 R26, [R26.64] ;  /* 0x000000081a1a8981 */ /* 0x000eaa000c1e1b00 */
[----:B------:R-:W3:Y:S01]  /*20c0*/  @!P4 LDG.E.64 R18, [R18.64] ;  /* 0x000000081212c981 */ /* 0x000ee2000c1e1b00 */
        /* <DEDUP_REMOVED lines=8> */
.L_x_2222:
[----:B------:R-:W-:-:S13]  /*2150*/  ISETP.NE.OR P0, PT, RZ, UR5, P0 ;  /* 0x00000005ff007c0c */ /* 0x000fda0008705670 */
[----:B------:R-:W-:Y:S05]  /*2160*/  @!P0 BRA `(.L_x_2218) ;  /* 0x000001f000008947 */ /* 0x000fea0003800000 */
.L_x_2219:
        /* <DEDUP_REMOVED lines=11> */
[----:B0-2---:R-:W-:Y:S01]  /*2220*/  @!P0 FADD.FTZ R14, R14, R18 ;  /* 0x000000120e0e8221 */ /* 0x005fe20000010000 */
[----:B------:R-:W-:Y:S01]  /*2230*/  IADD3 R18, R12, 0x2, RZ ;  /* 0x000000020c127810 */ /* 0x000fe20007ffe0ff */
[----:B------:R-:W-:-:S03]  /*2240*/  @!P0 FADD.FTZ R15, R15, R19 ;  /* 0x000000130f0f8221 */ /* 0x000fc60000010000 */
[----:B------:R-:W-:Y:S01]  /*2250*/  ISETP.EQ.OR P0, PT, R18, R2, P3 ;  /* 0x000000021200720c */ /* 0x000fe20001f02670 */
[----:B---3--:R-:W-:-:S06]  /*2260*/  @!P4 FADD.FTZ R14, R14, R26 ;  /* 0x0000001a0e0ec221 */ /* 0x008fcc0000010000 */
[----:B------:R-:W-:Y:S02]  /*2270*/  @!P5 IMAD R26, R13, c[0x0][0x10], R3 ;  /* 0x000004000d1ada24 */ /* 0x000fe400078e0203 */
[----:B------:R-:W-:-:S04]  /*2280*/  @!P4 FADD.FTZ R15, R15, R27 ;  /* 0x0000001b0f0fc221 */ /* 0x000fc80000010000 */
[----:B------:R-:W-:-:S04]  /*2290*/  @!P0 IMAD R18, R18, c[0x0][0x10], R3 ;  /* 0x0000040012128a24 */ /* 0x000fc800078e0203 */
[----:B------:R-:W-:-:S06]  /*22a0*/  @!P0 IMAD.WIDE.U32 R18, R18, 0x8, R16 ;  /* 0x0000000812128825 */ /* 0x000fcc00078e0010 */
[----:B------:R-:W2:Y:S01]  /*22b0*/  @!P0 LDG.E.64 R18, [R18.64] ;  /* 0x0000000812128981 */ /* 0x000ea2000c1e1b00 */
[----:B------:R-:W-:-:S06]  /*22c0*/  @!P5 IMAD.WIDE.U32 R26, R26, 0x8, R16 ;  /* 0x000000081a1ad825 */ /* 0x000fcc00078e0010 */
[----:B------:R-:W3:Y:S01]  /*22d0*/  @!P5 LDG.E.64 R26, [R26.64] ;  /* 0x000000081a1ad981 */ /* 0x000ee2000c1e1b00 */
[----:B------:R-:W-:Y:S01]  /*22e0*/  UIADD3 UR5, UR5, -0x4, URZ ;  /* 0xfffffffc05057890 */ /* 0x000fe2000fffe03f */
[----:B------:R-:W-:Y:S01]  /*22f0*/  IADD3 R12, R12, 0x4, RZ ;  /* 0x000000040c0c7810 */ /* 0x000fe20007ffe0ff */
[----:B--2---:R-:W-:Y:S02]  /*2300*/  @!P0 FADD.FTZ R14, R14, R18 ;  /* 0x000000120e0e8221 */ /* 0x004fe40000010000 */
[----:B------:R-:W-:Y:S02]  /*2310*/  @!P0 FADD.FTZ R15, R15, R19 ;  /* 0x000000130f0f8221 */ /* 0x000fe40000010000 */
[----:B------:R-:W-:Y:S01]  /*2320*/  ISETP.NE.AND P0, PT, RZ, UR5, PT ;  /* 0x00000005ff007c0c */ /* 0x000fe2000bf05270 */
[----:B---3--:R-:W-:Y:S02]  /*2330*/  @!P5 FADD.FTZ R14, R14, R26 ;  /* 0x0000001a0e0ed221 */ /* 0x008fe40000010000 */
[----:B------:R-:W-:-:S10]  /*2340*/  @!P5 FADD.FTZ R15, R15, R27 ;  /* 0x0000001b0f0fd221 */ /* 0x000fd40000010000 */
[----:B------:R-:W-:Y:S05]  /*2350*/  @P0 BRA `(.L_x_2219) ;  /* 0xfffffe1000000947 */ /* 0x000fea000383ffff */
.L_x_2218:
        /* <DEDUP_REMOVED lines=12> */
.L_x_2224:
[----:B------:R-:W-:Y:S05]  /*2420*/  BSYNC B0 ;  /* 0x0000000000007941 */ /* 0x000fea0003800000 */
.L_x_2223:
        /* <DEDUP_REMOVED lines=16> */
.L_x_2215:
[----:B------:R-:W-:Y:S01]  /*2530*/  LOP3.LUT P0, RZ, R2, R37, RZ, 0xfc, !PT ;  /* 0x0000002502ff7212 */ /* 0x000fe2000780fcff */
[----:B------:R1:W-:Y:S01]  /*2540*/  @!P3 STS.64 [0x98], R14 ;  /* 0x0000980eff00b388 */ /* 0x0003e20000000a00 */
[----:B------:R-:W-:Y:S02]  /*2550*/  ISETP.EQ.U32.AND P4, PT, RZ, c[0x0][0x168], PT ;  /* 0x00005a00ff007a0c */ /* 0x000fe40003f82070 */
[C---:B------:R-:W-:Y:S02]  /*2560*/  SHF.L.U32 R16, R4.reuse, 0x1, RZ ;  /* 0x0000000104107819 */ /* 0x040fe400000006ff */
[----:B------:R-:W-:Y:S02]  /*2570*/  ISETP.EQ.OR.EX P0, PT, RZ, c[0x0][0x16c], P0, P4 ;  /* 0x00005b00ff007a0c */ /* 0x000fe40000702740 */
[----:B------:R-:W-:Y:S02]  /*2580*/  SHF.L.U64.HI R17, R4, 0x1, R5 ;  /* 0x0000000104117819 */ /* 0x000fe40000010205 */
[----:B------:R-:W-:-:S02]  /*2590*/  IADD3 R4, P3, R16, c[0x0][0x178], RZ ;  /* 0x00005e0010047a10 */ /* 0x000fc40007f7e0ff */
[----:B------:R-:W-:Y:S02]  /*25a0*/  IADD3 R16, P4, R16, c[0x0][0x180], RZ ;  /* 0x0000600010107a10 */ /* 0x000fe40007f9e0ff */
[C---:B------:R-:W-:Y:S02]  /*25b0*/  IADD3.X R5, R17.reuse, c[0x0][0x17c], RZ, P3, !PT ;  /* 0x00005f0011057a10 */ /* 0x040fe40001ffe4ff */
[----:B------:R-:W-:-:S03]  /*25c0*/  IADD3.X R17, R17, c[0x0][0x184], RZ, P4, !PT ;  /* 0x0000610011117a10 */ /* 0x000fc600027fe4ff */
[----:B------:R-:W-:Y:S01]  /*25d0*/  @!P0 MOV R12, 0x8 ;  /* 0x00000008000c8802 */ /* 0x000fe20000000f00 */
[----:B01----:R-:W-:Y:S02]  /*25e0*/  @!P0 FMUL.FTZ R15, R15, c[0x0][0x1f4] ;  /* 0x00007d000f0f8a20 */ /* 0x003fe40000410000 */
[----:B------:R-:W-:Y:S02]  /*25f0*/  @!P0 FMUL.FTZ R14, R14, c[0x0][0x1f4] ;  /* 0x00007d000e0e8a20 */ /* 0x000fe40000410000 */
[----:B------:R-:W-:-:S05]  /*2600*/  @!P0 IMAD.WIDE R12, R10, R12, c[0x0][0x168] ;  /* 0x00005a000a0c8625 */ /* 0x000fca00078e020c */
[----:B------:R0:W-:Y:S04]  /*2610*/  @!P0 STG.E.64 [R12.64], R14 ;  /* 0x0000000e0c008986 */ /* 0x0001e8000c101b08 */
[----:B------:R-:W-:Y:S06]  /*2620*/  BAR.SYNC.DEFER_BLOCKING 0x0 ;  /* 0x0000000000007b1d */ /* 0x000fec0000010000 */
[----:B0-----:R0:W2:Y:S04]  /*2630*/  LDG.E.U16 R12, [R16.64] ;  /* 0x00000008100c7981 */ /* 0x0010a8000c1e1500 */
[----:B------:R1:W3:Y:S04]  /*2640*/  LDG.E.U16 R18, [R4.64+0x2] ;  /* 0x0000020804127981 */ /* 0x0002e8000c1e1500 */
[----:B------:R1:W4:Y:S04]  /*2650*/  LDG.E.U16 R19, [R4.64] ;  /* 0x0000000804137981 */ /* 0x000328000c1e1500 */
[----:B0-----:R2:W5:Y:S04]  /*2660*/  LDG.E.U16 R16, [R16.64+0x2] ;  /* 0x0000020810107981 */ /* 0x001568000c1e1500 */
[----:B-1----:R-:W0:Y:S01]  /*2670*/  LDS.64 R4, [0x98] ;  /* 0x00009800ff047984 */ /* 0x002e220000000a00 */
[----:B------:R-:W-:-:S02]  /*2680*/  ISETP.NE.AND P6, PT, RZ, UR7, PT ;  /* 0x00000007ff007c0c */ /* 0x000fc4000bfc5270 */
[----:B------:R-:W-:Y:S01]  /*2690*/  PRMT R14, RZ, 0x5410, R28 ;  /* 0x00005410ff0e7816 */ /* 0x000fe2000000001c */
[----:B0-----:R-:W-:-:S04]  /*26a0*/  FMUL.FTZ R4, R4, c[0x0][0x1f4] ;  /* 0x00007d0004047a20 */ /* 0x001fc80000410000 */
[----:B------:R-:W-:-:S04]  /*26b0*/  FMUL.FTZ R13, R4, R4 ;  /* 0x00000004040d7220 */ /* 0x000fc80000410000 */
[----:B------:R-:W-:-:S05]  /*26c0*/  FFMA.FTZ R13, R5, c[0x0][0x1f4], -R13 ;  /* 0x00007d00050d7a23 */ /* 0x000fca000001080d */
[----:B------:R-:W-:Y:S01]  /*26d0*/  FSETP.GTU.FTZ.AND P0, PT, R13, RZ, PT ;  /* 0x000000ff0d00720b */ /* 0x000fe20003f1c000 */
[----:B------:R-:W-:Y:S01]  /*26e0*/  HFMA2.MMA R5, -RZ, RZ, 1.875, 0 ;  /* 0x3f800000ff057435 */ /* 0x000fe200000001ff */
[----:B------:R-:W-:-:S11]  /*26f0*/  PRMT R28, RZ, 0x7610, R28 ;  /* 0x00007610ff1c7816 */ /* 0x000fd6000000001c */
[----:B------:R-:W-:-:S04]  /*2700*/  @P0 FADD.FTZ R13, R13, c[0x0][0x188] ;  /* 0x000062000d0d0621 */ /* 0x000fc80000010000 */
[----:B------:R0:W1:Y:S01]  /*2710*/  @P0 MUFU.RSQ R5, R13 ;  /* 0x0000000d00050308 */ /* 0x0000620000001400 */
[----:B------:R-:W-:Y:S01]  /*2720*/  SHF.R.S32.HI R26, RZ, 0x1f, R35 ;  /* 0x0000001fff1a7819 */ /* 0x000fe20000011423 */
[--C-:B------:R-:W-:Y:S01]  /*2730*/  FADD.FTZ R28, R28, -R4.reuse ;  /* 0x800000041c1c7221 */ /* 0x100fe20000010000 */
[----:B------:R-:W-:Y:S01]  /*2740*/  ISETP.GE.U32.AND P0, PT, R35, c[0x0][0x1c8], PT ;  /* 0x0000720023007a0c */ /* 0x000fe20003f06070 */
[----:B------:R-:W-:-:S03]  /*2750*/  FADD.FTZ R14, R14, -R4 ;  /* 0x800000040e0e7221 */ /* 0x000fc60000010000 */
[----:B------:R-:W-:Y:S02]  /*2760*/  ISETP.GE.AND.EX P0, PT, R26, c[0x0][0x1cc], PT, P0 ;  /* 0x000073001a007a0c */ /* 0x000fe40003f06300 */
[--C-:B0-----:R-:W-:Y:S02]  /*2770*/  PRMT R13, RZ, 0x5410, R24.reuse ;  /* 0x00005410ff0d7816 */ /* 0x101fe40000000018 */
[----:B------:R-:W-:Y:S01]  /*2780*/  PRMT R26, RZ, 0x7610, R24 ;  /* 0x00007610ff1a7816 */ /* 0x000fe20000000018 */
[-C--:B-1----:R-:W-:Y:S02]  /*2790*/  FMUL.FTZ R28, R28, R5.reuse ;  /* 0x000000051c1c7220 */ /* 0x082fe40000410000 */
[----:B------:R-:W-:Y:S01]  /*27a0*/  FMUL.FTZ R14, R14, R5 ;  /* 0x000000050e0e7220 */ /* 0x000fe20000410000 */
[----:B------:R-:W-:Y:S01]  /*27b0*/  ISETP.LT.U32.AND P0, PT, R37, 0x200, !P0 ;  /* 0x000002002500780c */ /* 0x000fe20004701070 */
[--C-:B------:R-:W-:Y:S02]  /*27c0*/  FADD.FTZ R24, R13, -R4.reuse ;  /* 0x800000040d187221 */ /* 0x100fe40000010000 */
[----:B------:R-:W-:Y:S01]  /*27d0*/  FADD.FTZ R26, R26, -R4 ;  /* 0x800000041a1a7221 */ /* 0x000fe20000010000 */
[----:B--2---:R-:W-:-:S02]  /*27e0*/  PRMT R17, RZ, 0x5410, R12 ;  /* 0x00005410ff117816 */ /* 0x004fc4000000000c */
[----:B---3--:R-:W-:Y:S02]  /*27f0*/  PRMT R18, RZ, 0x5410, R18 ;  /* 0x00005410ff127816 */ /* 0x008fe40000000012 */
[----:B----4-:R-:W-:Y:S02]  /*2800*/  PRMT R19, RZ, 0x5410, R19 ;  /* 0x00005410ff137816 */ /* 0x010fe40000000013 */
[----:B-----5:R-:W-:-:S05]  /*2810*/  PRMT R16, RZ, 0x5410, R16 ;  /* 0x00005410ff107816 */ /* 0x020fca0000000010 */
        /* <DEDUP_REMOVED lines=13> */
.L_x_2225:
[----:B------:R-:W-:Y:S01]  /*28f0*/  BSSY B0, `(.L_x_2226) ;  /* 0x000000d000007945 */ /* 0x000fe20003800000 */
[----:B------:R-:W-:Y:S05]  /*2900*/  @P2 BRA `(.L_x_2227) ;  /* 0x000000b000002947 */ /* 0x000fea0003800000 */
[----:B------:R-:W-:Y:S02]  /*2910*/  SHF.R.S32.HI R14, RZ, 0x1f, R0 ;  /* 0x0000001fff0e7819 */ /* 0x000fe40000011400 */
[----:B------:R-:W-:Y:S02]  /*2920*/  MOV R12, R6 ;  /* 0x00000006000c7202 */ /* 0x000fe40000000f00 */
[----:B------:R-:W-:Y:S01]  /*2930*/  MOV R13, R9 ;  /* 0x00000009000d7202 */ /* 0x000fe20000000f00 */
[----:B------:R-:W-:Y:S01]  /*2940*/  IMAD R14, R14, c[0x0][0x1c0], RZ ;  /* 0x000070000e0e7a24 */ /* 0x000fe200078e02ff */
[----:B------:R-:W-:-:S03]  /*2950*/  F2FP.BF16.PACK_AB R27, R27, R28 ;  /* 0x0000001c1b1b723e */ /* 0x000fc600000010ff */
[----:B------:R-:W-:-:S04]  /*2960*/  IMAD.WIDE.U32 R12, R0, c[0x0][0x1c0], R12 ;  /* 0x00007000000c7a25 */ /* 0x000fc800078e000c */
[----:B------:R-:W-:-:S05]  /*2970*/  IMAD R14, R0, c[0x0][0x1c4], R14 ;  /* 0x00007100000e7a24 */ /* 0x000fca00078e020e */
[----:B------:R-:W-:Y:S02]  /*2980*/  IADD3 R13, R13, R14, RZ ;  /* 0x0000000e0d0d7210 */ /* 0x000fe40007ffe0ff */
[----:B------:R-:W-:-:S04]  /*2990*/  LEA R14, P2, R12, c[0x0][0x160], 0x1 ;  /* 0x000058000c0e7a11 */ /* 0x000fc800078408ff */
[----:B------:R-:W-:-:S05]  /*29a0*/  LEA.HI.X R15, R12, c[0x0][0x164], R13, 0x1, P2 ;  /* 0x000059000c0f7a11 */ /* 0x000fca00010f0c0d */
[----:B------:R0:W-:Y:S04]  /*29b0*/  STG.E [R14.64], R27 ;  /* 0x0000001b0e007986 */ /* 0x0001e8000c101908 */
.L_x_2227:
[----:B------:R-:W-:Y:S05]  /*29c0*/  BSYNC B0 ;  /* 0x0000000000007941 */ /* 0x000fea0003800000 */
.L_x_2226:
[-C--:B------:R-:W-:Y:S01]  /*29d0*/  FMUL.FTZ R12, R24, R5.reuse ;  /* 0x00000005180c7220 */ /* 0x080fe20000410000 */
[--C-:B------:R-:W-:Y:S01]  /*29e0*/  PRMT R24, RZ, 0x5410, R25.reuse ;  /* 0x00005410ff187816 */ /* 0x100fe20000000019 */
[----:B0-----:R-:W-:Y:S01]  /*29f0*/  FMUL.FTZ R27, R26, R5 ;  /* 0x000000051a1b7220 */ /* 0x001fe20000410000 */
        /* <DEDUP_REMOVED lines=14> */
.L_x_2228:
[----:B------:R-:W-:Y:S01]  /*2ae0*/  BSSY B0, `(.L_x_2229) ;  /* 0x000000d000007945 */ /* 0x000fe20003800000 */
[----:B------:R-:W-:Y:S05]  /*2af0*/  @!P0 BRA `(.L_x_2230) ;  /* 0x000000b000008947 */ /* 0x000fea0003800000 */
[----:B------:R-:W-:Y:S02]  /*2b00*/  SHF.R.S32.HI R12, RZ, 0x1f, R35 ;  /* 0x0000001fff0c7819 */ /* 0x000fe40000011423 */
[----:B------:R-:W-:Y:S02]  /*2b10*/  MOV R13, R9 ;  /* 0x00000009000d7202 */ /* 0x000fe40000000f00 */
[----:B------:R-:W-:Y:S01]  /*2b20*/  F2FP.BF16.PACK_AB R26, R27, R26 ;  /* 0x0000001a1b1a723e */ /* 0x000fe200000010ff */
[----:B------:R-:W-:Y:S01]  /*2b30*/  IMAD R14, R12, c[0x0][0x1c0], RZ ;  /* 0x000070000c0e7a24 */ /* 0x000fe200078e02ff */
[----:B------:R-:W-:-:S03]  /*2b40*/  MOV R12, R6 ;  /* 0x00000006000c7202 */ /* 0x000fc60000000f00 */
[C---:B------:R-:W-:Y:S02]  /*2b50*/  IMAD R14, R35.reuse, c[0x0][0x1c4], R14 ;  /* 0x00007100230e7a24 */ /* 0x040fe400078e020e */
[----:B------:R-:W-:-:S05]  /*2b60*/  IMAD.WIDE.U32 R12, R35, c[0x0][0x1c0], R12 ;  /* 0x00007000230c7a25 */ /* 0x000fca00078e000c */
[----:B------:R-:W-:Y:S02]  /*2b70*/  IADD3 R13, R13, R14, RZ ;  /* 0x0000000e0d0d7210 */ /* 0x000fe40007ffe0ff */
[----:B------:R-:W-:-:S04]  /*2b80*/  LEA R14, P0, R12, c[0x0][0x160], 0x1 ;  /* 0x000058000c0e7a11 */ /* 0x000fc800078008ff */
[----:B------:R-:W-:-:S05]  /*2b90*/  LEA.HI.X R15, R12, c[0x0][0x164], R13, 0x1, P0 ;  /* 0x000059000c0f7a11 */ /* 0x000fca00000f0c0d */
[----:B------:R0:W-:Y:S04]  /*2ba0*/  STG.E [R14.64], R26 ;  /* 0x0000001a0e007986 */ /* 0x0001e8000c101908 */
.L_x_2230:
[----:B------:R-:W-:Y:S05]  /*2bb0*/  BSYNC B0 ;  /* 0x0000000000007941 */ /* 0x000fea0003800000 */
.L_x_2229:
[--C-:B------:R-:W-:Y:S01]  /*2bc0*/  PRMT R13, RZ, 0x5410, R23.reuse ;  /* 0x00005410ff0d7816 */ /* 0x100fe20000000017 */
[--C-:B------:R-:W-:Y:S01]  /*2bd0*/  FADD.FTZ R24, R24, -R4.reuse ;  /* 0x8000000418187221 */ /* 0x100fe20000010000 */
[----:B------:R-:W-:Y:S01]  /*2be0*/  PRMT R23, RZ, 0x7610, R23 ;  /* 0x00007610ff177816 */ /* 0x000fe20000000017 */
[--C-:B------:R-:W-:Y:S01]  /*2bf0*/  FADD.FTZ R25, R25, -R4.reuse ;  /* 0x8000000419197221 */ /* 0x100fe20000010000 */
[--C-:B0-----:R-:W-:Y:S01]  /*2c00*/  PRMT R15, RZ, 0x5410, R21.reuse ;  /* 0x00005410ff0f7816 */ /* 0x101fe20000000015 */
[--C-:B------:R-:W-:Y:S01]  /*2c10*/  FADD.FTZ R13, R13, -R4.reuse ;  /* 0x800000040d0d7221 */ /* 0x100fe20000010000 */
[----:B------:R-:W-:Y:S01]  /*2c20*/  PRMT R26, RZ, 0x7610, R21 ;  /* 0x00007610ff1a7816 */ /* 0x000fe20000000015 */
[----:B------:R-:W-:Y:S01]  /*2c30*/  FADD.FTZ R23, R23, -R4 ;  /* 0x8000000417177221 */ /* 0x000fe20000010000 */
[----:B------:R-:W-:Y:S01]  /*2c40*/  PRMT R12, RZ, 0x5410, R22 ;  /* 0x00005410ff0c7816 */ /* 0x000fe20000000016 */
[----:B------:R-:W-:Y:S01]  /*2c50*/  FADD.FTZ R15, R15, -R4 ;  /* 0x800000040f0f7221 */ /* 0x000fe20000010000 */
[----:B------:R-:W-:Y:S01]  /*2c60*/  PRMT R14, RZ, 0x5410, R20 ;  /* 0x00005410ff0e7816 */ /* 0x000fe20000000014 */
[--C-:B------:R-:W-:Y:S01]  /*2c70*/  FADD.FTZ R26, R26, -R4.reuse ;  /* 0x800000041a1a7221 */ /* 0x100fe20000010000 */
[--C-:B------:R-:W-:Y:S01]  /*2c80*/  PRMT R21, RZ, 0x5410, R11.reuse ;  /* 0x00005410ff157816 */ /* 0x100fe2000000000b */
[----:B------:R-:W-:Y:S01]  /*2c90*/  FADD.FTZ R12, R12, -R4 ;  /* 0x800000040c0c7221 */ /* 0x000fe20000010000 */
[----:B------:R-:W-:Y:S01]  /*2ca0*/  PRMT R22, RZ, 0x7610, R22 ;  /* 0x00007610ff167816 */ /* 0x000fe20000000016 */
[----:B------:R-:W-:Y:S01]  /*2cb0*/  FADD.FTZ R14, R14, -R4 ;  /* 0x800000040e0e7221 */ /* 0x000fe20000010000 */
[----:B------:R-:W-:Y:S01]  /*2cc0*/  PRMT R20, RZ, 0x7610, R20 ;  /* 0x00007610ff147816 */ /* 0x000fe20000000014 */
[--C-:B------:R-:W-:Y:S01]  /*2cd0*/  FADD.FTZ R21, R21, -R4.reuse ;  /* 0x8000000415157221 */ /* 0x100fe20000010000 */
[----:B------:R-:W-:Y:S01]  /*2ce0*/  PRMT R11, RZ, 0x7610, R11 ;  /* 0x00007610ff0b7816 */ /* 0x000fe2000000000b */
[--C-:B------:R-:W-:Y:S01]  /*2cf0*/  FADD.FTZ R22, R22, -R4.reuse ;  /* 0x8000000416167221 */ /* 0x100fe20000010000 */
[----:B------:R-:W-:Y:S01]  /*2d00*/  ISETP.GE.U32.AND P5, PT, R34, c[0x0][0x1c8], PT ;  /* 0x0000720022007a0c */ /* 0x000fe20003fa6070 */
[----:B------:R-:W-:Y:S01]  /*2d10*/  FADD.FTZ R20, R20, -R4 ;  /* 0x8000000414147221 */ /* 0x000fe20000010000 */
[----:B------:R-:W-:Y:S01]  /*2d20*/  SHF.R.S32.HI R28, RZ, 0x1f, R34 ;  /* 0x0000001fff1c7819 */ /* 0x000fe20000011422 */
[----:B------:R-:W-:Y:S01]  /*2d30*/  FADD.FTZ R11, R11, -R4 ;  /* 0x800000040b0b7221 */ /* 0x000fe20000010000 */
[----:B------:R-:W-:Y:S01]  /*2d40*/  ISETP.GE.U32.AND P0, PT, R33, c[0x0][0x1c8], PT ;  /* 0x0000720021007a0c */ /* 0x000fe20003f06070 */
[-C--:B------:R-:W-:Y:S01]  /*2d50*/  FMUL.FTZ R27, R13, R5.reuse ;  /* 0x000000050d1b7220 */ /* 0x080fe20000410000 */
[----:B------:R-:W-:Y:S01]  /*2d60*/  ISETP.GE.AND.EX P5, PT, R28, c[0x0][0x1cc], PT, P5 ;  /* 0x000073001c007a0c */ /* 0x000fe20003fa6350 */
[-C--:B------:R-:W-:Y:S01]  /*2d70*/  FMUL.FTZ R13, R23, R5.reuse ;  /* 0x00000005170d7220 */ /* 0x080fe20000410000 */
[----:B------:R-:W-:Y:S01]  /*2d80*/  ISETP.GE.U32.AND P2, PT, R32, c[0x0][0x1c8], PT ;  /* 0x0000720020007a0c */ /* 0x000fe20003f46070 */
[-C--:B------:R-:W-:Y:S01]  /*2d90*/  FMUL.FTZ R4, R12, R5.reuse ;  /* 0x000000050c047220 */ /* 0x080fe20000410000 */
[----:B------:R-:W-:Y:S01]  /*2da0*/  ISETP.GE.U32.AND P3, PT, R31, c[0x0][0x1c8], PT ;  /* 0x000072001f007a0c */ /* 0x000fe20003f66070 */
[-C--:B------:R-:W-:Y:S01]  /*2db0*/  FMUL.FTZ R23, R14, R5.reuse ;  /* 0x000000050e177220 */ /* 0x080fe20000410000 */
[----:B------:R-:W-:Y:S01]  /*2dc0*/  ISETP.GE.U32.AND P4, PT, R30, c[0x0][0x1c8], PT ;  /* 0x000072001e007a0c */ /* 0x000fe20003f86070 */
[-C--:B------:R-:W-:Y:S01]  /*2dd0*/  FMUL.FTZ R24, R24, R5.reuse ;  /* 0x0000000518187220 */ /* 0x080fe20000410000 */
[----:B------:R-:W-:Y:S01]  /*2de0*/  SHF.R.S32.HI R28, RZ, 0x1f, R30 ;  /* 0x0000001fff1c7819 */ /* 0x000fe2000001141e */
[-C--:B------:R-:W-:Y:S01]  /*2df0*/  FMUL.FTZ R25, R25, R5.reuse ;  /* 0x0000000519197220 */ /* 0x080fe20000410000 */
[----:B------:R-:W-:Y:S01]  /*2e00*/  ISETP.LT.U32.AND P5, PT, R37, 0x200, !P5 ;  /* 0x000002002500780c */ /* 0x000fe20006fa1070 */
[-C--:B------:R-:W-:Y:S01]  /*2e10*/  FMUL.FTZ R12, R22, R5.reuse ;  /* 0x00000005160c7220 */ /* 0x080fe20000410000 */
[----:B------:R-:W-:Y:S01]  /*2e20*/  SHF.R.S32.HI R22, RZ, 0x1f, R31 ;  /* 0x0000001fff167819 */ /* 0x000fe2000001141f */
        /* <DEDUP_REMOVED lines=9> */
[----:B------:R-:W-:Y:S01]  /*2ec0*/  SHF.R.S32.HI R11, RZ, 0x1f, R33 ;  /* 0x0000001fff0b7819 */ /* 0x000fe20000011421 */
[C-C-:B------:R-:W-:Y:S01]  /*2ed0*/  FFMA.FTZ R22, R19.reuse, R4, R17.reuse ;  /* 0x0000000413167223 */ /* 0x140fe20000010011 */
[----:B------:R-:W-:Y:S01]  /*2ee0*/  SHF.R.S32.HI R5, RZ, 0x1f, R32 ;  /* 0x0000001fff057819 */ /* 0x000fe20000011420 */
[--C-:B------:R-:W-:Y:S01]  /*2ef0*/  FFMA.FTZ R24, R19, R24, R17.reuse ;  /* 0x0000001813187223 */ /* 0x100fe20000010011 */
[----:B------:R-:W-:Y:S01]  /*2f00*/  ISETP.GE.AND.EX P0, PT, R11, c[0x0][0x1cc], PT, P0 ;  /* 0x000073000b007a0c */ /* 0x000fe20003f06300 */
[--C-:B------:R-:W-:Y:S01]  /*2f10*/  FFMA.FTZ R11, R19, R15, R17.reuse ;  /* 0x0000000f130b7223 */ /* 0x100fe20000010011 */
[----:B------:R-:W-:Y:S01]  /*2f20*/  ISETP.GE.AND.EX P2, PT, R5, c[0x0][0x1cc], PT, P2 ;  /* 0x0000730005007a0c */ /* 0x000fe20003f46320 */
[----:B------:R-:W-:Y:S01]  /*2f30*/  FFMA.FTZ R5, R19, R23, R17 ;  /* 0x0000001713057223 */ /* 0x000fe20000010011 */
[C---:B------:R-:W-:Y:S01]  /*2f40*/  ISETP.LT.U32.AND P0, PT, R37.reuse, 0x200, !P0 ;  /* 0x000002002500780c */ /* 0x040fe20004701070 */
[C-C-:B------:R-:W-:Y:S01]  /*2f50*/  FFMA.FTZ R23, R18.reuse, R12, R16.reuse ;  /* 0x0000000c12177223 */ /* 0x140fe20000010010 */
[----:B------:R-:W-:Y:S01]  /*2f60*/  ISETP.LT.U32.AND P2, PT, R37, 0x200, !P2 ;  /* 0x000002002500780c */ /* 0x000fe20005741070 */
[----:B------:R-:W-:-:S02]  /*2f70*/  FFMA.FTZ R15, R18, R13, R16 ;  /* 0x0000000d120f7223 */ /* 0x000fc40000010010 */
[C-C-:B------:R-:W-:Y:S02]  /*2f80*/  FFMA.FTZ R4, R19.reuse, R27, R17.reuse ;  /* 0x0000001b13047223 */ /* 0x140fe40000010011 */
[C-C-:B------:R-:W-:Y:S02]  /*2f90*/  FFMA.FTZ R12, R18.reuse, R20, R16.reuse ;  /* 0x00000014120c7223 */ /* 0x140fe40000010010 */
[C-C-:B------:R-:W-:Y:S02]  /*2fa0*/  FFMA.FTZ R13, R18.reuse, R26, R16.reuse ;  /* 0x0000001a120d7223 */ /* 0x140fe40000010010 */
        /* <DEDUP_REMOVED lines=14> */
.L_x_2231:
[----:B------:R-:W-:Y:S01]  /*3090*/  BSSY B0, `(.L_x_2232) ;  /* 0x000000e000007945 */ /* 0x000fe20003800000 */
[----:B------:R-:W-:Y:S05]  /*30a0*/  @P1 BRA `(.L_x_2233) ;  /* 0x000000c000001947 */ /* 0x000fea0003800000 */
[----:B------:R-:W-:Y:S02]  /*30b0*/  IADD3 R20, R0, 0x40, RZ ;  /* 0x0000004000147810 */ /* 0x000fe40007ffe0ff */
[----:B------:R-:W-:Y:S02]  /*30c0*/  MOV R18, R6 ;  /* 0x0000000600127202 */ /* 0x000fe40000000f00 */
[----:B------:R-:W-:Y:S02]  /*30d0*/  SHF.R.S32.HI R21, RZ, 0x1f, R20 ;  /* 0x0000001fff157819 */ /* 0x000fe40000011414 */
[----:B------:R-:W-:-:S03]  /*30e0*/  MOV R19, R9 ;  /* 0x0000000900137202 */ /* 0x000fc60000000f00 */
[----:B------:R-:W-:Y:S02]  /*30f0*/  IMAD R21, R21, c[0x0][0x1c0], RZ ;  /* 0x0000700015157a24 */ /* 0x000fe400078e02ff */
[----:B------:R-:W-:-:S04]  /*3100*/  IMAD.WIDE.U32 R18, R20, c[0x0][0x1c0], R18 ;  /* 0x0000700014127a25 */ /* 0x000fc800078e0012 */
[----:B------:R-:W-:Y:S01]  /*3110*/  IMAD R21, R20, c[0x0][0x1c4], R21 ;  /* 0x0000710014157a24 */ /* 0x000fe200078e0215 */
[----:B------:R-:W-:-:S04]  /*3120*/  LEA R20, P1, R18, c[0x0][0x160], 0x1 ;  /* 0x0000580012147a11 */ /* 0x000fc800078208ff */
[----:B------:R-:W-:Y:S02]  /*3130*/  IADD3 R21, R19, R21, RZ ;  /* 0x0000001513157210 */ /* 0x000fe40007ffe0ff */
[----:B------:R-:W-:Y:S02]  /*3140*/  F2FP.BF16.PACK_AB R19, R16, R24 ;  /* 0x000000181013723e */ /* 0x000fe400000010ff */
[----:B------:R-:W-:-:S05]  /*3150*/  LEA.HI.X R21, R18, c[0x0][0x164], R21, 0x1, P1 ;  /* 0x0000590012157a11 */ /* 0x000fca00008f0c15 */
[----:B------:R0:W-:Y:S02]  /*3160*/  STG.E [R20.64], R19 ;  /* 0x0000001314007986 */ /* 0x0001e4000c101908 */
.L_x_2233:
[----:B------:R-:W-:Y:S05]  /*3170*/  BSYNC B0 ;  /* 0x0000000000007941 */ /* 0x000fea0003800000 */
.L_x_2232:
        /* <DEDUP_REMOVED lines=11> */
.L_x_2234:
[----:B------:R-:W-:Y:S01]  /*3230*/  BSSY B0, `(.L_x_2235) ;  /* 0x000000d000007945 */ /* 0x000fe20003800000 */
[----:B------:R-:W-:Y:S05]  /*3240*/  @!P5 BRA `(.L_x_2236) ;  /* 0x000000b00000d947 */ /* 0x000fea0003800000 */
[----:B------:R-:W-:Y:S02]  /*3250*/  SHF.R.S32.HI R16, RZ, 0x1f, R34 ;  /* 0x0000001fff107819 */ /* 0x000fe40000011422 */
[----:B------:R-:W-:Y:S02]  /*3260*/  MOV R18, R6 ;  /* 0x0000000600127202 */ /* 0x000fe40000000f00 */
[----:B0-----:R-:W-:Y:S01]  /*3270*/  MOV R19, R9 ;  /* 0x0000000900137202 */ /* 0x001fe20000000f00 */
        /* <DEDUP_REMOVED lines=8> */
.L_x_2236:
[----:B------:R-:W-:Y:S05]  /*3300*/  BSYNC B0 ;  /* 0x0000000000007941 */ /* 0x000fea0003800000 */
.L_x_2235:
        /* <DEDUP_REMOVED lines=11> */
.L_x_2237:
        /* <DEDUP_REMOVED lines=13> */
.L_x_2239:
[----:B------:R-:W-:Y:S05]  /*3490*/  BSYNC B0 ;  /* 0x0000000000007941 */ /* 0x000fea0003800000 */
.L_x_2238:
        /* <DEDUP_REMOVED lines=11> */
.L_x_2240:
        /* <DEDUP_REMOVED lines=13> */
.L_x_2242:
[----:B------:R-:W-:Y:S05]  /*3620*/  BSYNC B0 ;  /* 0x0000000000007941 */ /* 0x000fea0003800000 */
.L_x_2241:
        /* <DEDUP_REMOVED lines=11> */
.L_x_2243:
[----:B------:R-:W-:Y:S01]  /*36e0*/  BSSY B0, `(.L_x_2244) ;  /* 0x000000d000007945 */ /* 0x000fe20003800000 */
[----:B------:R-:W-:Y:S05]  /*36f0*/  @!P3 BRA `(.L_x_2245) ;  /* 0x000000b00000b947 */ /* 0x000fea0003800000 */
[----:B------:R-:W-:Y:S02]  /*3700*/  SHF.R.S32.HI R4, RZ, 0x1f, R31 ;  /* 0x0000001fff047819 */ /* 0x000fe4000001141f */
[----:B0-----:R-:W-:Y:S02]  /*3710*/  MOV R5, R9 ;  /* 0x0000000900057202 */ /* 0x001fe40000000f00 */
        /* <DEDUP_REMOVED lines=9> */
.L_x_2245:
[----:B------:R-:W-:Y:S05]  /*37b0*/  BSYNC B0 ;  /* 0x0000000000007941 */ /* 0x000fea0003800000 */
.L_x_2244:
        /* <DEDUP_REMOVED lines=11> */
.L_x_2246:
[----:B------:R-:W-:Y:S01]  /*3870*/  BSSY B0, `(.L_x_2247) ;  /* 0x000000c000007945 */ /* 0x000fe20003800000 */
[----:B------:R-:W-:Y:S05]  /*3880*/  @!P4 BRA `(.L_x_2248) ;  /* 0x000000a00000c947 */ /* 0x000fea0003800000 */
[----:B------:R-:W-:Y:S01]  /*3890*/  MOV R4, R6 ;  /* 0x0000000600047202 */ /* 0x000fe20000000f00 */
[----:B------:R-:W-:Y:S01]  /*38a0*/  IMAD R7, R28, c[0x0][0x1c0], RZ ;  /* 0x000070001c077a24 */ /* 0x000fe200078e02ff */
[----:B0-----:R-:W-:Y:S02]  /*38b0*/  MOV R5, R9 ;  /* 0x0000000900057202 */ /* 0x001fe40000000f00 */
[----:B------:R-:W-:Y:S01]  /*38c0*/  F2FP.BF16.PACK_AB R17, R14, R17 ;  /* 0x000000110e11723e */ /* 0x000fe200000010ff */
[C---:B------:R-:W-:Y:S02]  /*38d0*/  IMAD R7, R30.reuse, c[0x0][0x1c4], R7 ;  /* 0x000071001e077a24 */ /* 0x040fe400078e0207 */
[----:B------:R-:W-:-:S05]  /*38e0*/  IMAD.WIDE.U32 R4, R30, c[0x0][0x1c0], R4 ;  /* 0x000070001e047a25 */ /* 0x000fca00078e0004 */
[----:B------:R-:W-:Y:S02]  /*38f0*/  IADD3 R7, R5, R7, RZ ;  /* 0x0000000705077210 */ /* 0x000fe40007ffe0ff */
[----:B------:R-:W-:-:S04]  /*3900*/  LEA R6, P0, R4, c[0x0][0x160], 0x1 ;  /* 0x0000580004067a11 */ /* 0x000fc800078008ff */
[----:B------:R-:W-:-:S05]  /*3910*/  LEA.HI.X R7, R4, c[0x0][0x164], R7, 0x1, P0 ;  /* 0x0000590004077a11 */ /* 0x000fca00000f0c07 */
[----:B------:R0:W-:Y:S04]  /*3920*/  STG.E [R6.64], R17 ;  /* 0x0000001106007986 */ /* 0x0001e8000c101908 */
.L_x_2248:
[----:B------:R-:W-:Y:S05]  /*3930*/  BSYNC B0 ;  /* 0x0000000000007941 */ /* 0x000fea0003800000 */
.L_x_2247:
[----:B------:R-:W-:Y:S02]  /*3940*/  IADD3 R10, R10, c[0x0][0x10], RZ ;  /* 0x000004000a0a7a10 */ /* 0x000fe40007ffe0ff */
[----:B------:R-:W-:Y:S02]  /*3950*/  IADD3 R29, R29, 0x1, RZ ;  /* 0x000000011d1d7810 */ /* 0x000fe40007ffe0ff */
[----:B------:R-:W-:-:S13]  /*3960*/  ISETP.GE.AND P0, PT, R10, UR4, PT ;  /* 0x000000040a007c0c */ /* 0x000fda000bf06270 */
[----:B------:R-:W-:Y:S01]  /*3970*/  @P0 CALL.REL.NOINC `(.L_x_2249) ;  /* 0x0000001000000944 */ /* 0x000fe20003c00000 */
[----:B------:R-:W-:Y:S05]  /*3980*/  BRA `(.L_x_2250) ;  /* 0xffffc86000007947 */ /* 0x000fea000383ffff */
.L_x_2249:
[----:B------:R-:W-:Y:S05]  /*3990*/  EXIT ;  /* 0x000000000000794d */ /* 0x000fea0003800000 */
.L_x_2251:
        /* <DEDUP_REMOVED lines=14> */
.L_x_3374:


//--------------------- .text._Z35group_norm_nhwc_fwd_one_pass_kernelI11Bf16IOBf16WLi512ELi32ELi512EEv26Group_norm_nhwc_fwd_params --------------------------
	.section	.text._Z35group_norm_nhwc_fwd_one_pass_kernelI11Bf16IOBf16WLi512ELi32ELi512EEv26Group_norm_nhwc_fwd_params,"ax",@progbits
	.sectioninfo	@"SHI_REGISTERS=82"
	.align	128
        .global         _Z35group_norm_nhwc_fwd_one_pass_kernelI11Bf16IOBf16WLi512ELi32ELi512EEv26Group_norm_nhwc_fwd_params
        .type           _Z35group_norm_nhwc_fwd_one_pass_kernelI11Bf16IOBf16WLi512ELi32ELi512EEv26Group_norm_nhwc_fwd_params,@function
        .size           _Z35group_norm_nhwc_fwd_one_pass_kernelI11Bf16IOBf16WLi512ELi32ELi512EEv26Group_norm_nhwc_fwd_params,(.L_x_3375 - _Z35group_norm_nhwc_fwd_one_pass_kernelI11Bf16IOBf16WLi512ELi32ELi512EEv26Group_norm_nhwc_fwd_params)
        .other          _Z35group_norm_nhwc_fwd_one_pass_kernelI11Bf16IOBf16WLi512ELi32ELi512EEv26Group_norm_nhwc_fwd_params,@"STO_CUDA_ENTRY STV_DEFAULT"
_Z35group_norm_nhwc_fwd_one_pass_kernelI11Bf16IOBf16WLi512ELi32ELi512EEv26Group_norm_nhwc_fwd_params:
.text._Z35group_norm_nhwc_fwd_one_pass_kernelI11Bf16IOBf16WLi512ELi32ELi512EEv26Group_norm_nhwc_fwd_params:
        /* <DEDUP_REMOVED lines=15> */
.L_x_2314:
[----:B0-----:R-:W-:Y:S01]  /*00f0*/  IABS R5, c[0x0][0x1d8] ;  /* 0x0000760000057a13 */ /* 0x001fe20000000000 */
[----:B------:R-:W0:Y:S01]  /*0100*/  S2R R54, SR_CTAID.X ;  /* 0x0000000000367919 */ /* 0x000e220000002500 */
        /* <DEDUP_REMOVED lines=41> */
[----:B------:R-:W-:-:S04]  /*03a0*/  IADD3 R55, R49, 0x1a0, RZ ;  /* 0x000001a031377810 */ /* 0x000fc80007ffe0ff */
[----:B------:R-:W-:-:S05]  /*03b0*/  SHF.R.S32.HI R28, RZ, 0x1f, R55 ;  /* 0x0000001fff1c7819 */ /* 0x000fca0000011437 */
        /* <DEDUP_REMOVED lines=176> */
[----:B------:R-:W-:-:S04]  /*0ec0*/  ISETP.GE.U32.AND P5, PT, R55, c[0x0][0x1c8], PT ;  /* 0x0000720037007a0c */ /* 0x000fc80003fa6070 */
[----:B------:R-:W-:-:S04]  /*0ed0*/  ISETP.GE.AND.EX P5, PT, R28, c[0x0][0x1cc], PT, P5 ;  /* 0x000073001c007a0c */ /* 0x000fc80003fa6350 */
[----:B------:R-:W-:-:S13]  /*0ee0*/  ISETP.GT.U32.OR P5, PT, R27, 0x1ff, P5 ;  /* 0x000001ff1b00780c */ /* 0x000fda0002fa4470 */
[----:B------:R-:W-:Y:S01]  /*0ef0*/  @!P5 MOV R52, R16 ;  /* 0x000000100034d202 */ /* 0x000fe20000000f00 */
[----:B------:R-:W-:Y:S01]  /*0f00*/  @!P5 IMAD R28, R28, c[0x0][0x1c0], RZ ;  /* 0x000070001c1cda24 */ /* 0x000fe200078e02ff */
[----:B------:R-:W-:-:S03]  /*0f10*/  @!P5 MOV R53, R3 ;  /* 0x000000030035d202 */ /* 0x000fc60000000f00 */
[C---:B------:R-:W-:Y:S01]  /*0f20*/  @!P5 IMAD R59, R55.reuse, c[0x0][0x1c4], R28 ;  /* 0x00007100373bda24 */ /* 0x040fe200078e021c */
[----:B------:R-:W-:Y:S01]  /*0f30*/  MOV R28, RZ ;  /* 0x000000ff001c7202 */ /* 0x000fe20000000f00 */
[----:B------:R-:W-:-:S05]  /*0f40*/  @!P5 IMAD.WIDE.U32 R52, R55, c[0x0][0x1c0], R52 ;  /* 0x000070003734da25 */ /* 0x000fca00078e0034 */
[----:B------:R-:W-:Y:S02]  /*0f50*/  @!P5 IADD3 R53, R53, R59, RZ ;  /* 0x0000003b3535d210 */ /* 0x000fe40007ffe0ff */
[----:B------:R-:W-:-:S04]  /*0f60*/  @!P5 LEA R58, P6, R52, c[0x0][0x170], 0x1 ;  /* 0x00005c00343ada11 */ /* 0x000fc800078c08ff */
[----:B------:R-:W-:Y:S02]  /*0f70*/  @!P5 LEA.HI.X R59, R52, c[0x0][0x174], R53, 0x1, P6 ;  /* 0x00005d00343bda11 */ /* 0x000fe400030f0c35 */
[----:B------:R-:W-:-:S03]  /*0f80*/  IADD3 R53, R49, 0x1c0, RZ ;  /* 0x000001c031357810 */ /* 0x000fc60007ffe0ff */
[----:B------:R0:W2:Y:S01]  /*0f90*/  @!P5 LDG.E R28, [R58.64] ;  /* 0x000000063a1cd981 */ /* 0x0000a2000c1e1900 */
[----:B------:R-:W-:Y:S02]  /*0fa0*/  SHF.R.S32.HI R48, RZ, 0x1f, R53 ;  /* 0x0000001fff307819 */ /* 0x000fe40000011435 */
[----:B------:R-:W-:Y:S02]  /*0fb0*/  ISETP.GE.U32.AND P5, PT, R53, c[0x0][0x1c8], PT ;  /* 0x0000720035007a0c */ /* 0x000fe40003fa6070 */
[----:B------:R-:W-:Y:S02]  /*0fc0*/  MOV R52, RZ ;  /* 0x000000ff00347202 */ /* 0x000fe40000000f00 */
[----:B------:R-:W-:-:S04]  /*0fd0*/  ISETP.GE.AND.EX P5, PT, R48, c[0x0][0x1cc], PT, P5 ;  /* 0x0000730030007a0c */ /* 0x000fc80003fa6350 */
[----:B------:R-:W-:Y:S01]  /*0fe0*/  ISETP.GT.U32.OR P5, PT, R27, 0x1ff, P5 ;  /* 0x000001ff1b00780c */ /* 0x000fe20002fa4470 */
[----:B------:R1:W3:-:S12]  /*0ff0*/  @!P0 LDG.E R52, [R56.64] ;  /* 0x0000000638348981 */ /* 0x0002d8000c1e1900 */
[----:B0-----:R-:W-:Y:S01]  /*1000*/  @!P5 MOV R58, R16 ;  /* 0x00000010003ad202 */ /* 0x001fe20000000f00 */
[----:B------:R-:W-:Y:S01]  /*1010*/  @!P5 IMAD R48, R48, c[0x0][0x1c0], RZ ;  /* 0x000070003030da24 */ /* 0x000fe200078e02ff */
[----:B------:R-:W-:-:S03]  /*1020*/  @!P5 MOV R59, R3 ;  /* 0x00000003003bd202 */ /* 0x000fc60000000f00 */
[C---:B------:R-:W-:Y:S01]  /*1030*/  @!P5 IMAD R55, R53.reuse, c[0x0][0x1c4], R48 ;  /* 0x000071003537da24 */ /* 0x040fe200078e0230 */
[----:B------:R-:W-:Y:S01]  /*1040*/  MOV R48, RZ ;  /* 0x000000ff00307202 */ /* 0x000fe20000000f00 */
[----:B------:R-:W-:-:S05]  /*1050*/  @!P5 IMAD.WIDE.U32 R58, R53, c[0x0][0x1c0], R58 ;  /* 0x00007000353ada25 */ /* 0x000fca00078e003a */
[----:B------:R-:W-:Y:S02]  /*1060*/  @!P5 IADD3 R53, R59, R55, RZ ;  /* 0x000000373b35d210 */ /* 0x000fe40007ffe0ff */
[C---:B-1----:R-:W-:Y:S02]  /*1070*/  @!P5 LEA R56, P6, R58.reuse, c[0x0][0x170], 0x1 ;  /* 0x00005c003a38da11 */ /* 0x042fe400078c08ff */
[----:B------:R-:W-:Y:S02]  /*1080*/  IADD3 R55, R49, 0x1e0, RZ ;  /* 0x000001e031377810 */ /* 0x000fe40007ffe0ff */
[----:B------:R-:W-:Y:S02]  /*1090*/  @!P5 LEA.HI.X R57, R58, c[0x0][0x174], R53, 0x1, P6 ;  /* 0x00005d003a39da11 */ /* 0x000fe400030f0c35 */
[----:B------:R-:W-:Y:S02]  /*10a0*/  SHF.R.S32.HI R58, RZ, 0x1f, R55 ;  /* 0x0000001fff3a7819 */ /* 0x000fe40000011437 */
[----:B------:R-:W-:Y:S01]  /*10b0*/  LOP3.LUT P6, RZ, R72, 0x4, RZ, 0xc0, !PT ;  /* 0x0000000448ff7812 */ /* 0x000fe200078cc0ff */
[----:B------:R0:W4:Y:S01]  /*10c0*/  @!P5 LDG.E R48, [R56.64] ;  /* 0x000000063830d981 */ /* 0x000122000c1e1900 */
[----:B------:R-:W-:-:S02]  /*10d0*/  ISETP.GE.U32.AND P5, PT, R55, c[0x0][0x1c8], PT ;  /* 0x0000720037007a0c */ /* 0x000fc40003fa6070 */
[----:B------:R-:W-:Y:S02]  /*10e0*/  MOV R53, RZ ;  /* 0x000000ff00357202 */ /* 0x000fe40000000f00 */
[----:B------:R-:W-:-:S04]  /*10f0*/  ISETP.GE.AND.EX P5, PT, R58, c[0x0][0x1cc], PT, P5 ;  /* 0x000073003a007a0c */ /* 0x000fc80003fa6350 */
[----:B------:R-:W-:-:S03]  /*1100*/  ISETP.GT.U32.OR P5, PT, R27, 0x1ff, P5 ;  /* 0x000001ff1b00780c */ /* 0x000fc60002fa4470 */
[----:B------:R1:W5:Y:S10]  /*1110*/  @!P6 LDG.E R53, [R50.64] ;  /* 0x000000063235e981 */ /* 0x000374000c1e1900 */
[----:B0-----:R-:W-:Y:S01]  /*1120*/  @!P5 MOV R56, R16 ;  /* 0x000000100038d202 */ /* 0x001fe20000000f00 */
[----:B------:R-:W-:Y:S01]  /*1130*/  @!P5 IMAD R58, R58, c[0x0][0x1c0], RZ ;  /* 0x000070003a3ada24 */ /* 0x000fe200078e02ff */
[----:B------:R-:W-:Y:S01]  /*1140*/  @!P5 MOV R57, R3 ;  /* 0x000000030039d202 */ /* 0x000fe20000000f00 */
[----:B-1----:R-:W-:-:S02]  /*1150*/  CS2R R50, SRZ ;  /* 0x0000000000327805 */ /* 0x002fc4000001ff00 */
[C---:B------:R-:W-:Y:S02]  /*1160*/  @!P5 IMAD R59, R55.reuse, c[0x0][0x1c4], R58 ;  /* 0x00007100373bda24 */ /* 0x040fe400078e023a */
[----:B------:R-:W-:Y:S02]  /*1170*/  @!P5 IMAD.WIDE.U32 R56, R55, c[0x0][0x1c0], R56 ;  /* 0x000070003738da25 */ /* 0x000fe400078e0038 */
[----:B------:R-:W2:Y:S01]  /*1180*/  @!P1 LDG.E R51, [R14.64] ;  /* 0x000000060e339981 */ /* 0x000ea2000c1e1900 */
[----:B------:R-:W-:Y:S02]  /*1190*/  ISETP.NE.AND P1, PT, R79, RZ, PT ;  /* 0x000000ff4f00720c */ /* 0x000fe40003f25270 */
[----:B------:R-:W-:Y:S02]  /*11a0*/  @!P5 IADD3 R55, R57, R59, RZ ;  /* 0x0000003b3937d210 */ /* 0x000fe40007ffe0ff */
[----:B------:R-:W-:-:S04]  /*11b0*/  @!P5 LEA R60, P6, R56, c[0x0][0x170], 0x1 ;  /* 0x00005c00383cda11 */ /* 0x000fc800078c08ff */
[----:B------:R-:W-:Y:S02]  /*11c0*/  @!P5 LEA.HI.X R61, R56, c[0x0][0x174], R55, 0x1, P6 ;  /* 0x00005d00383dda11 */ /* 0x000fe400030f0c37 */
[----:B------:R-:W-:Y:S01]  /*11d0*/  MOV R55, RZ ;  /* 0x000000ff00377202 */ /* 0x000fe20000000f00 */
[----:B------:R-:W-:Y:S01]  /*11e0*/  CS2R R56, SRZ ;  /* 0x0000000000387805 */ /* 0x000fe2000001ff00 */
[----:B------:R-:W-:Y:S01]  /*11f0*/  CS2R R58, SRZ ;  /* 0x00000000003a7805 */ /* 0x000fe2000001ff00 */
[----:B------:R0:W4:Y:S01]  /*1200*/  @!P5 LDG.E R50, [R60.64] ;  /* 0x000000063c32d981 */ /* 0x000122000c1e1900 */
[----:B------:R-:W-:-:S03]  /*1210*/  LOP3.LUT P6, RZ, R72, 0x2, RZ, 0xc0, !PT ;  /* 0x0000000248ff7812 */ /* 0x000fc600078cc0ff */
        /* <DEDUP_REMOVED lines=17> */
[----:B------:R3:W4:Y:S01]  /*1330*/  @!P4 LDG.E R64, [R4.64] ;  /* 0x000000060440c981 */ /* 0x000722000c1e1900 */
[----:B------:R-:W-:Y:S02]  /*1340*/  ISETP.GT.AND P5, PT, R74, 0x1e, PT ;  /* 0x0000001e4a00780c */ /* 0x000fe40003fa4270 */
        /* <DEDUP_REMOVED lines=11> */
[----:B------:R-:W-:Y:S01]  /*1400*/  FADD.FTZ R9, R10, R9 ;  /* 0x000000090a097221 */ /* 0x000fe20000010000 */
[--C-:B--2---:R-:W-:Y:S02]  /*1410*/  PRMT R4, RZ, 0x5410, R51.reuse ;  /* 0x00005410ff047816 */ /* 0x104fe40000000033 */
[----:B------:R-:W-:Y:S01]  /*1420*/  PRMT R5, RZ, 0x7610, R51 ;  /* 0x00007610ff057816 */ /* 0x000fe20000000033 */
[----:B------:R-:W-:-:S04]  /*1430*/  FFMA.FTZ R6, R6, R6, R13 ;  /* 0x0000000606067223 */ /* 0x000fc8000001000d */
[----:B------:R-:W-:Y:S02]  /*1440*/  FMUL.FTZ R7, R5, R5 ;  /* 0x0000000505077220 */ /* 0x000fe40000410000 */
[C---:B------:R-:W-:Y:S02]  /*1450*/  FADD.FTZ R8, R4.reuse, R5 ;  /* 0x0000000504087221 */ /* 0x040fe40000010000 */
[----:B------:R-:W-:Y:S02]  /*1460*/  FFMA.FTZ R7, R4, R4, R7 ;  /* 0x0000000404077223 */ /* 0x000fe40000010007 */
[----:B------:R-:W-:Y:S01]  /*1470*/  FADD.FTZ R8, R9, R8 ;  /* 0x0000000809087221 */ /* 0x000fe20000010000 */
        /* <DEDUP_REMOVED lines=163> */
.L_x_2253:
[----:B0-----:R-:W-:Y:S05]  /*1eb0*/  BSYNC B0 ;  /* 0x0000000000007941 */ /* 0x001fea0003800000 */
.L_x_2252:
        /* <DEDUP_REMOVED lines=25> */
.L_x_2256:
[----:B------:R-:W2:Y:S01]  /*2050*/  LDG.E.STRONG.GPU R8, [R10.64] ;  /* 0x000000060a087981 */ /* 0x000ea2000c1ef900 */
[----:B------:R-:W-:Y:S01]  /*2060*/  YIELD ;  /* 0x0000000000007946 */ /* 0x000fe20003800000 */
[----:B--2---:R-:W-:Y:S01]  /*2070*/  ISETP.NE.AND P6, PT, R8, R65, PT ;  /* 0x000000410800720c */ /* 0x004fe20003fc5270 */
[----:B------:R-:W-:-:S12]  /*2080*/  CCTL.IVALL ;  /* 0x00000000ff00798f */ /* 0x000fd80002000000 */
[----:B------:R-:W-:Y:S05]  /*2090*/  @P6 BRA `(.L_x_2256) ;  /* 0xffffffb000006947 */ /* 0x000fea000383ffff */
.L_x_2255:
        /* <DEDUP_REMOVED lines=24> */
.L_x_2260:
        /* <DEDUP_REMOVED lines=116> */
.L_x_2259:
        /* <DEDUP_REMOVED lines=63> */
.L_x_2261:
[----:B------:R-:W-:-:S04]  /*2d50*/  LOP3.LUT P6, RZ, R72, 0x1, RZ, 0xc0, !PT ;  /* 0x0000000148ff7812 */ /* 0x000fc800078cc0ff */
[----:B------:R-:W-:-:S13]  /*2d60*/  ISETP.NE.OR P6, PT, R8, RZ, P6 ;  /* 0x000000ff0800720c */ /* 0x000fda00037c5670 */
[----:B------:R-:W-:Y:S05]  /*2d70*/  @!P6 BRA `(.L_x_2257) ;  /* 0x000002100000e947 */ /* 0x000fea0003800000 */
.L_x_2258:
[----:B------:R-:W1:Y:S02]  /*2d80*/  S2R R65, SR_CTAID.X ;  /* 0x0000000000417919 */ /* 0x000e640000002500 */
.L_x_2262:
        /* <DEDUP_REMOVED lines=32> */
.L_x_2257:
        /* <DEDUP_REMOVED lines=11> */
.L_x_2264:
[----:B------:R-:W-:Y:S05]  /*3040*/  BSYNC B0 ;  /* 0x0000000000007941 */ /* 0x000fea0003800000 */
.L_x_2263:
        /* <DEDUP_REMOVED lines=17> */
.L_x_2254:
[----:B------:R-:W-:Y:S01]  /*3160*/  P2R R6, PR, RZ, 0x1 ;  /* 0x00000001ff067803 */ /* 0x000fe20000000000 */
[----:B------:R-:W-:Y:S01]  /*3170*/  @!P5 STS.64 [0x98], R4 ;  /* 0x00009804ff00d388 */ /* 0x000fe20000000a00 */
[----:B------:R-:W-:Y:S02]  /*3180*/  LOP3.LUT P6, RZ, R54, R27, RZ, 0xfc, !PT ;  /* 0x0000001b36ff7212 */ /* 0x000fe400078cfcff */
[----:B------:R-:W-:Y:S02]  /*3190*/  ISETP.EQ.U32.AND P0, PT, RZ, c[0x0][0x168], PT ;  /* 0x00005a00ff007a0c */ /* 0x000fe40003f02070 */
[----:B------:R-:W-:-:S02]  /*31a0*/  SHF.L.U32 R8, R18, 0x1, RZ ;  /* 0x0000000112087819 */ /* 0x000fc400000006ff */
[----:B------:R-:W-:Y:S02]  /*31b0*/  ISETP.EQ.OR.EX P6, PT, RZ, c[0x0][0x16c], P6, P0 ;  /* 0x00005b00ff007a0c */ /* 0x000fe400037c2700 */
[----:B------:R-:W-:Y:S02]  /*31c0*/  ISETP.NE.AND P0, PT, R6, RZ, PT ;  /* 0x000000ff0600720c */ /* 0x000fe40003f05270 */
[----:B------:R-:W-:Y:S02]  /*31d0*/  SHF.L.U64.HI R18, R18, 0x1, R19 ;  /* 0x0000000112127819 */ /* 0x000fe40000010213 */
[----:B------:R-:W-:-:S04]  /*31e0*/  IADD3 R6, P5, R8, c[0x0][0x178], RZ ;  /* 0x00005e0008067a10 */ /* 0x000fc80007fbe0ff */
[----:B------:R-:W-:Y:S02]  /*31f0*/  IADD3.X R7, R18, c[0x0][0x17c], RZ, P5, !PT ;  /* 0x00005f0012077a10 */ /* 0x000fe40002ffe4ff */
[----:B------:R-:W-:Y:S01]  /*3200*/  IADD3 R8, P5, R8, c[0x0][0x180], RZ ;  /* 0x0000600008087a10 */ /* 0x000fe20007fbe0ff */
[----:B0-----:R-:W-:Y:S01]  /*3210*/  @!P6 FMUL.FTZ R13, R5, c[0x0][0x1f4] ;  /* 0x00007d00050dea20 */ /* 0x001fe20000410000 */
[----:B-1----:R-:W-:Y:S01]  /*3220*/  @!P6 MOV R11, 0x8 ;  /* 0x00000008000be802 */ /* 0x002fe20000000f00 */
[----:B------:R-:W-:Y:S01]  /*3230*/  @!P6 FMUL.FTZ R12, R4, c[0x0][0x1f4] ;  /* 0x00007d00040cea20 */ /* 0x000fe20000410000 */
[----:B------:R-:W-:-:S03]  /*3240*/  IADD3.X R9, R18, c[0x0][0x184], RZ, P5, !PT ;  /* 0x0000610012097a10 */ /* 0x000fc60002ffe4ff */
[----:B------:R-:W-:-:S05]  /*3250*/  @!P6 IMAD.WIDE R10, R26, R11, c[0x0][0x168] ;  /* 0x00005a001a0ae625 */ /* 0x000fca00078e020b */
[----:B------:R0:W-:Y:S04]  /*3260*/  @!P6 STG.E.64 [R10.64], R12 ;  /* 0x0000000c0a00e986 */ /* 0x0001e8000c101b06 */
[----:B------:R-:W-:Y:S06]  /*3270*/  BAR.SYNC.DEFER_BLOCKING 0x0 ;  /* 0x0000000000007b1d */ /* 0x000fec0000010000 */
[----:B0-----:R-:W2:Y:S04]  /*3280*/  LDG.E.U16 R10, [R6.64] ;  /* 0x00000006060a7981 */ /* 0x001ea8000c1e1500 */
[----:B------:R2:W3:Y:S04]  /*3290*/  LDG.E.U16 R12, [R8.64] ;  /* 0x00000006080c7981 */ /* 0x0004e8000c1e1500 */
[----:B------:R-:W4:Y:S04]  /*32a0*/  LDG.E.U16 R11, [R6.64+0x2] ;  /* 0x00000206060b7981 */ /* 0x000f28000c1e1500 */
[----:B------:R2:W5:Y:S04]  /*32b0*/  LDG.E.U16 R13, [R8.64+0x2] ;  /* 0x00000206080d7981 */ /* 0x000568000c1e1500 */
[----:B------:R-:W0:Y:S01]  /*32c0*/  LDS.64 R4, [0x98] ;  /* 0x00009800ff047984 */ /* 0x000e220000000a00 */
[----:B------:R-:W-:-:S02]  /*32d0*/  SHF.R.U32.HI R15, RZ, 0x4, R27 ;  /* 0x00000004ff0f7819 */ /* 0x000fc4000001161b */
[----:B------:R-:W-:Y:S01]  /*32e0*/  PRMT R19, RZ, 0x7610, R52 ;  /* 0x00007610ff137816 */ /* 0x000fe20000000034 */
[----:B0-----:R-:W-:-:S04]  /*32f0*/  FMUL.FTZ R4, R4, c[0x0][0x1f4] ;  /* 0x00007d0004047a20 */ /* 0x001fc80000410000 */
[----:B------:R-:W-:-:S04]  /*3300*/  FMUL.FTZ R14, R4, R4 ;  /* 0x00000004040e7220 */ /* 0x000fc80000410000 */
[----:B------:R-:W-:Y:S01]  /*3310*/  FFMA.FTZ R14, R5, c[0x0][0x1f4], -R14 ;  /* 0x00007d00050e7a23 */ /* 0x000fe2000001080e */
[----:B------:R-:W-:-:S04]  /*3320*/  HFMA2.MMA R5, -RZ, RZ, 1.875, 0 ;  /* 0x3f800000ff057435 */ /* 0x000fc800000001ff */
[----:B------:R-:W-:Y:S01]  /*3330*/  FSETP.GTU.FTZ.AND P5, PT, R14, RZ, PT ;  /* 0x000000ff0e00720b */ /* 0x000fe20003fbc000 */
[----:B------:R-:W-:Y:S01]  /*3340*/  IMAD R54, R54, c[0x0][0x1e4], R15 ;  /* 0x0000790036367a24 */ /* 0x000fe200078e020f */
[----:B------:R-:W-:-:S11]  /*3350*/  PRMT R15, RZ, 0x5410, R52 ;  /* 0x00005410ff0f7816 */ /* 0x000fd60000000034 */
[----:B------:R-:W-:-:S04]  /*3360*/  @P5 FADD.FTZ R14, R14, c[0x0][0x188] ;  /* 0x000062000e0e5621 */ /* 0x000fc80000010000 */
[----:B------:R0:W1:Y:S01]  /*3370*/  @P5 MUFU.RSQ R5, R14 ;  /* 0x0000000e00055308 */ /* 0x0000620000001400 */
[----:B------:R-:W-:Y:S02]  /*3380*/  ISETP.NE.AND P5, PT, RZ, UR5, PT ;  /* 0x00000005ff007c0c */ /* 0x000fe4000bfa5270 */
[--C-:B------:R-:W-:Y:S02]  /*3390*/  PRMT R65, RZ, 0x5410, R53.reuse ;  /* 0x00005410ff417816 */ /* 0x100fe40000000035 */
[----:B------:R-:W-:-:S03]  /*33a0*/  PRMT R53, RZ, 0x7610, R53 ;  /* 0x00007610ff357816 */ /* 0x000fc60000000035 */
[--C-:B0-----:R-:W-:Y:S02]  /*33b0*/  FADD.FTZ R14, R65, -R4.reuse ;  /* 0x80000004410e7221 */ /* 0x101fe40000010000 */
[----:B------:R-:W-:-:S04]  /*33c0*/  FADD.FTZ R18, R53, -R4 ;  /* 0x8000000435127221 */ /* 0x000fc80000010000 */
[-C--:B-1----:R-:W-:Y:S01]  /*33d0*/  FMUL.FTZ R52, R18, R5.reuse ;  /* 0x0000000512347220 */ /* 0x082fe20000410000 */
[----:B--2---:R-:W-:Y:S01]  /*33e0*/  PRMT R8, RZ, 0x5410, R10 ;  /* 0x00005410ff087816 */ /* 0x004fe2000000000a */
[----:B------:R-:W-:Y:S01]  /*33f0*/  FADD.FTZ R10, R15, -R4 ;  /* 0x800000040f0a7221 */ /* 0x000fe20000010000 */
[----:B---3--:R-:W-:Y:S01]  /*3400*/  PRMT R9, RZ, 0x5410, R12 ;  /* 0x00005410ff097816 */ /* 0x008fe2000000000c */
[----:B------:R-:W-:Y:S02]  /*3410*/  FADD.FTZ R12, R19, -R4 ;  /* 0x80000004130c7221 */ /* 0x000fe40000010000 */
[-C--:B------:R-:W-:Y:S01]  /*3420*/  FMUL.FTZ R10, R10, R5.reuse ;  /* 0x000000050a0a7220 */ /* 0x080fe20000410000 */
[----:B----4-:R-:W-:Y:S01]  /*3430*/  PRMT R6, RZ, 0x5410, R11 ;  /* 0x00005410ff067816 */ /* 0x010fe2000000000b */
[-C--:B------:R-:W-:Y:S01]  /*3440*/  FMUL.FTZ R12, R12, R5.reuse ;  /* 0x000000050c0c7220 */ /* 0x080fe20000410000 */
[----:B-----5:R-:W-:Y:S01]  /*3450*/  PRMT R7, RZ, 0x5410, R13 ;  /* 0x00005410ff077816 */ /* 0x020fe2000000000d */
[----:B------:R-:W-:-:S02]  /*3460*/  FMUL.FTZ R19, R14, R5 ;  /* 0x000000050e137220 */ /* 0x000fc40000410000 */
        /* <DEDUP_REMOVED lines=13> */
.L_x_2265:
[----:B------:R-:W-:Y:S01]  /*3540*/  BSSY B0, `(.L_x_2266) ;  /* 0x000000c000007945 */ /* 0x000fe20003800000 */
[----:B------:R-:W-:Y:S05]  /*3550*/  @P0 BRA `(.L_x_2267) ;  /* 0x000000a000000947 */ /* 0x000fea0003800000 */
        /* <DEDUP_REMOVED lines=10> */
.L_x_2267:
[----:B------:R-:W-:Y:S05]  /*3600*/  BSYNC B0 ;  /* 0x0000000000007941 */ /* 0x000fea0003800000 */
.L_x_2266:
        /* <DEDUP_REMOVED lines=14> */
.L_x_2268:
        /* <DEDUP_REMOVED lines=13> */
.L_x_2270:
[----:B------:R-:W-:Y:S05]  /*37c0*/  BSYNC B0 ;  /* 0x0000000000007941 */ /* 0x000fea0003800000 */
.L_x_2269:
        /* <DEDUP_REMOVED lines=24> */
.L_x_2271:
        /* <DEDUP_REMOVED lines=13> */
.L_x_2273:
[----:B------:R-:W-:Y:S05]  /*3a20*/  BSYNC B0 ;  /* 0x0000000000007941 */ /* 0x000fea0003800000 */
.L_x_2272:
        /* <DEDUP_REMOVED lines=14> */
.L_x_2274:
        /* <DEDUP_REMOVED lines=13> */
.L_x_2276:
[----:B------:R-:W-:Y:S05]  /*3be0*/  BSYNC B0 ;  /* 0x0000000000007941 */ /* 0x000fea0003800000 */
.L_x_2275:
        /* <DEDUP_REMOVED lines=24> */
.L_x_2277:
        /* <DEDUP_REMOVED lines=13> */
.L_x_2279:
[----:B------:R-:W-:Y:S05]  /*3e40*/  BSYNC B0 ;  /* 0x0000000000007941 */ /* 0x000fea0003800000 */
.L_x_2278:
        /* <DEDUP_REMOVED lines=14> */
.L_x_2280:
        /* <DEDUP_REMOVED lines=13> */
.L_x_2282:
[----:B------:R-:W-:Y:S05]  /*4000*/  BSYNC B0 ;  /* 0x0000000000007941 */ /* 0x000fea0003800000 */
.L_x_2281:
        /* <DEDUP_REMOVED lines=24> */
.L_x_2283:
        /* <DEDUP_REMOVED lines=13> */
.L_x_2285:
[----:B------:R-:W-:Y:S05]  /*4260*/  BSYNC B0 ;  /* 0x0000000000007941 */ /* 0x000fea0003800000 */
.L_x_2284:
        /* <DEDUP_REMOVED lines=14> */
.L_x_2286:
        /* <DEDUP_REMOVED lines=13> */
.L_x_2288:
[----:B------:R-:W-:Y:S05]  /*4420*/  BSYNC B0 ;  /* 0x0000000000007941 */ /* 0x000fea0003800000 */
.L_x_2287:
        /* <DEDUP_REMOVED lines=24> */
.L_x_2289:
        /* <DEDUP_REMOVED lines=13> */
.L_x_2291:
[----:B------:R-:W-:Y:S05]  /*4680*/  BSYNC B0 ;  /* 0x0000000000007941 */ /* 0x000fea0003800000 */
.L_x_2290:
        /* <DEDUP_REMOVED lines=14> */
.L_x_2292:
        /* <DEDUP_REMOVED lines=12> */
.L_x_2294:
[----:B------:R-:W-:Y:S05]  /*4830*/  BSYNC B0 ;  /* 0x0000000000007941 */ /* 0x000fea0003800000 */
.L_x_2293:
[--C-:B------:R-:W-:Y:S01]  /*4840*/  PRMT R29, RZ, 0x5410, R63.reuse ;  /* 0x00005410ff1d7816 */ /* 0x100fe2000000003f */
[----:B------:R-:W-:Y:S01]  /*4850*/  FADD.FTZ R18, R15, -R4 ;  /* 0x800000040f127221 */ /* 0x000fe20000010000 */
[----:B------:R-:W-:Y:S02]  /*4860*/  PRMT R31, RZ, 0x5410, R64 ;  /* 0x00005410ff1f7816 */ /* 0x000fe40000000040 */
[----:B0-----:R-:W-:Y:S01]  /*4870*/  PRMT R35, RZ, 0x5410, R28 ;  /* 0x00005410ff237816 */ /* 0x001fe2000000001c */
[----:B------:R-:W-:Y:S01]  /*4880*/  FADD.FTZ R30, R29, -R4 ;  /* 0x800000041d1e7221 */ /* 0x000fe20000010000 */
[----:B------:R-:W-:Y:S01]  /*4890*/  PRMT R39, RZ, 0x5410, R48 ;  /* 0x00005410ff277816 */ /* 0x000fe20000000030 */
[----:B------:R-:W-:Y:S01]  /*48a0*/  FADD.FTZ R34, R31, -R4 ;  /* 0x800000041f227221 */ /* 0x000fe20000010000 */
[----:B------:R-:W-:Y:S01]  /*48b0*/  PRMT R19, RZ, 0x7610, R62 ;  /* 0x00007610ff137816 */ /* 0x000fe2000000003e */
[--C-:B------:R-:W-:Y:S01]  /*48c0*/  FADD.FTZ R38, R35, -R4.reuse ;  /* 0x8000000423267221 */ /* 0x100fe20000010000 */
[----:B------:R-:W-:Y:S01]  /*48d0*/  PRMT R63, RZ, 0x7610, R63 ;  /* 0x00007610ff3f7816 */ /* 0x000fe2000000003f */
[----:B------:R-:W-:Y:S01]  /*48e0*/  FADD.FTZ R42, R39, -R4 ;  /* 0x80000004272a7221 */ /* 0x000fe20000010000 */
[----:B------:R-:W-:Y:S01]  /*48f0*/  PRMT R33, RZ, 0x7610, R64 ;  /* 0x00007610ff217816 */ /* 0x000fe20000000040 */
[-C--:B------:R-:W-:Y:S01]  /*4900*/  FMUL.FTZ R18, R18, R5.reuse ;  /* 0x0000000512127220 */ /* 0x080fe20000410000 */
        /* <DEDUP_REMOVED lines=8> */
[C---:B------:R-:W-:Y:S01]  /*4990*/  IADD3 R11, R54.reuse, 0x1c0, RZ ;  /* 0x000001c0360b7810 */ /* 0x040fe20007ffe0ff */
[----:B------:R-:W-:Y:S01]  /*49a0*/  FADD.FTZ R44, R41, -R4 ;  /* 0x80000004292c7221 */ /* 0x000fe20000010000 */
[----:B------:R-:W-:Y:S01]  /*49b0*/  PRMT R45, RZ, 0x7610, R50 ;  /* 0x00007610ff2d7816 */ /* 0x000fe20000000032 */
[--C-:B------:R-:W-:Y:S01]  /*49c0*/  FADD.FTZ R46, R43, -R4.reuse ;  /* 0x800000042b2e7221 */ /* 0x100fe20000010000 */
        /* <DEDUP_REMOVED lines=48> */
.L_x_2295:
        /* <DEDUP_REMOVED lines=12> */
.L_x_2297:
[----:B------:R-:W-:Y:S05]  /*4d90*/  BSYNC B0 ;  /* 0x0000000000007941 */ /* 0x000fea0003800000 */
.L_x_2296:
        /* <DEDUP_REMOVED lines=11> */
.L_x_2298:
        /* <DEDUP_REMOVED lines=12> */
.L_x_2300:
[----:B------:R-:W-:Y:S05]  /*4f10*/  BSYNC B0 ;  /* 0x0000000000007941 */ /* 0x000fea0003800000 */
.L_x_2299:
        /* <DEDUP_REMOVED lines=11> */
.L_x_2301:
[----:B------:R-:W-:Y:S01]  /*4fd0*/  BSSY B0, `(.L_x_2302) ;  /* 0x000000c000007945 */ /* 0x000fe20003800000 */
[----:B------:R-:W-:Y:S05]  /*4fe0*/  @P4 BRA `(.L_x_2303) ;  /* 0x000000a000004947 */ /* 0x000fea0003800000 */
[----:B0-----:R-:W-:Y:S01]  /*4ff0*/  IMAD R15, R0, c[0x0][0x1c0], RZ ;  /* 0x00007000000f7a24 */ /* 0x001fe200078e02ff */
        /* <DEDUP_REMOVED lines=9> */
.L_x_2303:
[----:B------:R-:W-:Y:S05]  /*5090*/  BSYNC B0 ;  /* 0x0000000000007941 */ /* 0x000fea0003800000 */
.L_x_2302:
        /* <DEDUP_REMOVED lines=11> */
.L_x_2304:
        /* <DEDUP_REMOVED lines=12> */
.L_x_2306:
[----:B------:R-:W-:Y:S05]  /*5210*/  BSYNC B0 ;  /* 0x0000000000007941 */ /* 0x000fea0003800000 */
.L_x_2305:
[----:B------:R-:W-:Y:S05]  /*5220*/  @!P5 BRA `(.L_x_2307) ;  /* 0x000000a00000d947 */ /* 0x000fea0003800000 */
[----:B------:R-:W-:Y:S02]  /*5230*/  FMUL.FTZ R13, R9, -1.4426950216293334961 ;  /* 0xbfb8aa3b090d7820 */ /* 0x000fe40000410000 */
[----:B------:R-:W-:-:S04]  /*5240*/  FMUL.FTZ R0, R4, -1.4426950216293334961 ;  /* 0xbfb8aa3b04007820 */ /* 0x000fc80000410000 */
[----:B------:R-:W1:Y:S08]  /*5250*/  MUFU.EX2 R13, R13 ;  /* 0x0000000d000d7308 */ /* 0x000e700000000800 */
[----:B------:R-:W2:Y:S01]  /*5260*/  MUFU.EX2 R0, R0 ;  /* 0x0000000000007308 */ /* 0x000ea20000000800 */
[----:B-1----:R-:W-:-:S07]  /*5270*/  FADD.FTZ R14, R13, 1 ;  /* 0x3f8000000d0e7421 */ /* 0x002fce0000010000 */
[----:B------:R-:W1:Y:S01]  /*5280*/  MUFU.RCP R14, R14 ;  /* 0x0000000e000e7308 */ /* 0x000e620000001000 */
[----:B0-2---:R-:W-:-:S07]  /*5290*/  FADD.FTZ R6, R0, 1 ;  /* 0x3f80000000067421 */ /* 0x005fce0000010000 */
[----:B------:R-:W0:Y:S01]  /*52a0*/  MUFU.RCP R7, R6 ;  /* 0x0000000600077308 */ /* 0x000e220000001000 */
[----:B-1----:R-:W-:Y:S02]  /*52b0*/  FMUL.FTZ R9, R9, R14 ;  /* 0x0000000e09097220 */ /* 0x002fe40000410000 */
[----:B0-----:R-:W-:-:S05]  /*52c0*/  FMUL.FTZ R4, R4, R7 ;  /* 0x0000000704047220 */ /* 0x001fca0000410000 */
.L_x_2307:
        /* <DEDUP_REMOVED lines=12> */
.L_x_2309:
[----:B------:R-:W-:Y:S05]  /*5390*/  BSYNC B0 ;  /* 0x0000000000007941 */ /* 0x000fea0003800000 */
.L_x_2308:
        /* <DEDUP_REMOVED lines=11> */
.L_x_2310:
[----:B------:R-:W-:Y:S01]  /*5450*/  BSSY B0, `(.L_x_2311) ;  /* 0x000000b000007945 */ /* 0x000fe20003800000 */
[----:B------:R-:W-:Y:S05]  /*5460*/  @P1 BRA `(.L_x_2312) ;  /* 0x0000009000001947 */ /* 0x000fea0003800000 */
        /* <DEDUP_REMOVED lines=9> */
.L_x_2312:
[----:B------:R-:W-:Y:S05]  /*5500*/  BSYNC B0 ;  /* 0x0000000000007941 */ /* 0x000fea0003800000 */
.L_x_2311:
[----:B------:R-:W-:Y:S02]  /*5510*/  IADD3 R26, R26, c[0x0][0x10], RZ ;  /* 0x000004001a1a7a10 */ /* 0x000fe40007ffe0ff */
[----:B------:R-:W-:Y:S02]  /*5520*/  IADD3 R73, R73, 0x1, RZ ;  /* 0x0000000149497810 */ /* 0x000fe40007ffe0ff */
[----:B------:R-:W-:-:S13]  /*5530*/  ISETP.GE.AND P0, PT, R26, UR4, PT ;  /* 0x000000041a007c0c */ /* 0x000fda000bf06270 */
[----:B------:R-:W-:Y:S01]  /*5540*/  @P0 CALL.REL.NOINC `(.L_x_2313) ;  /* 0x0000001000000944 */ /* 0x000fe20003c00000 */
[----:B------:R-:W-:Y:S05]  /*5550*/  BRA `(.L_x_2314) ;  /* 0xffffab9000007947 */ /* 0x000fea000383ffff */
.L_x_2313:
[----:B------:R-:W-:Y:S05]  /*5560*/  EXIT ;  /* 0x000000000000794d */ /* 0x000fea0003800000 */
.L_x_2315:
        /* <DEDUP_REMOVED lines=9> */
.L_x_3375:


//--------------------- .text._Z35group_norm_nhwc_fwd_one_pass_kernelI11Bf16IOFp16WLi64ELi32ELi512EEv26Group_norm_nhwc_fwd_params --------------------------
	.section	.text._Z35group_norm_nhwc_fwd_one_pass_kernelI11Bf16IOFp16WLi64ELi32ELi512EEv26Group_norm_nhwc_fwd_params,"ax",@progbits
	.sectioninfo	@"SHI_REGISTERS=32"
	.align	128
        .global         _Z35group_norm_nhwc_fwd_one_pass_kernelI11Bf16IOFp16WLi64ELi32ELi512EEv26Group_norm_nhwc_fwd_params
        .type           _Z35group_norm_nhwc_fwd_one_pass_kernelI11Bf16IOFp16WLi64ELi32ELi512EEv26Group_norm_nhwc_fwd_params,@function
        .size           _Z35group_norm_nhwc_fwd_one_pass_kernelI11Bf16IOFp16WLi64ELi32ELi512EEv26Group_norm_nhwc_fwd_params,(.L_x_3376 - _Z35group_norm_nhwc_fwd_one_pass_kernelI11Bf16IOFp16WLi64ELi32ELi512EEv26Group_norm_nhwc_fwd_params)
        .other          _Z35group_norm_nhwc_fwd_one_pass_kernelI11Bf16IOFp16WLi64ELi32ELi512EEv26Group_norm_nhwc_fwd_params,@"STO_CUDA_ENTRY STV_DEFAULT"
_Z35group_norm_nhwc_fwd_one_pass_kernelI11Bf16IOFp16WLi64ELi32ELi512EEv26Group_norm_nhwc_fwd_params:
.text._Z35group_norm_nhwc_fwd_one_pass_kernelI11Bf16IOFp16WLi64ELi32ELi512EEv26Group_norm_nhwc_fwd_params:
        /* <DEDUP_REMOVED lines=15> */
.L_x_2332:
        /* <DEDUP_REMOVED lines=147> */
.L_x_2317:
[----:B------:R-:W-:Y:S05]  /*0a20*/  BSYNC B0 ;  /* 0x0000000000007941 */ /* 0x000fea0003800000 */
.L_x_2316:
        /* <DEDUP_REMOVED lines=25> */
.L_x_2320:
[----:B------:R-:W2:Y:S01]  /*0bc0*/  LDG.E.STRONG.GPU R6, [R4.64] ;  /* 0x0000000604067981 */ /* 0x000ea2000c1ef900 */
[----:B------:R-:W-:Y:S01]  /*0bd0*/  YIELD ;  /* 0x0000000000007946 */ /* 0x000fe20003800000 */
[----:B--2---:R-:W-:Y:S01]  /*0be0*/  ISETP.NE.AND P0, PT, R6, R7, PT ;  /* 0x000000070600720c */ /* 0x004fe20003f05270 */
[----:B------:R-:W-:-:S12]  /*0bf0*/  CCTL.IVALL ;  /* 0x00000000ff00798f */ /* 0x000fd80002000000 */
[----:B------:R-:W-:Y:S05]  /*0c00*/  @P0 BRA `(.L_x_2320) ;  /* 0xffffffb000000947 */ /* 0x000fea000383ffff */
.L_x_2319:
        /* <DEDUP_REMOVED lines=12> */
.L_x_2322:
        /* <DEDUP_REMOVED lines=60> */
.L_x_2321:
        /* <DEDUP_REMOVED lines=19> */
.L_x_2324:
[----:B------:R-:W-:Y:S05]  /*11c0*/  BSYNC B0 ;  /* 0x0000000000007941 */ /* 0x000fea0003800000 */
.L_x_2323:
        /* <DEDUP_REMOVED lines=30> */
.L_x_2318:
        /* <DEDUP_REMOVED lines=14> */
[----:B------:R-:W-:Y:S04]  /*1490*/  @!P0 STG.E.64 [R12.64], R10 ;  /* 0x0000000a0c008986 */ /* 0x000fe8000c101b06 */
[----:B------:R-:W-:Y:S06]  /*14a0*/  BAR.SYNC.DEFER_BLOCKING 0x0 ;  /* 0x0000000000007b1d */ /* 0x000fec0000010000 */
[----:B------:R2:W3:Y:S04]  /*14b0*/  LDG.E.U16 R27, [R6.64+0x2] ;  /* 0x00000206061b7981 */ /* 0x0004e8000c1e1500 */
[----:B------:R4:W5:Y:S04]  /*14c0*/  LDG.E.U16 R28, [R4.64+0x2] ;  /* 0x00000206041c7981 */ /* 0x000968000c1e1500 */
[----:B------:R2:W5:Y:S04]  /*14d0*/  LDG.E.U16 R21, [R6.64] ;  /* 0x0000000606157981 */ /* 0x000568000c1e1500 */
[----:B------:R4:W5:Y:S04]  /*14e0*/  LDG.E.U16 R26, [R4.64] ;  /* 0x00000006041a7981 */ /* 0x000968000c1e1500 */
[----:B------:R-:W0:Y:S02]  /*14f0*/  LDS.64 R14, [0x98] ;  /* 0x00009800ff0e7984 */ /* 0x000e240000000a00 */
[----:B01----:R-:W-:Y:S01]  /*1500*/  HFMA2.MMA R9, -RZ, RZ, 1.875, 0 ;  /* 0x3f800000ff097435 */ /* 0x003fe200000001ff */
[----:B------:R-:W-:-:S02]  /*1510*/  SHF.R.U32.HI R8, RZ, 0x4, R0 ;  /* 0x00000004ff087819 */ /* 0x000fc40000011600 */
[----:B------:R-:W-:Y:S01]  /*1520*/  ISETP.NE.AND P2, PT, RZ, UR5, PT ;  /* 0x00000005ff007c0c */ /* 0x000fe2000bf45270 */
[----:B------:R-:W-:-:S04]  /*1530*/  FMUL.FTZ R14, R14, c[0x0][0x1f4] ;  /* 0x00007d000e0e7a20 */ /* 0x000fc80000410000 */
[----:B------:R-:W-:-:S04]  /*1540*/  FMUL.FTZ R29, R14, R14 ;  /* 0x0000000e0e1d7220 */ /* 0x000fc80000410000 */
[----:B------:R-:W-:-:S05]  /*1550*/  FFMA.FTZ R15, R15, c[0x0][0x1f4], -R29 ;  /* 0x00007d000f0f7a23 */ /* 0x000fca000001081d */
[----:B------:R-:W-:Y:S01]  /*1560*/  FSETP.GTU.FTZ.AND P0, PT, R15, RZ, PT ;  /* 0x000000ff0f00720b */ /* 0x000fe20003f1c000 */
[----:B--2---:R-:W-:Y:S01]  /*1570*/  IMAD R7, R3, c[0x0][0x1e4], R8 ;  /* 0x0000790003077a24 */ /* 0x004fe200078e0208 */
[----:B----4-:R-:W-:-:S11]  /*1580*/  PRMT R5, RZ, 0x5410, R17 ;  /* 0x00005410ff057816 */ /* 0x010fd60000000011 */
[----:B------:R-:W-:-:S04]  /*1590*/  @P0 FADD.FTZ R15, R15, c[0x0][0x188] ;  /* 0x000062000f0f0621 */ /* 0x000fc80000010000 */
[----:B------:R-:W0:Y:S01]  /*15a0*/  @P0 MUFU.RSQ R9, R15 ;  /* 0x0000000f00090308 */ /* 0x000e220000001400 */
[----:B------:R-:W-:Y:S02]  /*15b0*/  PRMT R17, RZ, 0x7610, R17 ;  /* 0x00007610ff117816 */ /* 0x000fe40000000011 */
[--C-:B------:R-:W-:Y:S02]  /*15c0*/  PRMT R11, RZ, 0x5410, R16.reuse ;  /* 0x00005410ff0b7816 */ /* 0x100fe40000000010 */
[----:B------:R-:W-:Y:S02]  /*15d0*/  PRMT R13, RZ, 0x7610, R16 ;  /* 0x00007610ff0d7816 */ /* 0x000fe40000000010 */
[----:B------:R-:W-:Y:S01]  /*15e0*/  IADD3 R3, R7, 0x20, RZ ;  /* 0x0000002007037810 */ /* 0x000fe20007ffe0ff */
[--C-:B------:R-:W-:Y:S01]  /*15f0*/  FADD.FTZ R6, R5, -R14.reuse ;  /* 0x8000000e05067221 */ /* 0x100fe20000010000 */
[----:B------:R-:W-:Y:S01]  /*1600*/  ISETP.GE.U32.AND P0, PT, R7, c[0x0][0x1c8], PT ;  /* 0x0000720007007a0c */ /* 0x000fe20003f06070 */
[--C-:B------:R-:W-:Y:S01]  /*1610*/  FADD.FTZ R12, R17, -R14.reuse ;  /* 0x8000000e110c7221 */ /* 0x100fe20000010000 */
[----:B------:R-:W-:Y:S01]  /*1620*/  SHF.R.S32.HI R4, RZ, 0x1f, R7 ;  /* 0x0000001fff047819 */ /* 0x000fe20000011407 */
[--C-:B------:R-:W-:Y:S01]  /*1630*/  FADD.FTZ R10, R11, -R14.reuse ;  /* 0x8000000e0b0a7221 */ /* 0x100fe20000010000 */
[----:B------:R-:W-:Y:S01]  /*1640*/  ISETP.GE.U32.AND P1, PT, R3, c[0x0][0x1c8], PT ;  /* 0x0000720003007a0c */ /* 0x000fe20003f26070 */
[----:B------:R-:W-:Y:S01]  /*1650*/  FADD.FTZ R14, R13, -R14 ;  /* 0x8000000e0d0e7221 */ /* 0x000fe20000010000 */
[----:B------:R-:W-:Y:S01]  /*1660*/  SHF.R.S32.HI R8, RZ, 0x1f, R3 ;  /* 0x0000001fff087819 */ /* 0x000fe20000011403 */
[-C--:B0-----:R-:W-:Y:S01]  /*1670*/  FMUL.FTZ R12, R12, R9.reuse ;  /* 0x000000090c0c7220 */ /* 0x081fe20000410000 */
[----:B------:R-:W-:Y:S01]  /*1680*/  ISETP.GE.AND.EX P0, PT, R4, c[0x0][0x1cc], PT, P0 ;  /* 0x0000730004007a0c */ /* 0x000fe20003f06300 */
[-C--:B------:R-:W-:Y:S01]  /*1690*/  FMUL.FTZ R14, R14, R9.reuse ;  /* 0x000000090e0e7220 */ /* 0x080fe20000410000 */
[----:B------:R-:W-:Y:S01]  /*16a0*/  ISETP.GE.AND.EX P1, PT, R8, c[0x0][0x1cc], PT, P1 ;  /* 0x0000730008007a0c */ /* 0x000fe20003f26310 */
[----:B------:R-:W-:-:S02]  /*16b0*/  FMUL.FTZ R5, R10, R9 ;  /* 0x000000090a057220 */ /* 0x000fc40000410000 */
[----:B------:R-:W-:Y:S01]  /*16c0*/  FMUL.FTZ R6, R6, R9 ;  /* 0x0000000906067220 */ /* 0x000fe20000410000 */
[C---:B------:R-:W-:Y:S02]  /*16d0*/  ISETP.GT.U32.OR P0, PT, R0.reuse, 0x1ff, P0 ;  /* 0x000001ff0000780c */ /* 0x040fe40000704470 */
[----:B------:R-:W-:Y:S01]  /*16e0*/  ISETP.GT.U32.OR P1, PT, R0, 0x1ff, P1 ;  /* 0x000001ff0000780c */ /* 0x000fe20000f24470 */
[----:B---3--:R-:W-:Y:S02]  /*16f0*/  HADD2.F32 R27, -RZ, R27.H0_H0 ;  /* 0x2000001bff1b7230 */ /* 0x008fe40000004100 */
[----:B-----5:R-:W-:Y:S02]  /*1700*/  HADD2.F32 R28, -RZ, R28.H0_H0 ;  /* 0x2000001cff1c7230 */ /* 0x020fe40000004100 */
[----:B------:R-:W-:Y:S02]  /*1710*/  HADD2.F32 R21, -RZ, R21.H0_H0 ;  /* 0x20000015ff157230 */ /* 0x000fe40000004100 */
[----:B------:R-:W-:Y:S01]  /*1720*/  HADD2.F32 R26, -RZ, R26.H0_H0 ;  /* 0x2000001aff1a7230 */ /* 0x000fe20000004100 */
[----:B------:R-:W-:-:S02]  /*1730*/  FFMA.FTZ R11, R27, R12, R28 ;  /* 0x0000000c1b0b7223 */ /* 0x000fc4000001001c */
[----:B------:R-:W-:Y:S02]  /*1740*/  FFMA.FTZ R10, R27, R14, R28 ;  /* 0x0000000e1b0a7223 */ /* 0x000fe4000001001c */
        /* <DEDUP_REMOVED lines=13> */
.L_x_2325:
        /* <DEDUP_REMOVED lines=12> */
.L_x_2327:
[----:B------:R-:W-:Y:S05]  /*18e0*/  BSYNC B0 ;  /* 0x0000000000007941 */ /* 0x000fea0003800000 */
.L_x_2326:
        /* <DEDUP_REMOVED lines=11> */
.L_x_2328:
        /* <DEDUP_REMOVED lines=11> */
.L_x_2330:
[----:B------:R-:W-:Y:S05]  /*1a50*/  BSYNC B0 ;  /* 0x0000000000007941 */ /* 0x000fea0003800000 */
.L_x_2329:
[----:B------:R-:W-:Y:S02]  /*1a60*/  IADD3 R20, R20, c[0x0][0x10], RZ ;  /* 0x0000040014147a10 */ /* 0x000fe40007ffe0ff */
[----:B------:R-:W-:Y:S02]  /*1a70*/  IADD3 R18, R18, 0x1, RZ ;  /* 0x0000000112127810 */ /* 0x000fe40007ffe0ff */
[----:B------:R-:W-:-:S13]  /*1a80*/  ISETP.GE.AND P0, PT, R20, UR4, PT ;  /* 0x0000000414007c0c */ /* 0x000fda000bf06270 */
[----:B------:R-:W-:Y:S01]  /*1a90*/  @P0 CALL.REL.NOINC `(.L_x_2331) ;  /* 0x0000001000000944 */ /* 0x000fe20003c00000 */
[----:B------:R-:W-:Y:S05]  /*1aa0*/  BRA `(.L_x_2332) ;  /* 0xffffe64000007947 */ /* 0x000fea000383ffff */
.L_x_2331:
[----:B------:R-:W-:Y:S05]  /*1ab0*/  EXIT ;  /* 0x000000000000794d */ /* 0x000fea0003800000 */
.L_x_2333:
        /* <DEDUP_REMOVED lines=12> */
.L_x_3376:


//--------------------- .text._Z35group_norm_nhwc_fwd_one_pass_kernelI11Bf16IOFp16WLi128ELi32ELi512EEv26Group_norm_nhwc_fwd_params --------------------------
	.section	.text._Z35group_norm_nhwc_fwd_one_pass_kernelI11Bf16IOFp16WLi128ELi32ELi512EEv26Group_norm_nhwc_fwd_params,"ax",@progbits
	.sectioninfo	@"SHI_REGISTERS=32"
	.align	128
        .global         _Z35group_norm_nhwc_fwd_one_pass_kernelI11Bf16IOFp16WLi128ELi32ELi512EEv26Group_norm_nhwc_fwd_params
        .type           _Z35group_norm_nhwc_fwd_one_pass_kernelI11Bf16IOFp16WLi128ELi32ELi512EEv26Group_norm_nhwc_fwd_params,@function
        .size           _Z35group_norm_nhwc_fwd_one_pass_kernelI11Bf16IOFp16WLi128ELi32ELi512EEv26Group_norm_nhwc_fwd_params,(.L_x_3377 - _Z35group_norm_nhwc_fwd_one_pass_kernelI11Bf16IOFp16WLi128ELi32ELi512EEv26Group_norm_nhwc_fwd_params)
        .other          _Z35group_norm_nhwc_fwd_one_pass_kernelI11Bf16IOFp16WLi128ELi32ELi512EEv26Group_norm_nhwc_fwd_params,@"STO_CUDA_ENTRY STV_DEFAULT"
_Z35group_norm_nhwc_fwd_one_pass_kernelI11Bf16IOFp16WLi128ELi32ELi512EEv26Group_norm_nhwc_fwd_params:
.text._Z35group_norm_nhwc_fwd_one_pass_kernelI11Bf16IOFp16WLi128ELi32ELi512EEv26Group_norm_nhwc_fwd_params:
        /* <DEDUP_REMOVED lines=23> */
.L_x_2359:
        /* <DEDUP_REMOVED lines=192> */
.L_x_2335:
[----:B------:R-:W-:Y:S05]  /*0d70*/  BSYNC B0 ;  /* 0x0000000000007941 */ /* 0x000fea0003800000 */
.L_x_2334:
        /* <DEDUP_REMOVED lines=24> */
.L_x_2338:
[----:B------:R-:W2:Y:S01]  /*0f00*/  LDG.E.STRONG.GPU R12, [R10.64] ;  /* 0x000000060a0c7981 */ /* 0x000ea2000c1ef900 */
[----:B------:R-:W-:Y:S01]  /*0f10*/  YIELD ;  /* 0x0000000000007946 */ /* 0x000fe20003800000 */
[----:B--2---:R-:W-:Y:S01]  /*0f20*/  ISETP.NE.AND P0, PT, R12, R13, PT ;  /* 0x0000000d0c00720c */ /* 0x004fe20003f05270 */
[----:B------:R-:W-:-:S12]  /*0f30*/  CCTL.IVALL ;  /* 0x00000000ff00798f */ /* 0x000fd80002000000 */
[----:B------:R-:W-:Y:S05]  /*0f40*/  @P0 BRA `(.L_x_2338) ;  /* 0xffffffb000000947 */ /* 0x000fea000383ffff */
.L_x_2337:
        /* <DEDUP_REMOVED lines=16> */
.L_x_2342:
        /* <DEDUP_REMOVED lines=115> */
.L_x_2341:
        /* <DEDUP_REMOVED lines=61> */
.L_x_2343:
[----:B------:R-:W-:-:S13]  /*1b50*/  ISETP.NE.OR P0, PT, R12, RZ, P0 ;  /* 0x000000ff0c00720c */ /* 0x000fda0000705670 */
[----:B------:R-:W-:Y:S05]  /*1b60*/  @!P0 BRA `(.L_x_2339) ;  /* 0x000001f000008947 */ /* 0x000fea0003800000 */
.L_x_2340:
        /* <DEDUP_REMOVED lines=31> */
.L_x_2339:
        /* <DEDUP_REMOVED lines=11> */
.L_x_2345:
[----:B------:R-:W-:Y:S05]  /*1e10*/  BSYNC B0 ;  /* 0x0000000000007941 */ /* 0x000fea0003800000 */
.L_x_2344:
        /* <DEDUP_REMOVED lines=16> */
.L_x_2336:
        /* <DEDUP_REMOVED lines=16> */
[----:B-1----:R-:W5:Y:S04]  /*2020*/  LDG.E.U16 R26, [R26.64+0x2] ;  /* 0x000002061a1a7981 */ /* 0x002f68000c1e1500 */
[----:B0-----:R0:W3:Y:S01]  /*2030*/  LDG.E.U16 R28, [R28.64+0x2] ;  /* 0x000002061c1c7981 */ /* 0x0010e2000c1e1500 */
[----:B------:R-:W-:Y:S01]  /*2040*/  SHF.R.U32.HI R10, RZ, 0x4, R2 ;  /* 0x00000004ff0a7819 */ /* 0x000fe20000011602 */
[----:B------:R-:W-:Y:S01]  /*2050*/  HFMA2.MMA R14, -RZ, RZ, 1.875, 0 ;  /* 0x3f800000ff0e7435 */ /* 0x000fe200000001ff */
[----:B----4-:R-:W-:-:S04]  /*2060*/  FMUL.FTZ R12, R12, c[0x0][0x1f4] ;  /* 0x00007d000c0c7a20 */ /* 0x010fc80000410000 */
[----:B------:R-:W-:-:S04]  /*2070*/  FMUL.FTZ R9, R12, R12 ;  /* 0x0000000c0c097220 */ /* 0x000fc80000410000 */
[----:B------:R-:W-:-:S05]  /*2080*/  FFMA.FTZ R9, R13, c[0x0][0x1f4], -R9 ;  /* 0x00007d000d097a23 */ /* 0x000fca0000010809 */
[----:B------:R-:W-:Y:S01]  /*2090*/  FSETP.GTU.FTZ.AND P0, PT, R9, RZ, PT ;  /* 0x000000ff0900720b */ /* 0x000fe20003f1c000 */
[----:B------:R-:W-:Y:S01]  /*20a0*/  IMAD R13, R3, c[0x0][0x1e4], R10 ;  /* 0x00007900030d7a24 */ /* 0x000fe200078e020a */
[----:B------:R-:W-:-:S11]  /*20b0*/  ISETP.NE.AND P2, PT, RZ, UR5, PT ;  /* 0x00000005ff007c0c */ /* 0x000fd6000bf45270 */
[----:B------:R-:W-:-:S04]  /*20c0*/  @P0 FADD.FTZ R10, R9, c[0x0][0x188] ;  /* 0x00006200090a0621 */ /* 0x000fc80000010000 */
[----:B------:R-:W1:Y:S01]  /*20d0*/  @P0 MUFU.RSQ R14, R10 ;  /* 0x0000000a000e0308 */ /* 0x000e620000001400 */
[--C-:B------:R-:W-:Y:S02]  /*20e0*/  PRMT R11, RZ, 0x5410, R16.reuse ;  /* 0x00005410ff0b7816 */ /* 0x100fe40000000010 */
[----:B0-----:R-:W-:Y:S02]  /*20f0*/  PRMT R29, RZ, 0x7610, R16 ;  /* 0x00007610ff1d7816 */ /* 0x001fe40000000010 */
[----:B------:R-:W-:Y:S01]  /*2100*/  ISETP.GE.U32.AND P0, PT, R13, c[0x0][0x1c8], PT ;  /* 0x000072000d007a0c */ /* 0x000fe20003f06070 */
[--C-:B------:R-:W-:Y:S01]  /*2110*/  FADD.FTZ R11, R11, -R12.reuse ;  /* 0x8000000c0b0b7221 */ /* 0x100fe20000010000 */
[----:B------:R-:W-:Y:S01]  /*2120*/  SHF.R.S32.HI R9, RZ, 0x1f, R13 ;  /* 0x0000001fff097819 */ /* 0x000fe2000001140d */
[----:B------:R-:W-:-:S03]  /*2130*/  FADD.FTZ R29, R29, -R12 ;  /* 0x8000000c1d1d7221 */ /* 0x000fc60000010000 */
[----:B------:R-:W-:Y:S01]  /*2140*/  ISETP.GE.AND.EX P0, PT, R9, c[0x0][0x1cc], PT, P0 ;  /* 0x0000730009007a0c */ /* 0x000fe20003f06300 */
[-C--:B-1----:R-:W-:Y:S02]  /*2150*/  FMUL.FTZ R29, R29, R14.reuse ;  /* 0x0000000e1d1d7220 */ /* 0x082fe40000410000 */
[----:B------:R-:W-:Y:S01]  /*2160*/  FMUL.FTZ R11, R11, R14 ;  /* 0x0000000e0b0b7220 */ /* 0x000fe20000410000 */
[----:B------:R-:W-:Y:S01]  /*2170*/  ISETP.LT.U32.AND P0, PT, R2, 0x200, !P0 ;  /* 0x000002000200780c */ /* 0x000fe20004701070 */
[----:B--2---:R-:W-:Y:S02]  /*2180*/  HADD2.F32 R15, -RZ, R15.H0_H0 ;  /* 0x2000000fff0f7230 */ /* 0x004fe40000004100 */
[----:B-----5:R-:W-:Y:S02]  /*2190*/  HADD2.F32 R16, -RZ, R26.H0_H0 ;  /* 0x2000001aff107230 */ /* 0x020fe40000004100 */
[----:B---3--:R-:W-:Y:S02]  /*21a0*/  HADD2.F32 R26, -RZ, R8.H0_H0 ;  /* 0x20000008ff1a7230 */ /* 0x008fe40000004100 */
[----:B------:R-:W-:-:S03]  /*21b0*/  HADD2.F32 R27, -RZ, R28.H0_H0 ;  /* 0x2000001cff1b7230 */ /* 0x000fc60000004100 */
        /* <DEDUP_REMOVED lines=13> */
.L_x_2346:
        /* <DEDUP_REMOVED lines=12> */
.L_x_2348:
[----:B------:R-:W-:Y:S05]  /*2350*/  BSYNC B0 ;  /* 0x0000000000007941 */ /* 0x000fea0003800000 */
.L_x_2347:
        /* <DEDUP_REMOVED lines=24> */
.L_x_2349:
        /* <DEDUP_REMOVED lines=12> */
.L_x_2351:
[----:B------:R-:W-:Y:S05]  /*25a0*/  BSYNC B0 ;  /* 0x0000000000007941 */ /* 0x000fea0003800000 */
.L_x_2350:
        /* <DEDUP_REMOVED lines=37> */
.L_x_2352:
        /* <DEDUP_REMOVED lines=12> */
.L_x_2354:
[----:B------:R-:W-:Y:S05]  /*28c0*/  BSYNC B0 ;  /* 0x0000000000007941 */ /* 0x000fea0003800000 */
.L_x_2353:
        /* <DEDUP_REMOVED lines=11> */
.L_x_2355:
        /* <DEDUP_REMOVED lines=12> */
.L_x_2357:
[----:B------:R-:W-:Y:S05]  /*2a40*/  BSYNC B0 ;  /* 0x0000000000007941 */ /* 0x000fea0003800000 */
.L_x_2356:
[----:B------:R-:W-:Y:S02]  /*2a50*/  IADD3 R17, R17, c[0x0][0x10], RZ ;  /* 0x0000040011117a10 */ /* 0x000fe40007ffe0ff */
[----:B------:R-:W-:Y:S02]  /*2a60*/  IADD3 R18, R18, 0x1, RZ ;  /* 0x0000000112127810 */ /* 0x000fe40007ffe0ff */
[----:B------:R-:W-:-:S13]  /*2a70*/  ISETP.GE.AND P0, PT, R17, UR4, PT ;  /* 0x0000000411007c0c */ /* 0x000fda000bf06270 */
[----:B------:R-:W-:Y:S01]  /*2a80*/  @P0 CALL.REL.NOINC `(.L_x_2358) ;  /* 0x0000001000000944 */ /* 0x000fe20003c00000 */
[----:B------:R-:W-:Y:S05]  /*2a90*/  BRA `(.L_x_2359) ;  /* 0xffffd6d000007947 */ /* 0x000fea000383ffff */
.L_x_2358:
[----:B------:R-:W-:Y:S05]  /*2aa0*/  EXIT ;  /* 0x000000000000794d */ /* 0x000fea0003800000 */
.L_x_2360:
        /* <DEDUP_REMOVED lines=13> */
.L_x_3377:


//--------------------- .text._Z35group_norm_nhwc_fwd_one_pass_kernelI11Bf16IOFp16WLi256ELi32ELi512EEv26Group_norm_nhwc_fwd_params --------------------------
	.section	.text._Z35group_norm_nhwc_fwd_one_pass_kernelI11Bf16IOFp16WLi256ELi32ELi512EEv26Group_norm_nhwc_fwd_params,"ax",@progbits
	.sectioninfo	@"SHI_REGISTERS=40"
	.align	128
        .global         _Z35group_norm_nhwc_fwd_one_pass_kernelI11Bf16IOFp16WLi256ELi32ELi512EEv26Group_norm_nhwc_fwd_params
        .type           _Z35group_norm_nhwc_fwd_one_pass_kernelI11Bf16IOFp16WLi256ELi32ELi512EEv26Group_norm_nhwc_fwd_params,@function
        .size           _Z35group_norm_nhwc_fwd_one_pass_kernelI11Bf16IOFp16WLi256ELi32ELi512EEv26Group_norm_nhwc_fwd_params,(.L_x_3378 - _Z35group_norm_nhwc_fwd_one_pass_kernelI11Bf16IOFp16WLi256ELi32ELi512EEv26Group_norm_nhwc_fwd_params)
        .other          _Z35group_norm_nhwc_fwd_one_pass_kernelI11Bf16IOFp16WLi256ELi32ELi512EEv26Group_norm_nhwc_fwd_params,@"STO_CUDA_ENTRY STV_DEFAULT"
_Z35group_norm_nhwc_fwd_one_pass_kernelI11Bf16IOFp16WLi256ELi32ELi512EEv26Group_norm_nhwc_fwd_params:
.text._Z35group_norm_nhwc_fwd_one_pass_kernelI11Bf16IOFp16WLi256ELi32ELi512EEv26Group_norm_nhwc_fwd_params:
        /* <DEDUP_REMOVED lines=31> */
.L_x_2398:
        /* <DEDUP_REMOVED lines=272> */
.L_x_2362:
[----:B------:R-:W-:Y:S05]  /*12f0*/  BSYNC B0 ;  /* 0x0000000000007941 */ /* 0x000fea0003800000 */
.L_x_2361:
        /* <DEDUP_REMOVED lines=26> */
.L_x_2365:
[----:B------:R-:W2:Y:S01]  /*14a0*/  LDG.E.STRONG.GPU R19, [R12.64] ;  /* 0x000000080c137981 */ /* 0x000ea2000c1ef900 */
[----:B------:R-:W-:Y:S01]  /*14b0*/  YIELD ;  /* 0x0000000000007946 */ /* 0x000fe20003800000 */
[----:B--2---:R-:W-:Y:S01]  /*14c0*/  ISETP.NE.AND P0, PT, R19, R18, PT ;  /* 0x000000121300720c */ /* 0x004fe20003f05270 */
[----:B------:R-:W-:-:S12]  /*14d0*/  CCTL.IVALL ;  /* 0x00000000ff00798f */ /* 0x000fd80002000000 */
[----:B------:R-:W-:Y:S05]  /*14e0*/  @P0 BRA `(.L_x_2365) ;  /* 0xffffffb000000947 */ /* 0x000fea000383ffff */
.L_x_2364:
        /* <DEDUP_REMOVED lines=20> */
.L_x_2369:
        /* <DEDUP_REMOVED lines=116> */
.L_x_2368:
        /* <DEDUP_REMOVED lines=62> */
.L_x_2370:
[----:B------:R-:W-:-:S13]  /*2150*/  ISETP.NE.OR P0, PT, RZ, UR5, P0 ;  /* 0x00000005ff007c0c */ /* 0x000fda0008705670 */
[----:B------:R-:W-:Y:S05]  /*2160*/  @!P0 BRA `(.L_x_2366) ;  /* 0x000001f000008947 */ /* 0x000fea0003800000 */
.L_x_2367:
        /* <DEDUP_REMOVED lines=31> */
.L_x_2366:
        /* <DEDUP_REMOVED lines=12> */
.L_x_2372:
[----:B------:R-:W-:Y:S05]  /*2420*/  BSYNC B0 ;  /* 0x0000000000007941 */ /* 0x000fea0003800000 */
.L_x_2371:
        /* <DEDUP_REMOVED lines=16> */
.L_x_2363:
        /* <DEDUP_REMOVED lines=43> */
[----:B--2---:R-:W-:-:S02]  /*27e0*/  HADD2.F32 R17, -RZ, R12.H0_H0 ;  /* 0x2000000cff117230 */ /* 0x004fc40000004100 */
[----:B---3--:R-:W-:Y:S02]  /*27f0*/  HADD2.F32 R18, -RZ, R18.H0_H0 ;  /* 0x20000012ff127230 */ /* 0x008fe40000004100 */
[----:B----4-:R-:W-:Y:S02]  /*2800*/  HADD2.F32 R19, -RZ, R19.H0_H0 ;  /* 0x20000013ff137230 */ /* 0x010fe40000004100 */
[----:B-----5:R-:W-:-:S05]  /*2810*/  HADD2.F32 R16, -RZ, R16.H0_H0 ;  /* 0x20000010ff107230 */ /* 0x020fca0000004100 */
        /* <DEDUP_REMOVED lines=13> */
.L_x_2373:
        /* <DEDUP_REMOVED lines=13> */
.L_x_2375:
[----:B------:R-:W-:Y:S05]  /*29c0*/  BSYNC B0 ;  /* 0x0000000000007941 */ /* 0x000fea0003800000 */
.L_x_2374:
        /* <DEDUP_REMOVED lines=17> */
.L_x_2376:
        /* <DEDUP_REMOVED lines=13> */
.L_x_2378:
[----:B------:R-:W-:Y:S05]  /*2bb0*/  BSYNC B0 ;  /* 0x0000000000007941 */ /* 0x000fea0003800000 */
.L_x_2377:
        /* <DEDUP_REMOVED lines=77> */
.L_x_2379:
        /* <DEDUP_REMOVED lines=14> */
.L_x_2381:
[----:B------:R-:W-:Y:S05]  /*3170*/  BSYNC B0 ;  /* 0x0000000000007941 */ /* 0x000fea0003800000 */
.L_x_2380:
        /* <DEDUP_REMOVED lines=11> */
.L_x_2382:
        /* <DEDUP_REMOVED lines=13> */
.L_x_2384:
[----:B------:R-:W-:Y:S05]  /*3300*/  BSYNC B0 ;  /* 0x0000000000007941 */ /* 0x000fea0003800000 */
.L_x_2383:
        /* <DEDUP_REMOVED lines=11> */
.L_x_2385:
        /* <DEDUP_REMOVED lines=13> */
.L_x_2387:
[----:B------:R-:W-:Y:S05]  /*3490*/  BSYNC B0 ;  /* 0x0000000000007941 */ /* 0x000fea0003800000 */
.L_x_2386:
        /* <DEDUP_REMOVED lines=11> */
.L_x_2388:
        /* <DEDUP_REMOVED lines=13> */
.L_x_2390:
[----:B------:R-:W-:Y:S05]  /*3620*/  BSYNC B0 ;  /* 0x0000000000007941 */ /* 0x000fea0003800000 */
.L_x_2389:
        /* <DEDUP_REMOVED lines=11> */
.L_x_2391:
        /* <DEDUP_REMOVED lines=13> */
.L_x_2393:
[----:B------:R-:W-:Y:S05]  /*37b0*/  BSYNC B0 ;  /* 0x0000000000007941 */ /* 0x000fea0003800000 */
.L_x_2392:
        /* <DEDUP_REMOVED lines=11> */
.L_x_2394:
        /* <DEDUP_REMOVED lines=12> */
.L_x_2396:
[----:B------:R-:W-:Y:S05]  /*3930*/  BSYNC B0 ;  /* 0x0000000000007941 */ /* 0x000fea0003800000 */
.L_x_2395:
[----:B------:R-:W-:Y:S02]  /*3940*/  IADD3 R10, R10, c[0x0][0x10], RZ ;  /* 0x000004000a0a7a10 */ /* 0x000fe40007ffe0ff */
[----:B------:R-:W-:Y:S02]  /*3950*/  IADD3 R29, R29, 0x1, RZ ;  /* 0x000000011d1d7810 */ /* 0x000fe40007ffe0ff */
[----:B------:R-:W-:-:S13]  /*3960*/  ISETP.GE.AND P0, PT, R10, UR4, PT ;  /* 0x000000040a007c0c */ /* 0x000fda000bf06270 */
[----:B------:R-:W-:Y:S01]  /*3970*/  @P0 CALL.REL.NOINC `(.L_x_2397) ;  /* 0x0000001000000944 */ /* 0x000fe20003c00000 */
[----:B------:R-:W-:Y:S05]  /*3980*/  BRA `(.L_x_2398) ;  /* 0xffffc86000007947 */ /* 0x000fea000383ffff */
.L_x_2397:
[----:B------:R-:W-:Y:S05]  /*3990*/  EXIT ;  /* 0x000000000000794d */ /* 0x000fea0003800000 */
.L_x_2399:
        /* <DEDUP_REMOVED lines=14> */
.L_x_3378:


//--------------------- .text._Z35group_norm_nhwc_fwd_one_pass_kernelI11Bf16IOFp16WLi512ELi32ELi512EEv26Group_norm_nhwc_fwd_params --------------------------
	.section	.text._Z35group_norm_nhwc_fwd_one_pass_kernelI11Bf16IOFp16WLi512ELi32ELi512EEv26Group_norm_nhwc_fwd_params,"ax",@progbits
	.sectioninfo	@"SHI_REGISTERS=82"
	.align	128
        .global         _Z35group_norm_nhwc_fwd_one_pass_kernelI11Bf16IOFp16WLi512ELi32ELi512EEv26Group_norm_nhwc_fwd_params
        .type           _Z35group_norm_nhwc_fwd_one_pass_kernelI11Bf16IOFp16WLi512ELi32ELi512EEv26Group_norm_nhwc_fwd_params,@function
        .size           _Z35group_norm_nhwc_fwd_one_pass_kernelI11Bf16IOFp16WLi512ELi32ELi512EEv26Group_norm_nhwc_fwd_params,(.L_x_3379 - _Z35group_norm_nhwc_fwd_one_pass_kernelI11Bf16IOFp16WLi512ELi32ELi512EEv26Group_norm_nhwc_fwd_params)
        .other          _Z35group_norm_nhwc_fwd_one_pass_kernelI11Bf16IOFp16WLi512ELi32ELi512EEv26Group_norm_nhwc_fwd_params,@"STO_CUDA_ENTRY STV_DEFAULT"
_Z35group_norm_nhwc_fwd_one_pass_kernelI11Bf16IOFp16WLi512ELi32ELi512EEv26Group_norm_nhwc_fwd_params:
.text._Z35group_norm_nhwc_fwd_one_pass_kernelI11Bf16IOFp16WLi512ELi32ELi512EEv26Group_norm_nhwc_fwd_params:
        /* <DEDUP_REMOVED lines=15> */
.L_x_2462:
        /* <DEDUP_REMOVED lines=476> */
.L_x_2401:
[----:B0-----:R-:W-:Y:S05]  /*1eb0*/  BSYNC B0 ;  /* 0x0000000000007941 */ /* 0x001fea0003800000 */
.L_x_2400:
        /* <DEDUP_REMOVED lines=25> */
.L_x_2404:
[----:B------:R-:W2:Y:S01]  /*2050*/  LDG.E.STRONG.GPU R8, [R10.64] ;  /* 0x000000060a087981 */ /* 0x000ea2000c1ef900 */
[----:B------:R-:W-:Y:S01]  /*2060*/  YIELD ;  /* 0x0000000000007946 */ /* 0x000fe20003800000 */
[----:B--2---:R-:W-:Y:S01]  /*2070*/  ISETP.NE.AND P6, PT, R8, R65, PT ;  /* 0x000000410800720c */ /* 0x004fe20003fc5270 */
[----:B------:R-:W-:-:S12]  /*2080*/  CCTL.IVALL ;  /* 0x00000000ff00798f */ /* 0x000fd80002000000 */
[----:B------:R-:W-:Y:S05]  /*2090*/  @P6 BRA `(.L_x_2404) ;  /* 0xffffffb000006947 */ /* 0x000fea000383ffff */
.L_x_2403:
        /* <DEDUP_REMOVED lines=24> */
.L_x_2408:
        /* <DEDUP_REMOVED lines=116> */
.L_x_2407:
        /* <DEDUP_REMOVED lines=63> */
.L_x_2409:
[----:B------:R-:W-:-:S04]  /*2d50*/  LOP3.LUT P6, RZ, R72, 0x1, RZ, 0xc0, !PT ;  /* 0x0000000148ff7812 */ /* 0x000fc800078cc0ff */
[----:B------:R-:W-:-:S13]  /*2d60*/  ISETP.NE.OR P6, PT, R8, RZ, P6 ;  /* 0x000000ff0800720c */ /* 0x000fda00037c5670 */
[----:B------:R-:W-:Y:S05]  /*2d70*/  @!P6 BRA `(.L_x_2405) ;  /* 0x000002100000e947 */ /* 0x000fea0003800000 */
.L_x_2406:
[----:B------:R-:W1:Y:S02]  /*2d80*/  S2R R65, SR_CTAID.X ;  /* 0x0000000000417919 */ /* 0x000e640000002500 */
.L_x_2410:
        /* <DEDUP_REMOVED lines=32> */
.L_x_2405:
        /* <DEDUP_REMOVED lines=11> */
.L_x_2412:
[----:B------:R-:W-:Y:S05]  /*3040*/  BSYNC B0 ;  /* 0x0000000000007941 */ /* 0x000fea0003800000 */
.L_x_2411:
        /* <DEDUP_REMOVED lines=17> */
.L_x_2402:
        /* <DEDUP_REMOVED lines=8> */
[----:B-1----:R-:W-:-:S04]  /*31e0*/  IADD3 R10, P5, R12, c[0x0][0x178], RZ ;  /* 0x00005e000c0a7a10 */ /* 0x002fc80007fbe0ff */
[----:B------:R-:W-:Y:S02]  /*31f0*/  IADD3.X R11, R18, c[0x0][0x17c], RZ, P5, !PT ;  /* 0x00005f00120b7a10 */ /* 0x000fe40002ffe4ff */
[----:B------:R-:W-:Y:S01]  /*3200*/  IADD3 R12, P5, R12, c[0x0][0x180], RZ ;  /* 0x000060000c0c7a10 */ /* 0x000fe20007fbe0ff */
[----:B------:R-:W-:Y:S01]  /*3210*/  @!P6 FMUL.FTZ R9, R5, c[0x0][0x1f4] ;  /* 0x00007d000509ea20 */ /* 0x000fe20000410000 */
[----:B------:R-:W-:Y:S01]  /*3220*/  @!P6 MOV R7, 0x8 ;  /* 0x000000080007e802 */ /* 0x000fe20000000f00 */
[----:B------:R-:W-:Y:S01]  /*3230*/  @!P6 FMUL.FTZ R8, R4, c[0x0][0x1f4] ;  /* 0x00007d000408ea20 */ /* 0x000fe20000410000 */
[----:B------:R-:W-:-:S03]  /*3240*/  IADD3.X R13, R18, c[0x0][0x184], RZ, P5, !PT ;  /* 0x00006100120d7a10 */ /* 0x000fc60002ffe4ff */
[----:B------:R-:W-:-:S05]  /*3250*/  @!P6 IMAD.WIDE R6, R26, R7, c[0x0][0x168] ;  /* 0x00005a001a06e625 */ /* 0x000fca00078e0207 */
[----:B------:R0:W-:Y:S04]  /*3260*/  @!P6 STG.E.64 [R6.64], R8 ;  /* 0x000000080600e986 */ /* 0x0001e8000c101b06 */
[----:B------:R-:W-:Y:S06]  /*3270*/  BAR.SYNC.DEFER_BLOCKING 0x0 ;  /* 0x0000000000007b1d */ /* 0x000fec0000010000 */
[----:B0-----:R0:W2:Y:S04]  /*3280*/  LDG.E.U16 R8, [R10.64] ;  /* 0x000000060a087981 */ /* 0x0010a8000c1e1500 */
[----:B------:R0:W3:Y:S04]  /*3290*/  LDG.E.U16 R6, [R10.64+0x2] ;  /* 0x000002060a067981 */ /* 0x0000e8000c1e1500 */
[----:B------:R1:W4:Y:S04]  /*32a0*/  LDG.E.U16 R9, [R12.64] ;  /* 0x000000060c097981 */ /* 0x000328000c1e1500 */
[----:B------:R1:W5:Y:S04]  /*32b0*/  LDG.E.U16 R7, [R12.64+0x2] ;  /* 0x000002060c077981 */ /* 0x000368000c1e1500 */
[----:B------:R-:W1:Y:S01]  /*32c0*/  LDS.64 R4, [0x98] ;  /* 0x00009800ff047984 */ /* 0x000e620000000a00 */
[----:B------:R-:W-:-:S02]  /*32d0*/  SHF.R.U32.HI R15, RZ, 0x4, R27 ;  /* 0x00000004ff0f7819 */ /* 0x000fc4000001161b */
[----:B0-----:R-:W-:Y:S01]  /*32e0*/  PRMT R11, RZ, 0x5410, R52 ;  /* 0x00005410ff0b7816 */ /* 0x001fe20000000034 */
[----:B-1----:R-:W-:-:S04]  /*32f0*/  FMUL.FTZ R4, R4, c[0x0][0x1f4] ;  /* 0x00007d0004047a20 */ /* 0x002fc80000410000 */
[----:B------:R-:W-:-:S04]  /*3300*/  FMUL.FTZ R14, R4, R4 ;  /* 0x00000004040e7220 */ /* 0x000fc80000410000 */
[----:B------:R-:W-:Y:S01]  /*3310*/  FFMA.FTZ R14, R5, c[0x0][0x1f4], -R14 ;  /* 0x00007d00050e7a23 */ /* 0x000fe2000001080e */
[----:B------:R-:W-:-:S04]  /*3320*/  HFMA2.MMA R5, -RZ, RZ, 1.875, 0 ;  /* 0x3f800000ff057435 */ /* 0x000fc800000001ff */
[----:B------:R-:W-:Y:S02]  /*3330*/  FSETP.GTU.FTZ.AND P5, PT, R14, RZ, PT ;  /* 0x000000ff0e00720b */ /* 0x000fe40003fbc000 */
[----:B------:R-:W-:-:S11]  /*3340*/  PRMT R13, RZ, 0x7610, R52 ;  /* 0x00007610ff0d7816 */ /* 0x000fd60000000034 */
[----:B------:R-:W-:-:S04]  /*3350*/  @P5 FADD.FTZ R14, R14, c[0x0][0x188] ;  /* 0x000062000e0e5621 */ /* 0x000fc80000010000 */
[----:B------:R0:W1:Y:S01]  /*3360*/  @P5 MUFU.RSQ R5, R14 ;  /* 0x0000000e00055308 */ /* 0x0000620000001400 */
[----:B------:R-:W-:Y:S01]  /*3370*/  ISETP.NE.AND P5, PT, RZ, UR5, PT ;  /* 0x00000005ff007c0c */ /* 0x000fe2000bfa5270 */
[----:B------:R-:W-:Y:S01]  /*3380*/  IMAD R54, R54, c[0x0][0x1e4], R15 ;  /* 0x0000790036367a24 */ /* 0x000fe200078e020f */
[--C-:B------:R-:W-:Y:S01]  /*3390*/  PRMT R15, RZ, 0x5410, R53.reuse ;  /* 0x00005410ff0f7816 */ /* 0x100fe20000000035 */
[--C-:B------:R-:W-:Y:S01]  /*33a0*/  FADD.FTZ R12, R13, -R4.reuse ;  /* 0x800000040d0c7221 */ /* 0x100fe20000010000 */
[----:B------:R-:W-:Y:S01]  /*33b0*/  PRMT R53, RZ, 0x7610, R53 ;  /* 0x00007610ff357816 */ /* 0x000fe20000000035 */
[--C-:B------:R-:W-:Y:S02]  /*33c0*/  FADD.FTZ R10, R11, -R4.reuse ;  /* 0x800000040b0a7221 */ /* 0x100fe40000010000 */
[--C-:B0-----:R-:W-:Y:S02]  /*33d0*/  FADD.FTZ R14, R15, -R4.reuse ;  /* 0x800000040f0e7221 */ /* 0x101fe40000010000 */
[----:B------:R-:W-:-:S02]  /*33e0*/  FADD.FTZ R18, R53, -R4 ;  /* 0x8000000435127221 */ /* 0x000fc40000010000 */
[-C--:B-1----:R-:W-:Y:S02]  /*33f0*/  FMUL.FTZ R12, R12, R5.reuse ;  /* 0x000000050c0c7220 */ /* 0x082fe40000410000 */
[-C--:B------:R-:W-:Y:S02]  /*3400*/  FMUL.FTZ R10, R10, R5.reuse ;  /* 0x000000050a0a7220 */ /* 0x080fe40000410000 */
[-C--:B------:R-:W-:Y:S02]  /*3410*/  FMUL.FTZ R19, R14, R5.reuse ;  /* 0x000000050e137220 */ /* 0x080fe40000410000 */
[----:B------:R-:W-:Y:S01]  /*3420*/  FMUL.FTZ R52, R18, R5 ;  /* 0x0000000512347220 */ /* 0x000fe20000410000 */
[----:B--2---:R-:W-:Y:S02]  /*3430*/  HADD2.F32 R8, -RZ, R8.H0_H0 ;  /* 0x20000008ff087230 */ /* 0x004fe40000004100 */
[----:B---3--:R-:W-:Y:S02]  /*3440*/  HADD2.F32 R6, -RZ, R6.H0_H0 ;  /* 0x20000006ff067230 */ /* 0x008fe40000004100 */
[----:B----4-:R-:W-:-:S02]  /*3450*/  HADD2.F32 R9, -RZ, R9.H0_H0 ;  /* 0x20000009ff097230 */ /* 0x010fc40000004100 */
[----:B-----5:R-:W-:-:S03]  /*3460*/  HADD2.F32 R7, -RZ, R7.H0_H0 ;  /* 0x20000007ff077230 */ /* 0x020fc60000004100 */
        /* <DEDUP_REMOVED lines=13> */
.L_x_2413:
        /* <DEDUP_REMOVED lines=12> */
.L_x_2415:
[----:B------:R-:W-:Y:S05]  /*3600*/  BSYNC B0 ;  /* 0x0000000000007941 */ /* 0x000fea0003800000 */
.L_x_2414:
        /* <DEDUP_REMOVED lines=14> */
.L_x_2416:
        /* <DEDUP_REMOVED lines=13> */
.L_x_2418:
[----:B------:R-:W-:Y:S05]  /*37c0*/  BSYNC B0 ;  /* 0x0000000000007941 */ /* 0x000fea0003800000 */
.L_x_2417:
        /* <DEDUP_REMOVED lines=24> */
.L_x_2419:
        /* <DEDUP_REMOVED lines=13> */
.L_x_2421:
[----:B------:R-:W-:Y:S05]  /*3a20*/  BSYNC B0 ;  /* 0x0000000000007941 */ /* 0x000fea0003800000 */
.L_x_2420:
        /* <DEDUP_REMOVED lines=14> */
.L_x_2422:
        /* <DEDUP_REMOVED lines=13> */
.L_x_2424:
[----:B------:R-:W-:Y:S05]  /*3be0*/  BSYNC B0 ;  /* 0x0000000000007941 */ /* 0x000fea0003800000 */
.L_x_2423:
        /* <DEDUP_REMOVED lines=24> */
.L_x_2425:
        /* <DEDUP_REMOVED lines=13> */
.L_x_2427:
[----:B------:R-:W-:Y:S05]  /*3e40*/  BSYNC B0 ;  /* 0x0000000000007941 */ /* 0x000fea0003800000 */
.L_x_2426:
        /* <DEDUP_REMOVED lines=14> */
.L_x_2428:
        /* <DEDUP_REMOVED lines=13> */
.L_x_2430:
[----:B------:R-:W-:Y:S05]  /*4000*/  BSYNC B0 ;  /* 0x0000000000007941 */ /* 0x000fea0003800000 */
.L_x_2429:
        /* <DEDUP_REMOVED lines=24> */
.L_x_2431:
        /* <DEDUP_REMOVED lines=13> */
.L_x_2433:
[----:B------:R-:W-:Y:S05]  /*4260*/  BSYNC B0 ;  /* 0x0000000000007941 */ /* 0x000fea0003800000 */
.L_x_2432:
        /* <DEDUP_REMOVED lines=14> */
.L_x_2434:
        /* <DEDUP_REMOVED lines=13> */
.L_x_2436:
[----:B------:R-:W-:Y:S05]  /*4420*/  BSYNC B0 ;  /* 0x0000000000007941 */ /* 0x000fea0003800000 */
.L_x_2435:
        /* <DEDUP_REMOVED lines=24> */
.L_x_2437:
        /* <DEDUP_REMOVED lines=13> */
.L_x_2439:
[----:B------:R-:W-:Y:S05]  /*4680*/  BSYNC B0 ;  /* 0x0000000000007941 */ /* 0x000fea0003800000 */
.L_x_2438:
        /* <DEDUP_REMOVED lines=14> */
.L_x_2440:
        /* <DEDUP_REMOVED lines=12> */
.L_x_2442:
[----:B------:R-:W-:Y:S05]  /*4830*/  BSYNC B0 ;  /* 0x0000000000007941 */ /* 0x000fea0003800000 */
.L_x_2441:
        /* <DEDUP_REMOVED lines=73> */
.L_x_2443:
        /* <DEDUP_REMOVED lines=12> */
.L_x_2445:
[----:B------:R-:W-:Y:S05]  /*4d90*/  BSYNC B0 ;  /* 0x0000000000007941 */ /* 0x000fea0003800000 */
.L_x_2444:
        /* <DEDUP_REMOVED lines=11> */
.L_x_2446:
        /* <DEDUP_REMOVED lines=12> */
.L_x_2448:
[----:B------:R-:W-:Y:S05]  /*4f10*/  BSYNC B0 ;  /* 0x0000000000007941 */ /* 0x000fea0003800000 */
.L_x_2447:
        /* <DEDUP_REMOVED lines=11> */
.L_x_2449:
        /* <DEDUP_REMOVED lines=12> */
.L_x_2451:
[----:B------:R-:W-:Y:S05]  /*5090*/  BSYNC B0 ;  /* 0x0000000000007941 */ /* 0x000fea0003800000 */
.L_x_2450:
        /* <DEDUP_REMOVED lines=11> */
.L_x_2452:
        /* <DEDUP_REMOVED lines=12> */
.L_x_2454:
[----:B------:R-:W-:Y:S05]  /*5210*/  BSYNC B0 ;  /* 0x0000000000007941 */ /* 0x000fea0003800000 */
.L_x_2453:
        /* <DEDUP_REMOVED lines=11> */
.L_x_2455:
        /* <DEDUP_REMOVED lines=12> */
.L_x_2457:
[----:B------:R-:W-:Y:S05]  /*5390*/  BSYNC B0 ;  /* 0x0000000000007941 */ /* 0x000fea0003800000 */
.L_x_2456:
        /* <DEDUP_REMOVED lines=11> */
.L_x_2458:
        /* <DEDUP_REMOVED lines=11> */
.L_x_2460:
[----:B------:R-:W-:Y:S05]  /*5500*/  BSYNC B0 ;  /* 0x0000000000007941 */ /* 0x000fea0003800000 */
.L_x_2459:
[----:B------:R-:W-:Y:S02]  /*5510*/  IADD3 R26, R26, c[0x0][0x10], RZ ;  /* 0x000004001a1a7a10 */ /* 0x000fe40007ffe0ff */
[----:B------:R-:W-:Y:S02]  /*5520*/  IADD3 R73, R73, 0x1, RZ ;  /* 0x0000000149497810 */ /* 0x000fe40007ffe0ff */
[----:B------:R-:W-:-:S13]  /*5530*/  ISETP.GE.AND P0, PT, R26, UR4, PT ;  /* 0x000000041a007c0c */ /* 0x000fda000bf06270 */
[----:B------:R-:W-:Y:S01]  /*5540*/  @P0 CALL.REL.NOINC `(.L_x_2461) ;  /* 0x0000001000000944 */ /* 0x000fe20003c00000 */
[----:B------:R-:W-:Y:S05]  /*5550*/  BRA `(.L_x_2462) ;  /* 0xffffab9000007947 */ /* 0x000fea000383ffff */
.L_x_2461:
[----:B------:R-:W-:Y:S05]  /*5560*/  EXIT ;  /* 0x000000000000794d */ /* 0x000fea0003800000 */
.L_x_2463:
        /* <DEDUP_REMOVED lines=9> */
.L_x_3379:


//--------------------- .text._Z35group_norm_nhwc_fwd_one_pass_kernelI11Fp16IOFp32WLi64ELi32ELi512EEv26Group_norm_nhwc_fwd_params --------------------------
	.section	.text._Z35group_norm_nhwc_fwd_one_pass_kernelI11Fp16IOFp32WLi64ELi32ELi512EEv26Group_norm_nhwc_fwd_params,"ax",@progbits
	.sectioninfo	@"SHI_REGISTERS=31"
	.align	128
        .global         _Z35group_norm_nhwc_fwd_one_pass_kernelI11Fp16IOFp32WLi64ELi32ELi512EEv26Group_norm_nhwc_fwd_params
        .type           _Z35group_norm_nhwc_fwd_one_pass_kernelI11Fp16IOFp32WLi64ELi32ELi512EEv26Group_norm_nhwc_fwd_params,@function
        .size           _Z35group_norm_nhwc_fwd_one_pass_kernelI11Fp16IOFp32WLi64ELi32ELi512EEv26Group_norm_nhwc_fwd_params,(.L_x_3380 - _Z35group_norm_nhwc_fwd_one_pass_kernelI11Fp16IOFp32WLi64ELi32ELi512EEv26Group_norm_nhwc_fwd_params)
        .other          _Z35group_norm_nhwc_fwd_one_pass_kernelI11Fp16IOFp32WLi64ELi32ELi512EEv26Group_norm_nhwc_fwd_params,@"STO_CUDA_ENTRY STV_DEFAULT"
_Z35group_norm_nhwc_fwd_one_pass_kernelI11Fp16IOFp32WLi64ELi32ELi512EEv26Group_norm_nhwc_fwd_params:
.text._Z35group_norm_nhwc_fwd_one_pass_kernelI11Fp16IOFp32WLi64ELi32ELi512EEv26Group_norm_nhwc_fwd_params:
        /* <DEDUP_REMOVED lines=15> */
.L_x_2480:
        /* <DEDUP_REMOVED lines=28> */
[----:B------:R-:W-:Y:S02]  /*02b0*/  SHF.R.S32.HI R7, RZ, 0x1f, R10 ;  /* 0x0000001fff077819 */ /* 0x000fe4000001140a */
[----:B------:R-:W-:Y:S02]  /*02c0*/  @!P2 IADD3 R5, -R5, RZ, RZ ;  /* 0x000000ff0505a210 */ /* 0x000fe40007ffe1ff */
[----:B------:R-:W-:Y:S02]  /*02d0*/  @!P1 LOP3.LUT R5, RZ, c[0x0][0x1d8], RZ, 0x33, !PT ;  /* 0x00007600ff059a12 */ /* 0x000fe400078e33ff */
[----:B------:R-:W-:Y:S02]  /*02e0*/  ISETP.GE.U32.AND P1, PT, R10, c[0x0][0x1c8], PT ;  /* 0x000072000a007a0c */ /* 0x000fe40003f26070 */
[----:B------:R-:W-:-:S02]  /*02f0*/  IADD3 R11, -R5, RZ, RZ ;  /* 0x000000ff050b7210 */ /* 0x000fc40007ffe1ff */
[----:B------:R-:W-:Y:S02]  /*0300*/  ISETP.GE.U32.AND P0, PT, R9, c[0x0][0x1c8], PT ;  /* 0x0000720009007a0c */ /* 0x000fe40003f06070 */
[----:B------:R-:W-:Y:S01]  /*0310*/  LOP3.LUT R27, R4, 0x1e, RZ, 0xc0, !PT ;  /* 0x0000001e041b7812 */ /* 0x000fe200078ec0ff */
[----:B------:R-:W-:Y:S01]  /*0320*/  IMAD R26, R11, c[0x0][0x1d8], R20 ;  /* 0x000076000b1a7a24 */ /* 0x000fe200078e0214 */
[----:B------:R-:W-:Y:S02]  /*0330*/  ISETP.GE.AND.EX P1, PT, R7, c[0x0][0x1cc], PT, P1 ;  /* 0x0000730007007a0c */ /* 0x000fe40003f26310 */
[----:B------:R-:W-:Y:S02]  /*0340*/  ISETP.GE.AND.EX P0, PT, R6, c[0x0][0x1cc], PT, P0 ;  /* 0x0000730006007a0c */ /* 0x000fe40003f06300 */
[----:B------:R-:W-:Y:S02]  /*0350*/  SHF.R.S32.HI R4, RZ, 0x1f, R5 ;  /* 0x0000001fff047819 */ /* 0x000fe40000011405 */
[----:B------:R-:W-:-:S02]  /*0360*/  LEA R26, R26, R27, 0x5 ;  /* 0x0000001b1a1a7211 */ /* 0x000fc400078e28ff */
[----:B------:R-:W-:Y:S01]  /*0370*/  ISETP.GT.U32.OR P1, PT, R0, 0x1ff, P1 ;  /* 0x000001ff0000780c */ /* 0x000fe20000f24470 */
[----:B------:R-:W-:Y:S01]  /*0380*/  IMAD R4, R4, c[0x0][0x1d0], RZ ;  /* 0x0000740004047a24 */ /* 0x000fe200078e02ff */
[----:B------:R-:W-:Y:S02]  /*0390*/  ISETP.GT.U32.OR P0, PT, R0, 0x1ff, P0 ;  /* 0x000001ff0000780c */ /* 0x000fe40000704470 */
[----:B------:R-:W-:Y:S01]  /*03a0*/  SHF.R.S32.HI R27, RZ, 0x1f, R26 ;  /* 0x0000001fff1b7819 */ /* 0x000fe2000001141a */
[----:B------:R-:W-:-:S04]  /*03b0*/  IMAD R25, R5, c[0x0][0x1d4], R4 ;  /* 0x0000750005197a24 */ /* 0x000fc800078e0204 */
        /* <DEDUP_REMOVED lines=12> */
[----:B------:R-:W-:Y:S02]  /*0480*/  @!P0 LEA R4, P2, R8, c[0x0][0x170], 0x1 ;  /* 0x00005c0008048a11 */ /* 0x000fe400078408ff */
        /* <DEDUP_REMOVED lines=9> */
[----:B------:R-:W-:Y:S01]  /*0520*/  ISETP.NE.AND P1, PT, R0, RZ, PT ;  /* 0x000000ff0000720c */ /* 0x000fe20003f25270 */
[----:B--2---:R-:W-:-:S02]  /*0530*/  HADD2.F32 R9, -RZ, R17.H1_H1 ;  /* 0x30000011ff097230 */ /* 0x004fc40000004100 */
[----:B------:R-:W-:Y:S02]  /*0540*/  HADD2.F32 R8, -RZ, R17.H0_H0 ;  /* 0x20000011ff087230 */ /* 0x000fe40000004100 */
[--C-:B---3--:R-:W-:Y:S01]  /*0550*/  HADD2.F32 R13, -RZ, R16.reuse.H1_H1 ;  /* 0x30000010ff0d7230 */ /* 0x108fe20000004100 */
[----:B------:R-:W-:Y:S01]  /*0560*/  FMUL.FTZ R11, R9, R9 ;  /* 0x00000009090b7220 */ /* 0x000fe20000410000 */
[----:B------:R-:W-:Y:S01]  /*0570*/  HADD2.F32 R10, -RZ, R16.H0_H0 ;  /* 0x20000010ff0a7230 */ /* 0x000fe20000004100 */
[C---:B------:R-:W-:Y:S02]  /*0580*/  FADD.FTZ R9, R8.reuse, R9 ;  /* 0x0000000908097221 */ /* 0x040fe40000010000 */
[----:B------:R-:W-:Y:S02]  /*0590*/  FMUL.FTZ R15, R13, R13 ;  /* 0x0000000d0d0f7220 */ /* 0x000fe40000410000 */
[----:B------:R-:W-:Y:S02]  /*05a0*/  FFMA.FTZ R11, R8, R8, R11 ;  /* 0x00000008080b7223 */ /* 0x000fe4000001000b */
[----:B------:R-:W-:-:S02]  /*05b0*/  FADD.FTZ R8, R10, R13 ;  /* 0x0000000d0a087221 */ /* 0x000fc40000010000 */
[----:B------:R-:W-:Y:S02]  /*05c0*/  FADD.FTZ R9, RZ, R9 ;  /* 0x00000009ff097221 */ /* 0x000fe40000010000 */
        /* <DEDUP_REMOVED lines=69> */
.L_x_2465:
[----:B------:R-:W-:Y:S05]  /*0a20*/  BSYNC B0 ;  /* 0x0000000000007941 */ /* 0x000fea0003800000 */
.L_x_2464:
        /* <DEDUP_REMOVED lines=27> */
.L_x_2468:
[----:B------:R-:W2:Y:S01]  /*0be0*/  LDG.E.STRONG.GPU R6, [R4.64] ;  /* 0x0000000604067981 */ /* 0x000ea2000c1ef900 */
[----:B------:R-:W-:Y:S01]  /*0bf0*/  YIELD ;  /* 0x0000000000007946 */ /* 0x000fe20003800000 */
[----:B--2---:R-:W-:Y:S01]  /*0c00*/  ISETP.NE.AND P0, PT, R6, R7, PT ;  /* 0x000000070600720c */ /* 0x004fe20003f05270 */
[----:B------:R-:W-:-:S12]  /*0c10*/  CCTL.IVALL ;  /* 0x00000000ff00798f */ /* 0x000fd80002000000 */
[----:B------:R-:W-:Y:S05]  /*0c20*/  @P0 BRA `(.L_x_2468) ;  /* 0xffffffb000000947 */ /* 0x000fea000383ffff */
.L_x_2467:
        /* <DEDUP_REMOVED lines=12> */
.L_x_2470:
        /* <DEDUP_REMOVED lines=60> */
.L_x_2469:
        /* <DEDUP_REMOVED lines=19> */
.L_x_2472:
[----:B------:R-:W-:Y:S05]  /*11e0*/  BSYNC B0 ;  /* 0x0000000000007941 */ /* 0x000fea0003800000 */
.L_x_2471:
        /* <DEDUP_REMOVED lines=30> */
.L_x_2466:
        /* <DEDUP_REMOVED lines=19> */
[--C-:B--2---:R-:W-:Y:S01]  /*1500*/  HADD2.F32 R13, -RZ, R17.reuse.H0_H0 ;  /* 0x20000011ff0d7230 */ /* 0x104fe20000004100 */
[----:B------:R-:W-:Y:S01]  /*1510*/  ISETP.NE.AND P2, PT, RZ, UR5, PT ;  /* 0x00000005ff007c0c */ /* 0x000fe2000bf45270 */
[----:B------:R-:W0:Y:S01]  /*1520*/  LDS.64 R14, [0x98] ;  /* 0x00009800ff0e7984 */ /* 0x000e220000000a00 */
[----:B------:R-:W-:-:S02]  /*1530*/  HADD2.F32 R17, -RZ, R17.H1_H1 ;  /* 0x30000011ff117230 */ /* 0x000fc40000004100 */
[--C-:B------:R-:W-:Y:S02]  /*1540*/  HADD2.F32 R21, -RZ, R16.reuse.H0_H0 ;  /* 0x20000010ff157230 */ /* 0x100fe40000004100 */
[----:B------:R-:W-:Y:S01]  /*1550*/  HADD2.F32 R27, -RZ, R16.H1_H1 ;  /* 0x30000010ff1b7230 */ /* 0x000fe20000004100 */
[----:B0-----:R-:W-:-:S04]  /*1560*/  FMUL.FTZ R14, R14, c[0x0][0x1f4] ;  /* 0x00007d000e0e7a20 */ /* 0x001fc80000410000 */
[----:B------:R-:W-:Y:S02]  /*1570*/  FMUL.FTZ R26, R14, R14 ;  /* 0x0000000e0e1a7220 */ /* 0x000fe40000410000 */
[----:B------:R-:W-:Y:S02]  /*1580*/  FADD.FTZ R10, R13, -R14 ;  /* 0x8000000e0d0a7221 */ /* 0x000fe40000010000 */
[----:B------:R-:W-:Y:S01]  /*1590*/  FFMA.FTZ R15, R15, c[0x0][0x1f4], -R26 ;  /* 0x00007d000f0f7a23 */ /* 0x000fe2000001081a */
[----:B------:R-:W-:Y:S01]  /*15a0*/  SHF.R.U32.HI R26, RZ, 0x4, R0 ;  /* 0x00000004ff1a7819 */ /* 0x000fe20000011600 */
[----:B------:R-:W-:-:S03]  /*15b0*/  FADD.FTZ R16, R17, -R14 ;  /* 0x8000000e11107221 */ /* 0x000fc60000010000 */
[----:B------:R-:W-:Y:S01]  /*15c0*/  FSETP.GTU.FTZ.AND P0, PT, R15, RZ, PT ;  /* 0x000000ff0f00720b */ /* 0x000fe20003f1c000 */
[----:B------:R-:W-:Y:S02]  /*15d0*/  IMAD R11, R3, c[0x0][0x1e4], R26 ;  /* 0x00007900030b7a24 */ /* 0x000fe400078e021a */
[--C-:B------:R-:W-:Y:S02]  /*15e0*/  FADD.FTZ R26, R21, -R14.reuse ;  /* 0x8000000e151a7221 */ /* 0x100fe40000010000 */
[----:B------:R-:W-:Y:S01]  /*15f0*/  FADD.FTZ R14, R27, -R14 ;  /* 0x8000000e1b0e7221 */ /* 0x000fe20000010000 */
[----:B------:R-:W-:Y:S02]  /*1600*/  IADD3 R3, R11, 0x20, RZ ;  /* 0x000000200b037810 */ /* 0x000fe40007ffe0ff */
[----:B------:R-:W-:Y:S02]  /*1610*/  SHF.R.S32.HI R12, RZ, 0x1f, R11 ;  /* 0x0000001fff0c7819 */ /* 0x000fe4000001140b */
[----:B------:R-:W-:-:S02]  /*1620*/  ISETP.GE.U32.AND P1, PT, R3, c[0x0][0x1c8], PT ;  /* 0x0000720003007a0c */ /* 0x000fc40003f26070 */
[----:B------:R-:W-:Y:S01]  /*1630*/  SHF.R.S32.HI R8, RZ, 0x1f, R3 ;  /* 0x0000001fff087819 */ /* 0x000fe20000011403 */
[----:B------:R-:W-:-:S03]  /*1640*/  @P0 FADD.FTZ R15, R15, c[0x0][0x188] ;  /* 0x000062000f0f0621 */ /* 0x000fc60000010000 */
[----:B------:R-:W-:Y:S01]  /*1650*/  ISETP.GE.AND.EX P1, PT, R8, c[0x0][0x1cc], PT, P1 ;  /* 0x0000730008007a0c */ /* 0x000fe20003f26310 */
[----:B------:R-:W0:Y:S01]  /*1660*/  @P0 MUFU.RSQ R9, R15 ;  /* 0x0000000f00090308 */ /* 0x000e220000001400 */
[----:B------:R-:W-:Y:S02]  /*1670*/  ISETP.GE.U32.AND P0, PT, R11, c[0x0][0x1c8], PT ;  /* 0x000072000b007a0c */ /* 0x000fe40003f06070 */
[----:B------:R-:W-:Y:S02]  /*1680*/  ISETP.GT.U32.OR P1, PT, R0, 0x1ff, P1 ;  /* 0x000001ff0000780c */ /* 0x000fe40000f24470 */
[----:B------:R-:W-:-:S04]  /*1690*/  ISETP.GE.AND.EX P0, PT, R12, c[0x0][0x1cc], PT, P0 ;  /* 0x000073000c007a0c */ /* 0x000fc80003f06300 */
[----:B------:R-:W-:Y:S01]  /*16a0*/  ISETP.GT.U32.OR P0, PT, R0, 0x1ff, P0 ;  /* 0x000001ff0000780c */ /* 0x000fe20000704470 */
[-C--:B0-----:R-:W-:Y:S02]  /*16b0*/  FMUL.FTZ R14, R14, R9.reuse ;  /* 0x000000090e0e7220 */ /* 0x081fe40000410000 */
[-C--:B------:R-:W-:Y:S02]  /*16c0*/  FMUL.FTZ R13, R10, R9.reuse ;  /* 0x000000090a0d7220 */ /* 0x080fe40000410000 */
[-C--:B------:R-:W-:Y:S02]  /*16d0*/  FMUL.FTZ R15, R26, R9.reuse ;  /* 0x000000091a0f7220 */ /* 0x080fe40000410000 */
[----:B------:R-:W-:Y:S02]  /*16e0*/  FMUL.FTZ R16, R16, R9 ;  /* 0x0000000910107220 */ /* 0x000fe40000410000 */
[----:B---3--:R-:W-:Y:S02]  /*16f0*/  FFMA.FTZ R10, R7, R14, R5 ;  /* 0x0000000e070a7223 */ /* 0x008fe40000010005 */
[----:B------:R-:W-:-:S02]  /*1700*/  FFMA.FTZ R13, R6, R13, R4 ;  /* 0x0000000d060d7223 */ /* 0x000fc40000010004 */
        /* <DEDUP_REMOVED lines=13> */
.L_x_2473:
[----:B------:R-:W-:Y:S01]  /*17e0*/  BSSY B0, `(.L_x_2474) ;  /* 0x000000c000007945 */ /* 0x000fe20003800000 */
[----:B------:R-:W-:Y:S05]  /*17f0*/  @P0 BRA `(.L_x_2475) ;  /* 0x000000a000000947 */ /* 0x000fea0003800000 */
[----:B------:R-:W-:Y:S01]  /*1800*/  MOV R4, R22 ;  /* 0x0000001600047202 */ /* 0x000fe20000000f00 */
[----:B------:R-:W-:Y:S01]  /*1810*/  IMAD R12, R12, c[0x0][0x1c0], RZ ;  /* 0x000070000c0c7a24 */ /* 0x000fe200078e02ff */
[----:B------:R-:W-:Y:S02]  /*1820*/  MOV R5, R25 ;  /* 0x0000001900057202 */ /* 0x000fe40000000f00 */
[----:B------:R-:W-:Y:S01]  /*1830*/  F2FP.PACK_AB R13, R14, R13 ;  /* 0x0000000d0e0d723e */ /* 0x000fe200000000ff */
[C---:B------:R-:W-:Y:S02]  /*1840*/  IMAD R7, R11.reuse, c[0x0][0x1c4], R12 ;  /* 0x000071000b077a24 */ /* 0x040fe400078e020c */
[----:B------:R-:W-:-:S05]  /*1850*/  IMAD.WIDE.U32 R4, R11, c[0x0][0x1c0], R4 ;  /* 0x000070000b047a25 */ /* 0x000fca00078e0004 */
[----:B------:R-:W-:Y:S02]  /*1860*/  IADD3 R7, R5, R7, RZ ;  /* 0x0000000705077210 */ /* 0x000fe40007ffe0ff */
[----:B------:R-:W-:-:S04]  /*1870*/  LEA R6, P0, R4, c[0x0][0x160], 0x1 ;  /* 0x0000580004067a11 */ /* 0x000fc800078008ff */
[----:B------:R-:W-:-:S05]  /*1880*/  LEA.HI.X R7, R4, c[0x0][0x164], R7, 0x1, P0 ;  /* 0x0000590004077a11 */ /* 0x000fca00000f0c07 */
[----:B------:R0:W-:Y:S04]  /*1890*/  STG.E [R6.64], R13 ;  /* 0x0000000d06007986 */ /* 0x0001e8000c101906 */
.L_x_2475:
[----:B------:R-:W-:Y:S05]  /*18a0*/  BSYNC B0 ;  /* 0x0000000000007941 */ /* 0x000fea0003800000 */
.L_x_2474:
        /* <DEDUP_REMOVED lines=11> */
.L_x_2476:
[----:B------:R-:W-:Y:S01]  /*1960*/  BSSY B0, `(.L_x_2477) ;  /* 0x000000b000007945 */ /* 0x000fe20003800000 */
[----:B------:R-:W-:Y:S05]  /*1970*/  @P1 BRA `(.L_x_2478) ;  /* 0x0000009000001947 */ /* 0x000fea0003800000 */
[----:B------:R-:W-:Y:S01]  /*1980*/  MOV R23, R25 ;  /* 0x0000001900177202 */ /* 0x000fe20000000f00 */
[----:B------:R-:W-:Y:S01]  /*1990*/  IMAD R8, R8, c[0x0][0x1c0], RZ ;  /* 0x0000700008087a24 */ /* 0x000fe200078e02ff */
[----:B------:R-:W-:-:S03]  /*19a0*/  F2FP.PACK_AB R9, R10, R9 ;  /* 0x000000090a09723e */ /* 0x000fc600000000ff */
[----:B------:R-:W-:-:S04]  /*19b0*/  IMAD.WIDE.U32 R22, R3, c[0x0][0x1c0], R22 ;  /* 0x0000700003167a25 */ /* 0x000fc800078e0016 */
[----:B------:R-:W-:Y:S01]  /*19c0*/  IMAD R3, R3, c[0x0][0x1c4], R8 ;  /* 0x0000710003037a24 */ /* 0x000fe200078e0208 */
[----:B------:R-:W-:-:S04]  /*19d0*/  LEA R4, P0, R22, c[0x0][0x160], 0x1 ;  /* 0x0000580016047a11 */ /* 0x000fc800078008ff */
[----:B------:R-:W-:-:S04]  /*19e0*/  IADD3 R3, R23, R3, RZ ;  /* 0x0000000317037210 */ /* 0x000fc80007ffe0ff */
[----:B------:R-:W-:-:S05]  /*19f0*/  LEA.HI.X R5, R22, c[0x0][0x164], R3, 0x1, P0 ;  /* 0x0000590016057a11 */ /* 0x000fca00000f0c03 */
[----:B------:R1:W-:Y:S02]  /*1a00*/  STG.E [R4.64], R9 ;  /* 0x0000000904007986 */ /* 0x0003e4000c101906 */
.L_x_2478:
[----:B------:R-:W-:Y:S05]  /*1a10*/  BSYNC B0 ;  /* 0x0000000000007941 */ /* 0x000fea0003800000 */
.L_x_2477:
[----:B------:R-:W-:Y:S02]  /*1a20*/  IADD3 R20, R20, c[0x0][0x10], RZ ;  /* 0x0000040014147a10 */ /* 0x000fe40007ffe0ff */
[----:B------:R-:W-:Y:S02]  /*1a30*/  IADD3 R18, R18, 0x1, RZ ;  /* 0x0000000112127810 */ /* 0x000fe40007ffe0ff */
[----:B------:R-:W-:-:S13]  /*1a40*/  ISETP.GE.AND P0, PT, R20, UR4, PT ;  /* 0x0000000414007c0c */ /* 0x000fda000bf06270 */
[----:B------:R-:W-:Y:S01]  /*1a50*/  @P0 CALL.REL.NOINC `(.L_x_2479) ;  /* 0x0000001000000944 */ /* 0x000fe20003c00000 */
[----:B------:R-:W-:Y:S05]  /*1a60*/  BRA `(.L_x_2480) ;  /* 0xffffe68000007947 */ /* 0x000fea000383ffff */
.L_x_2479:
[----:B------:R-:W-:Y:S05]  /*1a70*/  EXIT ;  /* 0x000000000000794d */ /* 0x000fea0003800000 */
.L_x_2481:
        /* <DEDUP_REMOVED lines=16> */
.L_x_3380:


//--------------------- .text._Z35group_norm_nhwc_fwd_one_pass_kernelI11Fp16IOFp32WLi128ELi32ELi512EEv26Group_norm_nhwc_fwd_params --------------------------
	.section	.text._Z35group_norm_nhwc_fwd_one_pass_kernelI11Fp16IOFp32WLi128ELi32ELi512EEv26Group_norm_nhwc_fwd_params,"ax",@progbits
	.sectioninfo	@"SHI_REGISTERS=32"
	.align	128
        .global         _Z35group_norm_nhwc_fwd_one_pass_kernelI11Fp16IOFp32WLi128ELi32ELi512EEv26Group_norm_nhwc_fwd_params
        .type           _Z35group_norm_nhwc_fwd_one_pass_kernelI11Fp16IOFp32WLi128ELi32ELi512EEv26Group_norm_nhwc_fwd_params,@function
        .size           _Z35group_norm_nhwc_fwd_one_pass_kernelI11Fp16IOFp32WLi128ELi32ELi512EEv26Group_norm_nhwc_fwd_params,(.L_x_3381 - _Z35group_norm_nhwc_fwd_one_pass_kernelI11Fp16IOFp32WLi128ELi32ELi512EEv26Group_norm_nhwc_fwd_params)
        .other          _Z35group_norm_nhwc_fwd_one_pass_kernelI11Fp16IOFp32WLi128ELi32ELi512EEv26Group_norm_nhwc_fwd_params,@"STO_CUDA_ENTRY STV_DEFAULT"
_Z35group_norm_nhwc_fwd_one_pass_kernelI11Fp16IOFp32WLi128ELi32ELi512EEv26Group_norm_nhwc_fwd_params:
.text._Z35group_norm_nhwc_fwd_one_pass_kernelI11Fp16IOFp32WLi128ELi32ELi512EEv26Group_norm_nhwc_fwd_params:
        /* <DEDUP_REMOVED lines=23> */
.L_x_2507:
        /* <DEDUP_REMOVED lines=15> */
[----:B------:R-:W-:-:S05]  /*0260*/  IMAD R5, R8, R5, R9 ;  /* 0x0000000508057224 */ /* 0x000fca00078e0209 */
[----:B------:R-:W-:-:S13]  /*0270*/  ISETP.GT.U32.AND P2, PT, R8, R5, PT ;  /* 0x000000050800720c */ /* 0x000fda0003f44070 */
[-C--:B------:R-:W-:Y:S02]  /*0280*/  @!P2 IADD3 R5, R5, -R8.reuse, RZ ;  /* 0x800000080505a210 */ /* 0x080fe40007ffe0ff */
[----:B------:R-:W-:Y:S02]  /*0290*/  @!P2 IADD3 R7, R7, 0x1, RZ ;  /* 0x000000010707a810 */ /* 0x000fe40007ffe0ff */
[----:B------:R-:W-:Y:S02]  /*02a0*/  ISETP.GE.U32.AND P0, PT, R5, R8, PT ;  /* 0x000000080500720c */ /* 0x000fe40003f06070 */
[----:B------:R-:W-:Y:S02]  /*02b0*/  LOP3.LUT R5, R17, c[0x0][0x1d8], RZ, 0x3c, !PT ;  /* 0x0000760011057a12 */ /* 0x000fe400078e3cff */
[----:B------:R-:W-:Y:S02]  /*02c0*/  ISETP.NE.AND P2, PT, RZ, c[0x0][0x1d8], PT ;  /* 0x00007600ff007a0c */ /* 0x000fe40003f45270 */
[----:B------:R-:W-:Y:S01]  /*02d0*/  ISETP.GE.AND P3, PT, R5, RZ, PT ;  /* 0x000000ff0500720c */ /* 0x000fe20003f66270 */
[----:B------:R-:W-:Y:S01]  /*02e0*/  IMAD R5, R3, c[0x0][0x1e4], R6 ;  /* 0x0000790003057a24 */ /* 0x000fe200078e0206 */
[----:B------:R-:W-:-:S04]  /*02f0*/  SHF.L.U32 R6, R2, 0x1, RZ ;  /* 0x0000000102067819 */ /* 0x000fc800000006ff */
[----:B------:R-:W-:Y:S02]  /*0300*/  SHF.R.S32.HI R8, RZ, 0x1f, R5 ;  /* 0x0000001fff087819 */ /* 0x000fe40000011405 */
[----:B------:R-:W-:Y:S02]  /*0310*/  @P0 IADD3 R7, R7, 0x1, RZ ;  /* 0x0000000107070810 */ /* 0x000fe40007ffe0ff */
[----:B------:R-:W-:Y:S02]  /*0320*/  ISETP.GE.U32.AND P0, PT, R5, c[0x0][0x1c8], PT ;  /* 0x0000720005007a0c */ /* 0x000fe40003f06070 */
[----:B------:R-:W-:Y:S02]  /*0330*/  LOP3.LUT R23, R6, 0x1e, RZ, 0xc0, !PT ;  /* 0x0000001e06177812 */ /* 0x000fe400078ec0ff */
[----:B------:R-:W-:Y:S02]  /*0340*/  @!P3 IADD3 R7, -R7, RZ, RZ ;  /* 0x000000ff0707b210 */ /* 0x000fe40007ffe1ff */
[----:B------:R-:W-:-:S02]  /*0350*/  @!P2 LOP3.LUT R7, RZ, c[0x0][0x1d8], RZ, 0x33, !PT ;  /* 0x00007600ff07aa12 */ /* 0x000fc400078e33ff */
[----:B------:R-:W-:Y:S02]  /*0360*/  ISETP.GE.AND.EX P0, PT, R8, c[0x0][0x1cc], PT, P0 ;  /* 0x0000730008007a0c */ /* 0x000fe40003f06300 */
[----:B------:R-:W-:Y:S02]  /*0370*/  IADD3 R22, -R7, RZ, RZ ;  /* 0x000000ff07167210 */ /* 0x000fe40007ffe1ff */
[----:B------:R-:W-:Y:S02]  /*0380*/  SHF.R.S32.HI R9, RZ, 0x1f, R7 ;  /* 0x0000001fff097819 */ /* 0x000fe40000011407 */
[----:B------:R-:W-:Y:S01]  /*0390*/  IADD3 R11, R5, 0x20, RZ ;  /* 0x00000020050b7810 */ /* 0x000fe20007ffe0ff */
[----:B------:R-:W-:Y:S01]  /*03a0*/  IMAD R22, R22, c[0x0][0x1d8], R17 ;  /* 0x0000760016167a24 */ /* 0x000fe200078e0211 */
[----:B------:R-:W-:Y:S01]  /*03b0*/  ISETP.LT.U32.AND P0, PT, R2, 0x200, !P0 ;  /* 0x000002000200780c */ /* 0x000fe20004701070 */
[----:B------:R-:W-:Y:S01]  /*03c0*/  IMAD R10, R9, c[0x0][0x1d0], RZ ;  /* 0x00007400090a7a24 */ /* 0x000fe200078e02ff */
[----:B------:R-:W-:-:S02]  /*03d0*/  ISETP.GE.U32.AND P2, PT, R11, c[0x0][0x1c8], PT ;  /* 0x000072000b007a0c */ /* 0x000fc40003f46070 */
[----:B------:R-:W-:Y:S01]  /*03e0*/  LEA R22, R22, R23, 0x5 ;  /* 0x0000001716167211 */ /* 0x000fe200078e28ff */
[----:B------:R-:W-:Y:S01]  /*03f0*/  IMAD R27, R7, c[0x0][0x1d4], R10 ;  /* 0x00007500071b7a24 */ /* 0x000fe200078e020a */
[----:B------:R-:W-:Y:S02]  /*0400*/  SHF.R.S32.HI R6, RZ, 0x1f, R11 ;  /* 0x0000001fff067819 */ /* 0x000fe4000001140b */
[--C-:B------:R-:W-:Y:S02]  /*0410*/  SHF.R.S32.HI R23, RZ, 0x1f, R22.reuse ;  /* 0x0000001fff177819 */ /* 0x100fe40000011416 */
[----:B------:R-:W-:Y:S02]  /*0420*/  ISETP.GE.AND.EX P2, PT, R6, c[0x0][0x1cc], PT, P2 ;  /* 0x0000730006007a0c */ /* 0x000fe40003f46320 */
[----:B------:R-:W-:Y:S01]  /*0430*/  IADD3 R13, R5, 0x40, RZ ;  /* 0x00000040050d7810 */ /* 0x000fe20007ffe0ff */
[----:B------:R-:W-:Y:S01]  /*0440*/  IMAD.WIDE.U32 R24, R7, c[0x0][0x1d0], R22 ;  /* 0x0000740007187a25 */ /* 0x000fe200078e0016 */
[----:B------:R-:W-:-:S02]  /*0450*/  ISETP.LT.U32.AND P2, PT, R2, 0x200, !P2 ;  /* 0x000002000200780c */ /* 0x000fc40005741070 */
[----:B------:R-:W-:Y:S01]  /*0460*/  ISETP.GE.U32.AND P3, PT, R13, c[0x0][0x1c8], PT ;  /* 0x000072000d007a0c */ /* 0x000fe20003f66070 */
[----:B------:R-:W-:Y:S01]  /*0470*/  @P0 IMAD R8, R8, c[0x0][0x1c0], RZ ;  /* 0x0000700008080a24 */ /* 0x000fe200078e02ff */
[----:B------:R-:W-:Y:S02]  /*0480*/  IADD3 R27, R25, R27, RZ ;  /* 0x0000001b191b7210 */ /* 0x000fe40007ffe0ff */
[----:B------:R-:W-:Y:S01]  /*0490*/  @P0 MOV R26, R24 ;  /* 0x00000018001a0202 */ /* 0x000fe20000000f00 */
[----:B------:R-:W-:Y:S01]  /*04a0*/  @P0 IMAD R29, R5, c[0x0][0x1c4], R8 ;  /* 0x00007100051d0a24 */ /* 0x000fe200078e0208 */
[----:B------:R-:W-:-:S03]  /*04b0*/  SHF.R.S32.HI R28, RZ, 0x1f, R13 ;  /* 0x0000001fff1c7819 */ /* 0x000fc6000001140d */
[C---:B------:R-:W-:Y:S01]  /*04c0*/  @P0 IMAD.WIDE.U32 R8, R5.reuse, c[0x0][0x1c0], R26 ;  /* 0x0000700005080a25 */ /* 0x040fe200078e001a */
[----:B------:R-:W-:Y:S02]  /*04d0*/  IADD3 R5, R5, 0x60, RZ ;  /* 0x0000006005057810 */ /* 0x000fe40007ffe0ff */
[----:B------:R-:W-:Y:S01]  /*04e0*/  ISETP.GE.AND.EX P3, PT, R28, c[0x0][0x1cc], PT, P3 ;  /* 0x000073001c007a0c */ /* 0x000fe20003f66330 */
[----:B------:R-:W-:Y:S01]  /*04f0*/  @P2 IMAD R6, R6, c[0x0][0x1c0], RZ ;  /* 0x0000700006062a24 */ /* 0x000fe200078e02ff */
[----:B------:R-:W-:Y:S02]  /*0500*/  ISETP.GE.U32.AND P4, PT, R5, c[0x0][0x1c8], PT ;  /* 0x0000720005007a0c */ /* 0x000fe40003f86070 */
[----:B------:R-:W-:Y:S01]  /*0510*/  SHF.R.S32.HI R12, RZ, 0x1f, R5 ;  /* 0x0000001fff0c7819 */ /* 0x000fe20000011405 */
[----:B------:R-:W-:Y:S01]  /*0520*/  @P2 IMAD R15, R11, c[0x0][0x1c4], R6 ;  /* 0x000071000b0f2a24 */ /* 0x000fe200078e0206 */
[----:B------:R-:W-:Y:S02]  /*0530*/  ISETP.LT.U32.AND P3, PT, R2, 0x200, !P3 ;  /* 0x000002000200780c */ /* 0x000fe40005f61070 */
[----:B------:R-:W-:-:S02]  /*0540*/  ISETP.GE.AND.EX P4, PT, R12, c[0x0][0x1cc], PT, P4 ;  /* 0x000073000c007a0c */ /* 0x000fc40003f86340 */
[----:B------:R-:W-:Y:S02]  /*0550*/  @P2 MOV R6, R24 ;  /* 0x0000001800062202 */ /* 0x000fe40000000f00 */
[----:B------:R-:W-:Y:S02]  /*0560*/  @P2 MOV R7, R27 ;  /* 0x0000001b00072202 */ /* 0x000fe40000000f00 */
[----:B------:R-:W-:Y:S02]  /*0570*/  ISETP.LT.U32.AND P4, PT, R2, 0x200, !P4 ;  /* 0x000002000200780c */ /* 0x000fe40006781070 */
[----:B------:R-:W-:Y:S01]  /*0580*/  @P0 IADD3 R29, R9, R29, RZ ;  /* 0x0000001d091d0210 */ /* 0x000fe20007ffe0ff */
[----:B------:R-:W-:Y:S01]  /*0590*/  @P2 IMAD.WIDE.U32 R6, R11, c[0x0][0x1c0], R6 ;  /* 0x000070000b062a25 */ /* 0x000fe200078e0006 */
[----:B------:R-:W-:Y:S02]  /*05a0*/  @P0 LEA R10, P5, R8, c[0x0][0x170], 0x1 ;  /* 0x00005c00080a0a11 */ /* 0x000fe400078a08ff */
[----:B------:R-:W-:Y:S01]  /*05b0*/  @P3 MOV R9, R27 ;  /* 0x0000001b00093202 */ /* 0x000fe20000000f00 */
[----:B------:R-:W-:Y:S01]  /*05c0*/  @P3 IMAD R28, R28, c[0x0][0x1c0], RZ ;  /* 0x000070001c1c3a24 */ /* 0x000fe200078e02ff */
[----:B------:R-:W-:-:S02]  /*05d0*/  @P0 LEA.HI.X R11, R8, c[0x0][0x174], R29, 0x1, P5 ;  /* 0x00005d00080b0a11 */ /* 0x000fc400028f0c1d */
[----:B------:R-:W-:Y:S02]  /*05e0*/  @P3 MOV R8, R24 ;  /* 0x0000001800083202 */ /* 0x000fe40000000f00 */
[----:B------:R-:W-:Y:S02]  /*05f0*/  @P2 IADD3 R15, R7, R15, RZ ;  /* 0x0000000f070f2210 */ /* 0x000fe40007ffe0ff */
[C---:B------:R-:W-:Y:S01]  /*0600*/  @P2 LEA R14, P5, R6.reuse, c[0x0][0x170], 0x1 ;  /* 0x00005c00060e2a11 */ /* 0x040fe200078a08ff */
[C---:B------:R-:W-:Y:S01]  /*0610*/  @P3 IMAD R7, R13.reuse, c[0x0][0x1c4], R28 ;  /* 0x000071000d073a24 */ /* 0x040fe200078e021c */
[----:B------:R0:W2:Y:S01]  /*0620*/  @P0 LDG.E R16, [R10.64] ;  /* 0x000000060a100981 */ /* 0x0000a2000c1e1900 */
[----:B------:R-:W-:Y:S01]  /*0630*/  @P3 IMAD.WIDE.U32 R8, R13, c[0x0][0x1c0], R8 ;  /* 0x000070000d083a25 */ /* 0x000fe200078e0008 */
[----:B------:R-:W-:Y:S02]  /*0640*/  @P2 LEA.HI.X R15, R6, c[0x0][0x174], R15, 0x1, P5 ;  /* 0x00005d00060f2a11 */ /* 0x000fe400028f0c0f */
[----:B------:R-:W-:Y:S01]  /*0650*/  MOV R6, RZ ;  /* 0x000000ff00067202 */ /* 0x000fe20000000f00 */
[----:B------:R-:W-:Y:S01]  /*0660*/  @P4 IMAD R12, R12, c[0x0][0x1c0], RZ ;  /* 0x000070000c0c4a24 */ /* 0x000fe200078e02ff */
[----:B------:R-:W-:-:S03]  /*0670*/  @P3 IADD3 R7, R9, R7, RZ ;  /* 0x0000000709073210 */ /* 0x000fc60007ffe0ff */
[----:B------:R-:W-:Y:S01]  /*0680*/  @P4 IMAD R29, R5, c[0x0][0x1c4], R12 ;  /* 0x00007100051d4a24 */ /* 0x000fe200078e020c */
[----:B0-----:R-:W-:Y:S01]  /*0690*/  @P4 MOV R10, R24 ;  /* 0x00000018000a4202 */ /* 0x001fe20000000f00 */
[----:B------:R2:W3:Y:S01]  /*06a0*/  @P2 LDG.E R6, [R14.64] ;  /* 0x000000060e062981 */ /* 0x0004e2000c1e1900 */
[----:B------:R-:W-:Y:S02]  /*06b0*/  @P4 MOV R11, R27 ;  /* 0x0000001b000b4202 */ /* 0x000fe40000000f00 */
[----:B------:R-:W-:-:S03]  /*06c0*/  @P3 LEA R12, P0, R8, c[0x0][0x170], 0x1 ;  /* 0x00005c00080c3a11 */ /* 0x000fc600078008ff */
[----:B------:R-:W-:Y:S01]  /*06d0*/  @P4 IMAD.WIDE.U32 R10, R5, c[0x0][0x1c0], R10 ;  /* 0x00007000050a4a25 */ /* 0x000fe200078e000a */
[----:B------:R-:W-:Y:S02]  /*06e0*/  @P3 LEA.HI.X R13, R8, c[0x0][0x174], R7, 0x1, P0 ;  /* 0x00005d00080d3a11 */ /* 0x000fe400000f0c07 */
[----:B------:R-:W-:Y:S02]  /*06f0*/  MOV R7, RZ ;  /* 0x000000ff00077202 */ /* 0x000fe40000000f00 */
[----:B------:R-:W-:Y:S02]  /*0700*/  @P4 IADD3 R29, R11, R29, RZ ;  /* 0x0000001d0b1d4210 */ /* 0x000fe40007ffe0ff */
[----:B------:R-:W-:Y:S02]  /*0710*/  @P4 LEA R8, P0, R10, c[0x0][0x170], 0x1 ;  /* 0x00005c000a084a11 */ /* 0x000fe400078008ff */
[----:B------:R0:W4:Y:S01]  /*0720*/  @P3 LDG.E R7, [R12.64] ;  /* 0x000000060c073981 */ /* 0x000122000c1e1900 */
[----:B------:R-:W-:-:S02]  /*0730*/  MOV R5, RZ ;  /* 0x000000ff00057202 */ /* 0x000fc40000000f00 */
[----:B------:R-:W-:-:S05]  /*0740*/  @P4 LEA.HI.X R9, R10, c[0x0][0x174], R29, 0x1, P0 ;  /* 0x00005d000a094a11 */ /* 0x000fca00000f0c1d */
[----:B------:R1:W5:Y:S01]  /*0750*/  @P4 LDG.E R5, [R8.64] ;  /* 0x0000000608054981 */ /* 0x000362000c1e1900 */
[C---:B------:R-:W-:Y:S02]  /*0760*/  ISETP.GT.AND P0, PT, R4.reuse, 0x1e, PT ;  /* 0x0000001e0400780c */ /* 0x040fe40003f04270 */
[----:B------:R-:W-:Y:S02]  /*0770*/  ISETP.NE.AND P3, PT, R4, RZ, PT ;  /* 0x000000ff0400720c */ /* 0x000fe40003f65270 */
[----:B------:R-:W-:Y:S01]  /*0780*/  ISETP.NE.AND P2, PT, R2, RZ, PT ;  /* 0x000000ff0200720c */ /* 0x000fe20003f45270 */
[----:B------:R-:W-:Y:S01]  /*0790*/  BSSY B0, `(.L_x_2482) ;  /* 0x000005e000007945 */ /* 0x000fe20003800000 */
[--C-:B--2---:R-:W-:Y:S02]  /*07a0*/  HADD2.F32 R15, -RZ, R16.reuse.H1_H1 ;  /* 0x30000010ff0f7230 */ /* 0x104fe40000004100 */
[----:B------:R-:W-:-:S03]  /*07b0*/  HADD2.F32 R10, -RZ, R16.H0_H0 ;  /* 0x20000010ff0a7230 */ /* 0x000fc60000004100 */
[----:B------:R-:W-:Y:S01]  /*07c0*/  FMUL.FTZ R29, R15, R15 ;  /* 0x0000000f0f1d7220 */ /* 0x000fe20000410000 */
[--C-:B---3--:R-:W-:Y:S02]  /*07d0*/  HADD2.F32 R14, -RZ, R6.reuse.H1_H1 ;  /* 0x30000006ff0e7230 */ /* 0x108fe40000004100 */
[----:B------:R-:W-:Y:S01]  /*07e0*/  HADD2.F32 R11, -RZ, R6.H0_H0 ;  /* 0x20000006ff0b7230 */ /* 0x000fe20000004100 */
[----:B------:R-:W-:Y:S02]  /*07f0*/  FFMA.FTZ R29, R10, R10, R29 ;  /* 0x0000000a0a1d7223 */ /* 0x000fe4000001001d */
[----:B0-----:R-:W-:Y:S02]  /*0800*/  FMUL.FTZ R12, R14, R14 ;  /* 0x0000000e0e0c7220 */ /* 0x001fe40000410000 */
[----:B------:R-:W-:Y:S02]  /*0810*/  FADD.FTZ R15, R10, R15 ;  /* 0x0000000f0a0f7221 */ /* 0x000fe40000010000 */
[----:B------:R-:W-:-:S02]  /*0820*/  FADD.FTZ R13, R11, R14 ;  /* 0x0000000e0b0d7221 */ /* 0x000fc40000010000 */
[----:B------:R-:W-:Y:S02]  /*0830*/  FFMA.FTZ R12, R11, R11, R12 ;  /* 0x0000000b0b0c7223 */ /* 0x000fe4000001000c */
[----:B------:R-:W-:Y:S01]  /*0840*/  FADD.FTZ R11, RZ, R29 ;  /* 0x0000001dff0b7221 */ /* 0x000fe20000010000 */
[--C-:B----4-:R-:W-:Y:S01]  /*0850*/  HADD2.F32 R10, -RZ, R7.reuse.H1_H1 ;  /* 0x30000007ff0a7230 */ /* 0x110fe20000004100 */
[----:B-1----:R-:W-:Y:S01]  /*0860*/  FADD.FTZ R8, RZ, R15 ;  /* 0x0000000fff087221 */ /* 0x002fe20000010000 */
[----:B------:R-:W-:Y:S01]  /*0870*/  HADD2.F32 R9, -RZ, R7.H0_H0 ;  /* 0x20000007ff097230 */ /* 0x000fe20000004100 */
[----:B------:R-:W-:Y:S02]  /*0880*/  FADD.FTZ R11, R11, R12 ;  /* 0x0000000c0b0b7221 */ /* 0x000fe40000010000 */
[----:B------:R-:W-:Y:S01]  /*0890*/  FMUL.FTZ R14, R10, R10 ;  /* 0x0000000a0a0e7220 */ /* 0x000fe20000410000 */
[----:B-----5:R-:W-:Y:S01]  /*08a0*/  HADD2.F32 R12, -RZ, R5.H1_H1 ;  /* 0x30000005ff0c7230 */ /* 0x020fe20000004100 */
[----:B------:R-:W-:-:S02]  /*08b0*/  FADD.FTZ R8, R8, R13 ;  /* 0x0000000d08087221 */ /* 0x000fc40000010000 */
[C---:B------:R-:W-:Y:S02]  /*08c0*/  FADD.FTZ R13, R9.reuse, R10 ;  /* 0x0000000a090d7221 */ /* 0x040fe40000010000 */
[----:B------:R-:W-:Y:S01]  /*08d0*/  FFMA.FTZ R14, R9, R9, R14 ;  /* 0x00000009090e7223 */ /* 0x000fe2000001000e */
[----:B------:R-:W-:Y:S01]  /*08e0*/  HADD2.F32 R9, -RZ, R5.H0_H0 ;  /* 0x20000005ff097230 */ /* 0x000fe20000004100 */
[----:B------:R-:W-:Y:S02]  /*08f0*/  FMUL.FTZ R10, R12, R12 ;  /* 0x0000000c0c0a7220 */ /* 0x000fe40000410000 */
[----:B------:R-:W-:Y:S02]  /*0900*/  FADD.FTZ R8, R8, R13 ;  /* 0x0000000d08087221 */ /* 0x000fe40000010000 */
[C---:B------:R-:W-:Y:S02]  /*0910*/  FADD.FTZ R15, R9.reuse, R12 ;  /* 0x0000000c090f7221 */ /* 0x040fe40000010000 */
[----:B------:R-:W-:-:S02]  /*0920*/  FFMA.FTZ R10, R9, R9, R10 ;  /* 0x00000009090a7223 */ /* 0x000fc4000001000a */
[----:B------:R-:W-:Y:S02]  /*0930*/  FADD.FTZ R11, R11, R14 ;  /* 0x0000000e0b0b7221 */ /* 0x000fe40000010000 */
        /* <DEDUP_REMOVED lines=67> */
.L_x_2483:
[----:B------:R-:W-:Y:S05]  /*0d70*/  BSYNC B0 ;  /* 0x0000000000007941 */ /* 0x000fea0003800000 */
.L_x_2482:
        /* <DEDUP_REMOVED lines=24> */
.L_x_2486:
[----:B------:R-:W2:Y:S01]  /*0f00*/  LDG.E.STRONG.GPU R12, [R10.64] ;  /* 0x000000060a0c7981 */ /* 0x000ea2000c1ef900 */
[----:B------:R-:W-:Y:S01]  /*0f10*/  YIELD ;  /* 0x0000000000007946 */ /* 0x000fe20003800000 */
[----:B--2---:R-:W-:Y:S01]  /*0f20*/  ISETP.NE.AND P0, PT, R12, R13, PT ;  /* 0x0000000d0c00720c */ /* 0x004fe20003f05270 */
[----:B------:R-:W-:-:S12]  /*0f30*/  CCTL.IVALL ;  /* 0x00000000ff00798f */ /* 0x000fd80002000000 */
[----:B------:R-:W-:Y:S05]  /*0f40*/  @P0 BRA `(.L_x_2486) ;  /* 0xffffffb000000947 */ /* 0x000fea000383ffff */
.L_x_2485:
        /* <DEDUP_REMOVED lines=16> */
.L_x_2490:
        /* <DEDUP_REMOVED lines=115> */
.L_x_2489:
        /* <DEDUP_REMOVED lines=61> */
.L_x_2491:
[----:B------:R-:W-:-:S13]  /*1b50*/  ISETP.NE.OR P0, PT, R12, RZ, P0 ;  /* 0x000000ff0c00720c */ /* 0x000fda0000705670 */
[----:B------:R-:W-:Y:S05]  /*1b60*/  @!P0 BRA `(.L_x_2487) ;  /* 0x000001f000008947 */ /* 0x000fea0003800000 */
.L_x_2488:
        /* <DEDUP_REMOVED lines=31> */
.L_x_2487:
        /* <DEDUP_REMOVED lines=11> */
.L_x_2493:
[----:B------:R-:W-:Y:S05]  /*1e10*/  BSYNC B0 ;  /* 0x0000000000007941 */ /* 0x000fea0003800000 */
.L_x_2492:
        /* <DEDUP_REMOVED lines=16> */
.L_x_2484:
        /* <DEDUP_REMOVED lines=15> */
[----:B01----:R-:W-:Y:S01]  /*2010*/  SHF.R.U32.HI R8, RZ, 0x4, R2 ;  /* 0x00000004ff087819 */ /* 0x003fe20000011602 */
[--C-:B------:R-:W-:Y:S01]  /*2020*/  HADD2.F32 R9, -RZ, R16.reuse.H0_H0 ;  /* 0x20000010ff097230 */ /* 0x100fe20000004100 */
[----:B------:R-:W-:Y:S01]  /*2030*/  ISETP.NE.AND P2, PT, RZ, UR5, PT ;  /* 0x00000005ff007c0c */ /* 0x000fe2000bf45270 */
[----:B------:R-:W0:Y:S01]  /*2040*/  LDS.64 R14, [0x98] ;  /* 0x00009800ff0e7984 */ /* 0x000e220000000a00 */
[----:B--2---:R-:W-:Y:S01]  /*2050*/  HADD2.F32 R23, -RZ, R16.H1_H1 ;  /* 0x30000010ff177230 */ /* 0x004fe20000004100 */
[----:B------:R-:W-:-:S05]  /*2060*/  IMAD R22, R3, c[0x0][0x1e4], R8 ;  /* 0x0000790003167a24 */ /* 0x000fca00078e0208 */
[----:B------:R-:W-:Y:S01]  /*2070*/  SHF.R.S32.HI R8, RZ, 0x1f, R22 ;  /* 0x0000001fff087819 */ /* 0x000fe20000011416 */
[----:B0-----:R-:W-:-:S04]  /*2080*/  FMUL.FTZ R28, R14, c[0x0][0x1f4] ;  /* 0x00007d000e1c7a20 */ /* 0x001fc80000410000 */
[----:B------:R-:W-:Y:S02]  /*2090*/  FMUL.FTZ R29, R28, R28 ;  /* 0x0000001c1c1d7220 */ /* 0x000fe40000410000 */
[--C-:B------:R-:W-:Y:S02]  /*20a0*/  FADD.FTZ R14, R9, -R28.reuse ;  /* 0x8000001c090e7221 */ /* 0x100fe40000010000 */
[----:B------:R-:W-:Y:S01]  /*20b0*/  FFMA.FTZ R15, R15, c[0x0][0x1f4], -R29 ;  /* 0x00007d000f0f7a23 */ /* 0x000fe2000001081d */
[----:B------:R-:W-:Y:S01]  /*20c0*/  HFMA2.MMA R29, -RZ, RZ, 1.875, 0 ;  /* 0x3f800000ff1d7435 */ /* 0x000fe200000001ff */
[----:B------:R-:W-:-:S03]  /*20d0*/  FADD.FTZ R16, R23, -R28 ;  /* 0x8000001c17107221 */ /* 0x000fc60000010000 */
[----:B------:R-:W-:-:S13]  /*20e0*/  FSETP.GTU.FTZ.AND P0, PT, R15, RZ, PT ;  /* 0x000000ff0f00720b */ /* 0x000fda0003f1c000 */
[----:B------:R-:W-:-:S04]  /*20f0*/  @P0 FADD.FTZ R15, R15, c[0x0][0x188] ;  /* 0x000062000f0f0621 */ /* 0x000fc80000010000 */
[----:B------:R-:W0:Y:S01]  /*2100*/  @P0 MUFU.RSQ R29, R15 ;  /* 0x0000000f001d0308 */ /* 0x000e220000001400 */
[----:B------:R-:W-:-:S04]  /*2110*/  ISETP.GE.U32.AND P0, PT, R22, c[0x0][0x1c8], PT ;  /* 0x0000720016007a0c */ /* 0x000fc80003f06070 */
[----:B------:R-:W-:-:S04]  /*2120*/  ISETP.GE.AND.EX P0, PT, R8, c[0x0][0x1cc], PT, P0 ;  /* 0x0000730008007a0c */ /* 0x000fc80003f06300 */
[----:B------:R-:W-:Y:S01]  /*2130*/  ISETP.LT.U32.AND P0, PT, R2, 0x200, !P0 ;  /* 0x000002000200780c */ /* 0x000fe20004701070 */
[-C--:B0-----:R-:W-:Y:S02]  /*2140*/  FMUL.FTZ R23, R14, R29.reuse ;  /* 0x0000001d0e177220 */ /* 0x081fe40000410000 */
        /* <DEDUP_REMOVED lines=14> */
.L_x_2494:
[----:B------:R-:W-:Y:S01]  /*2230*/  BSSY B0, `(.L_x_2495) ;  /* 0x000000c000007945 */ /* 0x000fe20003800000 */
[----:B------:R-:W-:Y:S05]  /*2240*/  @!P0 BRA `(.L_x_2496) ;  /* 0x000000a000008947 */ /* 0x000fea0003800000 */
[----:B------:R-:W-:Y:S01]  /*2250*/  IMAD R9, R8, c[0x0][0x1c0], RZ ;  /* 0x0000700008097a24 */ /* 0x000fe200078e02ff */
[----:B------:R-:W-:Y:S02]  /*2260*/  MOV R8, R24 ;  /* 0x0000001800087202 */ /* 0x000fe40000000f00 */
[----:B------:R-:W-:Y:S01]  /*2270*/  F2FP.PACK_AB R23, R14, R23 ;  /* 0x000000170e17723e */ /* 0x000fe200000000ff */
[----:B------:R-:W-:Y:S01]  /*2280*/  IMAD R15, R22, c[0x0][0x1c4], R9 ;  /* 0x00007100160f7a24 */ /* 0x000fe200078e0209 */
[----:B------:R-:W-:-:S05]  /*2290*/  MOV R9, R27 ;  /* 0x0000001b00097202 */ /* 0x000fca0000000f00 */
[----:B------:R-:W-:-:S05]  /*22a0*/  IMAD.WIDE.U32 R8, R22, c[0x0][0x1c0], R8 ;  /* 0x0000700016087a25 */ /* 0x000fca00078e0008 */
[----:B------:R-:W-:Y:S02]  /*22b0*/  IADD3 R15, R9, R15, RZ ;  /* 0x0000000f090f7210 */ /* 0x000fe40007ffe0ff */
[----:B------:R-:W-:-:S04]  /*22c0*/  LEA R14, P0, R8, c[0x0][0x160], 0x1 ;  /* 0x00005800080e7a11 */ /* 0x000fc800078008ff */
[----:B------:R-:W-:-:S05]  /*22d0*/  LEA.HI.X R15, R8, c[0x0][0x164], R15, 0x1, P0 ;  /* 0x00005900080f7a11 */ /* 0x000fca00000f0c0f */
[----:B------:R0:W-:Y:S04]  /*22e0*/  STG.E [R14.64], R23 ;  /* 0x000000170e007986 */ /* 0x0001e8000c101906 */
.L_x_2496:
[----:B------:R-:W-:Y:S05]  /*22f0*/  BSYNC B0 ;  /* 0x0000000000007941 */ /* 0x000fea0003800000 */
.L_x_2495:
[--C-:B------:R-:W-:Y:S01]  /*2300*/  HADD2.F32 R9, -RZ, R6.reuse.H0_H0 ;  /* 0x20000006ff097230 */ /* 0x100fe20000004100 */
[----:B0-----:R-:W-:Y:S01]  /*2310*/  IADD3 R14, R22, 0x20, RZ ;  /* 0x00000020160e7810 */ /* 0x001fe20007ffe0ff */
[----:B------:R-:W-:-:S03]  /*2320*/  HADD2.F32 R15, -RZ, R6.H1_H1 ;  /* 0x30000006ff0f7230 */ /* 0x000fc60000004100 */
[----:B------:R-:W-:Y:S01]  /*2330*/  ISETP.GE.U32.AND P0, PT, R14, c[0x0][0x1c8], PT ;  /* 0x000072000e007a0c */ /* 0x000fe20003f06070 */
[----:B------:R-:W-:Y:S01]  /*2340*/  FADD.FTZ R6, R9, -R28 ;  /* 0x8000001c09067221 */ /* 0x000fe20000010000 */
[----:B------:R-:W-:Y:S01]  /*2350*/  SHF.R.S32.HI R8, RZ, 0x1f, R14 ;  /* 0x0000001fff087819 */ /* 0x000fe2000001140e */
[----:B------:R-:W-:Y:S02]  /*2360*/  FADD.FTZ R16, R15, -R28 ;  /* 0x8000001c0f107221 */ /* 0x000fe40000010000 */
[-C--:B------:R-:W-:Y:S01]  /*2370*/  FMUL.FTZ R9, R6, R29.reuse ;  /* 0x0000001d06097220 */ /* 0x080fe20000410000 */
[----:B------:R-:W-:Y:S01]  /*2380*/  ISETP.GE.AND.EX P0, PT, R8, c[0x0][0x1cc], PT, P0 ;  /* 0x0000730008007a0c */ /* 0x000fe20003f06300 */
[----:B------:R-:W-:Y:S02]  /*2390*/  FMUL.FTZ R16, R16, R29 ;  /* 0x0000001d10107220 */ /* 0x000fe40000410000 */
[----:B------:R-:W-:Y:S01]  /*23a0*/  FFMA.FTZ R6, R10, R9, R12 ;  /* 0x000000090a067223 */ /* 0x000fe2000001000c */
[----:B------:R-:W-:Y:S01]  /*23b0*/  ISETP.LT.U32.AND P0, PT, R2, 0x200, !P0 ;  /* 0x000002000200780c */ /* 0x000fe20004701070 */
[----:B------:R-:W-:Y:S01]  /*23c0*/  FFMA.FTZ R23, R11, R16, R13 ;  /* 0x000000100b177223 */ /* 0x000fe2000001000d */
[----:B------:R-:W-:Y:S10]  /*23d0*/  @!P2 BRA `(.L_x_2497) ;  /* 0x000000a00000a947 */ /* 0x000ff40003800000 */
        /* <DEDUP_REMOVED lines=10> */
.L_x_2497:
[----:B------:R-:W-:Y:S01]  /*2480*/  BSSY B0, `(.L_x_2498) ;  /* 0x000000c000007945 */ /* 0x000fe20003800000 */
[----:B------:R-:W-:Y:S05]  /*2490*/  @!P0 BRA `(.L_x_2499) ;  /* 0x000000a000008947 */ /* 0x000fea0003800000 */
[----:B------:R-:W-:Y:S01]  /*24a0*/  IMAD R15, R8, c[0x0][0x1c0], RZ ;  /* 0x00007000080f7a24 */ /* 0x000fe200078e02ff */
[----:B------:R-:W-:Y:S02]  /*24b0*/  MOV R8, R24 ;  /* 0x0000001800087202 */ /* 0x000fe40000000f00 */
[----:B------:R-:W-:Y:S01]  /*24c0*/  MOV R9, R27 ;  /* 0x0000001b00097202 */ /* 0x000fe20000000f00 */
[----:B------:R-:W-:Y:S01]  /*24d0*/  IMAD R15, R14, c[0x0][0x1c4], R15 ;  /* 0x000071000e0f7a24 */ /* 0x000fe200078e020f */
[----:B------:R-:W-:-:S03]  /*24e0*/  F2FP.PACK_AB R23, R23, R6 ;  /* 0x000000061717723e */ /* 0x000fc600000000ff */
[----:B------:R-:W-:-:S05]  /*24f0*/  IMAD.WIDE.U32 R8, R14, c[0x0][0x1c0], R8 ;  /* 0x000070000e087a25 */ /* 0x000fca00078e0008 */
[----:B------:R-:W-:Y:S02]  /*2500*/  IADD3 R15, R9, R15, RZ ;  /* 0x0000000f090f7210 */ /* 0x000fe40007ffe0ff */
[----:B------:R-:W-:-:S04]  /*2510*/  LEA R14, P0, R8, c[0x0][0x160], 0x1 ;  /* 0x00005800080e7a11 */ /* 0x000fc800078008ff */
[----:B------:R-:W-:-:S05]  /*2520*/  LEA.HI.X R15, R8, c[0x0][0x164], R15, 0x1, P0 ;  /* 0x00005900080f7a11 */ /* 0x000fca00000f0c0f */
[----:B------:R0:W-:Y:S04]  /*2530*/  STG.E [R14.64], R23 ;  /* 0x000000170e007986 */ /* 0x0001e8000c101906 */
.L_x_2499:
[----:B------:R-:W-:Y:S05]  /*2540*/  BSYNC B0 ;  /* 0x0000000000007941 */ /* 0x000fea0003800000 */
.L_x_2498:
[--C-:B0-----:R-:W-:Y:S01]  /*2550*/  HADD2.F32 R15, -RZ, R7.reuse.H0_H0 ;  /* 0x20000007ff0f7230 */ /* 0x101fe20000004100 */
[C---:B------:R-:W-:Y:S01]  /*2560*/  IADD3 R9, R22.reuse, 0x40, RZ ;  /* 0x0000004016097810 */ /* 0x040fe20007ffe0ff */
[----:B------:R-:W-:Y:S01]  /*2570*/  HADD2.F32 R7, -RZ, R7.H1_H1 ;  /* 0x30000007ff077230 */ /* 0x000fe20000004100 */
[----:B------:R-:W-:Y:S01]  /*2580*/  IADD3 R22, R22, 0x60, RZ ;  /* 0x0000006016167810 */ /* 0x000fe20007ffe0ff */
[--C-:B------:R-:W-:Y:S01]  /*2590*/  HADD2.F32 R23, -RZ, R5.reuse.H0_H0 ;  /* 0x20000005ff177230 */ /* 0x100fe20000004100 */
[--C-:B------:R-:W-:Y:S01]  /*25a0*/  FADD.FTZ R14, R15, -R28.reuse ;  /* 0x8000001c0f0e7221 */ /* 0x100fe20000010000 */
[----:B------:R-:W-:Y:S01]  /*25b0*/  HADD2.F32 R5, -RZ, R5.H1_H1 ;  /* 0x30000005ff057230 */ /* 0x000fe20000004100 */
[--C-:B------:R-:W-:Y:S01]  /*25c0*/  FADD.FTZ R8, R7, -R28.reuse ;  /* 0x8000001c07087221 */ /* 0x100fe20000010000 */
[----:B------:R-:W-:Y:S01]  /*25d0*/  ISETP.GE.U32.AND P0, PT, R9, c[0x0][0x1c8], PT ;  /* 0x0000720009007a0c */ /* 0x000fe20003f06070 */
[--C-:B------:R-:W-:Y:S01]  /*25e0*/  FADD.FTZ R16, R23, -R28.reuse ;  /* 0x8000001c17107221 */ /* 0x100fe20000010000 */
[----:B------:R-:W-:Y:S01]  /*25f0*/  ISETP.GE.U32.AND P3, PT, R22, c[0x0][0x1c8], PT ;  /* 0x0000720016007a0c */ /* 0x000fe20003f66070 */
[----:B------:R-:W-:Y:S01]  /*2600*/  FADD.FTZ R28, R5, -R28 ;  /* 0x8000001c051c7221 */ /* 0x000fe20000010000 */
[----:B------:R-:W-:Y:S01]  /*2610*/  SHF.R.S32.HI R6, RZ, 0x1f, R9 ;  /* 0x0000001fff067819 */ /* 0x000fe20000011409 */
[-C--:B------:R-:W-:Y:S01]  /*2620*/  FMUL.FTZ R7, R14, R29.reuse ;  /* 0x0000001d0e077220 */ /* 0x080fe20000410000 */
[----:B------:R-:W-:Y:S01]  /*2630*/  SHF.R.S32.HI R5, RZ, 0x1f, R22 ;  /* 0x0000001fff057819 */ /* 0x000fe20000011416 */
[-C--:B------:R-:W-:Y:S01]  /*2640*/  FMUL.FTZ R15, R16, R29.reuse ;  /* 0x0000001d100f7220 */ /* 0x080fe20000410000 */
[----:B------:R-:W-:Y:S01]  /*2650*/  ISETP.GE.AND.EX P0, PT, R6, c[0x0][0x1cc], PT, P0 ;  /* 0x0000730006007a0c */ /* 0x000fe20003f06300 */
[-C--:B------:R-:W-:Y:S01]  /*2660*/  FMUL.FTZ R28, R28, R29.reuse ;  /* 0x0000001d1c1c7220 */ /* 0x080fe20000410000 */
[----:B------:R-:W-:Y:S01]  /*2670*/  ISETP.GE.AND.EX P3, PT, R5, c[0x0][0x1cc], PT, P3 ;  /* 0x0000730005007a0c */ /* 0x000fe20003f66330 */
[----:B------:R-:W-:Y:S01]  /*2680*/  FMUL.FTZ R8, R8, R29 ;  /* 0x0000001d08087220 */ /* 0x000fe20000410000 */
[----:B------:R-:W-:Y:S01]  /*2690*/  ISETP.LT.U32.AND P0, PT, R2, 0x200, !P0 ;  /* 0x000002000200780c */ /* 0x000fe20004701070 */
[--C-:B------:R-:W-:Y:S01]  /*26a0*/  FFMA.FTZ R14, R10, R7, R12.reuse ;  /* 0x000000070a0e7223 */ /* 0x100fe2000001000c */
[----:B------:R-:W-:Y:S01]  /*26b0*/  ISETP.LT.U32.AND P3, PT, R2, 0x200, !P3 ;  /* 0x000002000200780c */ /* 0x000fe20005f61070 */
[----:B------:R-:W-:-:S02]  /*26c0*/  FFMA.FTZ R10, R10, R15, R12 ;  /* 0x0000000f0a0a7223 */ /* 0x000fc4000001000c */
        /* <DEDUP_REMOVED lines=13> */
.L_x_2500:
        /* <DEDUP_REMOVED lines=12> */
.L_x_2502:
[----:B------:R-:W-:Y:S05]  /*2860*/  BSYNC B0 ;  /* 0x0000000000007941 */ /* 0x000fea0003800000 */
.L_x_2501:
        /* <DEDUP_REMOVED lines=11> */
.L_x_2503:
[----:B------:R-:W-:Y:S01]  /*2920*/  BSSY B0, `(.L_x_2504) ;  /* 0x000000c000007945 */ /* 0x000fe20003800000 */
[----:B------:R-:W-:Y:S05]  /*2930*/  @!P3 BRA `(.L_x_2505) ;  /* 0x000000a00000b947 */ /* 0x000fea0003800000 */
[----:B------:R-:W-:Y:S01]  /*2940*/  MOV R6, R24 ;  /* 0x0000001800067202 */ /* 0x000fe20000000f00 */
[----:B------:R-:W-:Y:S01]  /*2950*/  IMAD R5, R5, c[0x0][0x1c0], RZ ;  /* 0x0000700005057a24 */ /* 0x000fe200078e02ff */
[----:B------:R-:W-:Y:S02]  /*2960*/  MOV R7, R27 ;  /* 0x0000001b00077202 */ /* 0x000fe40000000f00 */
[----:B------:R-:W-:Y:S01]  /*2970*/  F2FP.PACK_AB R15, R15, R10 ;  /* 0x0000000a0f0f723e */ /* 0x000fe200000000ff */
[C---:B------:R-:W-:Y:S02]  /*2980*/  IMAD R5, R22.reuse, c[0x0][0x1c4], R5 ;  /* 0x0000710016057a24 */ /* 0x040fe400078e0205 */
[----:B------:R-:W-:-:S05]  /*2990*/  IMAD.WIDE.U32 R6, R22, c[0x0][0x1c0], R6 ;  /* 0x0000700016067a25 */ /* 0x000fca00078e0006 */
[----:B------:R-:W-:Y:S02]  /*29a0*/  IADD3 R5, R7, R5, RZ ;  /* 0x0000000507057210 */ /* 0x000fe40007ffe0ff */
[----:B0-----:R-:W-:-:S04]  /*29b0*/  LEA R8, P0, R6, c[0x0][0x160], 0x1 ;  /* 0x0000580006087a11 */ /* 0x001fc800078008ff */
[----:B------:R-:W-:-:S05]  /*29c0*/  LEA.HI.X R9, R6, c[0x0][0x164], R5, 0x1, P0 ;  /* 0x0000590006097a11 */ /* 0x000fca00000f0c05 */
[----:B------:R0:W-:Y:S04]  /*29d0*/  STG.E [R8.64], R15 ;  /* 0x0000000f08007986 */ /* 0x0001e8000c101906 */
.L_x_2505:
[----:B------:R-:W-:Y:S05]  /*29e0*/  BSYNC B0 ;  /* 0x0000000000007941 */ /* 0x000fea0003800000 */
.L_x_2504:
[----:B------:R-:W-:Y:S02]  /*29f0*/  IADD3 R17, R17, c[0x0][0x10], RZ ;  /* 0x0000040011117a10 */ /* 0x000fe40007ffe0ff */
[----:B------:R-:W-:Y:S02]  /*2a00*/  IADD3 R18, R18, 0x1, RZ ;  /* 0x0000000112127810 */ /* 0x000fe40007ffe0ff */
[----:B------:R-:W-:-:S13]  /*2a10*/  ISETP.GE.AND P0, PT, R17, UR4, PT ;  /* 0x0000000411007c0c */ /* 0x000fda000bf06270 */
[----:B------:R-:W-:Y:S01]  /*2a20*/  @P0 CALL.REL.NOINC `(.L_x_2506) ;  /* 0x0000001000000944 */ /* 0x000fe20003c00000 */
[----:B------:R-:W-:Y:S05]  /*2a30*/  BRA `(.L_x_2507) ;  /* 0xffffd73000007947 */ /* 0x000fea000383ffff */
.L_x_2506:
[----:B------:R-:W-:Y:S05]  /*2a40*/  EXIT ;  /* 0x000000000000794d */ /* 0x000fea0003800000 */
.L_x_2508:
        /* <DEDUP_REMOVED lines=11> */
.L_x_3381:


//--------------------- .text._Z35group_norm_nhwc_fwd_one_pass_kernelI11Fp16IOFp32WLi256ELi32ELi512EEv26Group_norm_nhwc_fwd_params --------------------------
	.section	.text._Z35group_norm_nhwc_fwd_one_pass_kernelI11Fp16IOFp32WLi256ELi32ELi512EEv26Group_norm_nhwc_fwd_params,"ax",@progbits
	.sectioninfo	@"SHI_REGISTERS=63"
	.align	128
        .global         _Z35group_norm_nhwc_fwd_one_pass_kernelI11Fp16IOFp32WLi256ELi32ELi512EEv26Group_norm_nhwc_fwd_params
        .type           _Z35group_norm_nhwc_fwd_one_pass_kernelI11Fp16IOFp32WLi256ELi32ELi512EEv26Group_norm_nhwc_fwd_params,@function
        .size           _Z35group_norm_nhwc_fwd_one_pass_kernelI11Fp16IOFp32WLi256ELi32ELi512EEv26Group_norm_nhwc_fwd_params,(.L_x_3382 - _Z35group_norm_nhwc_fwd_one_pass_kernelI11Fp16IOFp32WLi256ELi32ELi512EEv26Group_norm_nhwc_fwd_params)
        .other          _Z35group_norm_nhwc_fwd_one_pass_kernelI11Fp16IOFp32WLi256ELi32ELi512EEv26Group_norm_nhwc_fwd_params,@"STO_CUDA_ENTRY STV_DEFAULT"
_Z35group_norm_nhwc_fwd_one_pass_kernelI11Fp16IOFp32WLi256ELi32ELi512EEv26Group_norm_nhwc_fwd_params:
.text._Z35group_norm_nhwc_fwd_one_pass_kernelI11Fp16IOFp32WLi256ELi32ELi512EEv26Group_norm_nhwc_fwd_params:
        /* <DEDUP_REMOVED lines=41> */
.L_x_2546:
        /* <DEDUP_REMOVED lines=18> */
[----:B------:R-:W-:Y:S02]  /*03b0*/  IMAD R14, R15, R14, R16 ;  /* 0x0000000e0f0e7224 */ /* 0x000fe400078e0210 */
[----:B------:R-:W-:-:S03]  /*03c0*/  @P2 IMAD R16, R10, c[0x0][0x1c0], RZ ;  /* 0x000070000a102a24 */ /* 0x000fc600078e02ff */
[----:B------:R-:W-:Y:S01]  /*03d0*/  ISETP.GT.U32.AND P4, PT, R15, R14, PT ;  /* 0x0000000e0f00720c */ /* 0x000fe20003f84070 */
[----:B------:R-:W-:-:S12]  /*03e0*/  @P2 IMAD R17, R49, c[0x0][0x1c4], R16 ;  /* 0x0000710031112a24 */ /* 0x000fd800078e0210 */
        /* <DEDUP_REMOVED lines=14> */
[----:B------:R-:W-:-:S02]  /*04d0*/  ISETP.GT.U32.OR P4, PT, R2, 0x1ff, P4 ;  /* 0x000001ff0200780c */ /* 0x000fc40002784470 */
[----:B------:R-:W-:Y:S01]  /*04e0*/  LEA R56, R56, R57, 0x5 ;  /* 0x0000003938387211 */ /* 0x000fe200078e28ff */
[----:B------:R-:W-:Y:S01]  /*04f0*/  IMAD R53, R13, c[0x0][0x1d4], R12 ;  /* 0x000075000d357a24 */ /* 0x000fe200078e020c */
[----:B------:R-:W-:Y:S02]  /*0500*/  ISETP.GE.AND.EX P5, PT, R35, c[0x0][0x1cc], PT, P5 ;  /* 0x0000730023007a0c */ /* 0x000fe40003fa6350 */
[----:B------:R-:W-:Y:S02]  /*0510*/  SHF.R.S32.HI R57, RZ, 0x1f, R56 ;  /* 0x0000001fff397819 */ /* 0x000fe40000011438 */
[----:B------:R-:W-:-:S03]  /*0520*/  ISETP.LT.U32.AND P5, PT, R2, 0x200, !P5 ;  /* 0x000002000200780c */ /* 0x000fc60006fa1070 */
[----:B------:R-:W-:-:S04]  /*0530*/  IMAD.WIDE.U32 R54, R13, c[0x0][0x1d0], R56 ;  /* 0x000074000d367a25 */ /* 0x000fc800078e0038 */
[----:B------:R-:W-:Y:S01]  /*0540*/  @P3 IMAD R13, R9, c[0x0][0x1c0], RZ ;  /* 0x00007000090d3a24 */ /* 0x000fe200078e02ff */
[----:B------:R-:W-:Y:S01]  /*0550*/  IADD3 R53, R55, R53, RZ ;  /* 0x0000003537357210 */ /* 0x000fe20007ffe0ff */
[----:B------:R-:W-:Y:S01]  /*0560*/  @!P4 IMAD R20, R39, c[0x0][0x1c0], RZ ;  /* 0x000070002714ca24 */ /* 0x000fe200078e02ff */
[-C--:B------:R-:W-:Y:S01]  /*0570*/  @P3 MOV R52, R54.reuse ;  /* 0x0000003600343202 */ /* 0x080fe20000000f00 */
[C---:B------:R-:W-:Y:S01]  /*0580*/  @P3 IMAD R13, R50.reuse, c[0x0][0x1c4], R13 ;  /* 0x00007100320d3a24 */ /* 0x040fe200078e020d */
[-C--:B------:R-:W-:Y:S01]  /*0590*/  @P1 MOV R18, R54.reuse ;  /* 0x0000003600121202 */ /* 0x080fe20000000f00 */
[----:B------:R-:W-:Y:S01]  /*05a0*/  @!P4 IMAD R21, R51, c[0x0][0x1c4], R20 ;  /* 0x000071003315ca24 */ /* 0x000fe200078e0214 */
[----:B------:R-:W-:Y:S01]  /*05b0*/  @P1 MOV R19, R53 ;  /* 0x0000003500131202 */ /* 0x000fe20000000f00 */
[----:B------:R-:W-:Y:S01]  /*05c0*/  @P3 IMAD.WIDE.U32 R14, R50, c[0x0][0x1c0], R52 ;  /* 0x00007000320e3a25 */ /* 0x000fe200078e0034 */
[----:B------:R-:W-:-:S03]  /*05d0*/  @!P4 MOV R22, R54 ;  /* 0x000000360016c202 */ /* 0x000fc60000000f00 */
[----:B------:R-:W-:Y:S01]  /*05e0*/  @P1 IMAD.WIDE.U32 R18, R48, c[0x0][0x1c0], R18 ;  /* 0x0000700030121a25 */ /* 0x000fe200078e0012 */
[----:B------:R-:W-:Y:S02]  /*05f0*/  @P3 IADD3 R13, R15, R13, RZ ;  /* 0x0000000d0f0d3210 */ /* 0x000fe40007ffe0ff */
[----:B------:R-:W-:Y:S01]  /*0600*/  @P3 LEA R12, P0, R14, c[0x0][0x170], 0x1 ;  /* 0x00005c000e0c3a11 */ /* 0x000fe200078008ff */
[----:B------:R-:W-:-:S03]  /*0610*/  @P1 IMAD R15, R11, c[0x0][0x1c0], RZ ;  /* 0x000070000b0f1a24 */ /* 0x000fc600078e02ff */
[----:B------:R-:W-:Y:S01]  /*0620*/  @P3 LEA.HI.X R13, R14, c[0x0][0x174], R13, 0x1, P0 ;  /* 0x00005d000e0d3a11 */ /* 0x000fe200000f0c0d */
[----:B------:R-:W-:Y:S01]  /*0630*/  @P1 IMAD R23, R48, c[0x0][0x1c4], R15 ;  /* 0x0000710030171a24 */ /* 0x000fe200078e020f */
[----:B------:R-:W-:Y:S02]  /*0640*/  @P2 MOV R14, R54 ;  /* 0x00000036000e2202 */ /* 0x000fe40000000f00 */
[----:B------:R-:W-:Y:S01]  /*0650*/  @P2 MOV R15, R53 ;  /* 0x00000035000f2202 */ /* 0x000fe20000000f00 */
[----:B------:R-:W-:Y:S01]  /*0660*/  CS2R R42, SRZ ;  /* 0x00000000002a7805 */ /* 0x000fe2000001ff00 */
[----:B------:R-:W-:Y:S01]  /*0670*/  ISETP.GE.U32.AND P0, PT, R32, c[0x0][0x1c8], PT ;  /* 0x0000720020007a0c */ /* 0x000fe20003f06070 */
[----:B------:R0:W2:Y:S02]  /*0680*/  @P3 LDG.E R41, [R12.64] ;  /* 0x000000060c293981 */ /* 0x0000a4000c1e1900 */
[----:B------:R-:W-:Y:S01]  /*0690*/  @P2 IMAD.WIDE.U32 R14, R49, c[0x0][0x1c0], R14 ;  /* 0x00007000310e2a25 */ /* 0x000fe200078e000e */
[----:B------:R-:W-:-:S04]  /*06a0*/  ISETP.GE.AND.EX P0, PT, R36, c[0x0][0x1cc], PT, P0 ;  /* 0x0000730024007a0c */ /* 0x000fc80003f06300 */
[----:B------:R-:W-:Y:S02]  /*06b0*/  @P2 IADD3 R15, R15, R17, RZ ;  /* 0x000000110f0f2210 */ /* 0x000fe40007ffe0ff */
[----:B------:R-:W-:Y:S02]  /*06c0*/  @P2 LEA R16, P6, R14, c[0x0][0x170], 0x1 ;  /* 0x00005c000e102a11 */ /* 0x000fe400078c08ff */
[----:B------:R-:W-:Y:S02]  /*06d0*/  ISETP.LT.U32.AND P0, PT, R2, 0x200, !P0 ;  /* 0x000002000200780c */ /* 0x000fe40004701070 */
[----:B------:R-:W-:Y:S02]  /*06e0*/  @P2 LEA.HI.X R17, R14, c[0x0][0x174], R15, 0x1, P6 ;  /* 0x00005d000e112a11 */ /* 0x000fe400030f0c0f */
[----:B------:R-:W-:Y:S01]  /*06f0*/  @P1 IADD3 R15, R19, R23, RZ ;  /* 0x00000017130f1210 */ /* 0x000fe20007ffe0ff */
[----:B------:R-:W-:Y:S01]  /*0700*/  @P5 IMAD R19, R35, c[0x0][0x1c0], RZ ;  /* 0x0000700023135a24 */ /* 0x000fe200078e02ff */
[----:B------:R-:W-:Y:S01]  /*0710*/  @!P4 MOV R23, R53 ;  /* 0x000000350017c202 */ /* 0x000fe20000000f00 */
[----:B------:R-:W-:Y:S01]  /*0720*/  CS2R R44, SRZ ;  /* 0x00000000002c7805 */ /* 0x000fe2000001ff00 */
[C---:B------:R-:W-:Y:S01]  /*0730*/  @P1 LEA R14, P6, R18.reuse, c[0x0][0x170], 0x1 ;  /* 0x00005c00120e1a11 */ /* 0x040fe200078c08ff */
[----:B------:R1:W3:Y:S02]  /*0740*/  @P2 LDG.E R43, [R16.64] ;  /* 0x00000006102b2981 */ /* 0x0002e4000c1e1900 */
[----:B------:R-:W-:Y:S01]  /*0750*/  @!P4 IMAD.WIDE.U32 R22, R51, c[0x0][0x1c0], R22 ;  /* 0x000070003316ca25 */ /* 0x000fe200078e0016 */
[----:B------:R-:W-:-:S02]  /*0760*/  @P1 LEA.HI.X R15, R18, c[0x0][0x174], R15, 0x1, P6 ;  /* 0x00005d00120f1a11 */ /* 0x000fc400030f0c0f */
[-C--:B------:R-:W-:Y:S01]  /*0770*/  @P5 MOV R18, R54.reuse ;  /* 0x0000003600125202 */ /* 0x080fe20000000f00 */
[----:B------:R-:W-:Y:S01]  /*0780*/  @P0 IMAD R25, R36, c[0x0][0x1c0], RZ ;  /* 0x0000700024190a24 */ /* 0x000fe200078e02ff */
[----:B------:R-:W-:Y:S01]  /*0790*/  @!P4 IADD3 R21, R23, R21, RZ ;  /* 0x000000151715c210 */ /* 0x000fe20007ffe0ff */
[----:B------:R-:W-:Y:S01]  /*07a0*/  @P5 IMAD R23, R8, c[0x0][0x1c4], R19 ;  /* 0x0000710008175a24 */ /* 0x000fe200078e0213 */
[-C--:B------:R-:W-:Y:S01]  /*07b0*/  @P5 MOV R19, R53.reuse ;  /* 0x0000003500135202 */ /* 0x080fe20000000f00 */
[----:B------:R-:W-:Y:S01]  /*07c0*/  @P0 IMAD R27, R32, c[0x0][0x1c4], R25 ;  /* 0x00007100201b0a24 */ /* 0x000fe200078e0219 */
[----:B------:R-:W-:Y:S01]  /*07d0*/  @!P4 LEA R20, P6, R22, c[0x0][0x170], 0x1 ;  /* 0x00005c001614ca11 */ /* 0x000fe200078c08ff */
[----:B------:R4:W5:Y:S01]  /*07e0*/  @P1 LDG.E R44, [R14.64] ;  /* 0x000000060e2c1981 */ /* 0x000962000c1e1900 */
[----:B------:R-:W-:Y:S01]  /*07f0*/  @P0 MOV R24, R54 ;  /* 0x0000003600180202 */ /* 0x000fe20000000f00 */
[----:B------:R-:W-:Y:S01]  /*0800*/  @P5 IMAD.WIDE.U32 R18, R8, c[0x0][0x1c0], R18 ;  /* 0x0000700008125a25 */ /* 0x000fe200078e0012 */
[----:B------:R-:W-:-:S02]  /*0810*/  @P0 MOV R25, R53 ;  /* 0x0000003500190202 */ /* 0x000fc40000000f00 */
[----:B------:R-:W-:Y:S02]  /*0820*/  @!P4 LEA.HI.X R21, R22, c[0x0][0x174], R21, 0x1, P6 ;  /* 0x00005d001615ca11 */ /* 0x000fe400030f0c15 */
[----:B------:R-:W-:Y:S01]  /*0830*/  @P5 IADD3 R19, R19, R23, RZ ;  /* 0x0000001713135210 */ /* 0x000fe20007ffe0ff */
[----:B------:R-:W-:Y:S01]  /*0840*/  @P0 IMAD.WIDE.U32 R24, R32, c[0x0][0x1c0], R24 ;  /* 0x0000700020180a25 */ /* 0x000fe200078e0018 */
[C---:B------:R-:W-:Y:S01]  /*0850*/  @P5 LEA R22, P6, R18.reuse, c[0x0][0x170], 0x1 ;  /* 0x00005c0012165a11 */ /* 0x040fe200078c08ff */
[----:B------:R0:W5:Y:S03]  /*0860*/  @!P4 LDG.E R42, [R20.64] ;  /* 0x00000006142ac981 */ /* 0x000166000c1e1900 */
[----:B------:R-:W-:Y:S02]  /*0870*/  @P5 LEA.HI.X R23, R18, c[0x0][0x174], R19, 0x1, P6 ;  /* 0x00005d0012175a11 */ /* 0x000fe400030f0c13 */
[----:B------:R-:W-:-:S02]  /*0880*/  @P0 IADD3 R19, R25, R27, RZ ;  /* 0x0000001b19130210 */ /* 0x000fc40007ffe0ff */
[C---:B------:R-:W-:Y:S01]  /*0890*/  @P0 LEA R18, P6, R24.reuse, c[0x0][0x170], 0x1 ;  /* 0x00005c0018120a11 */ /* 0x040fe200078c08ff */
[----:B------:R0:W5:Y:S03]  /*08a0*/  @P5 LDG.E R40, [R22.64] ;  /* 0x0000000616285981 */ /* 0x000166000c1e1900 */
[----:B------:R-:W-:Y:S02]  /*08b0*/  @P0 LEA.HI.X R19, R24, c[0x0][0x174], R19, 0x1, P6 ;  /* 0x00005d0018130a11 */ /* 0x000fe400030f0c13 */
[----:B------:R-:W-:Y:S02]  /*08c0*/  ISETP.GE.U32.AND P6, PT, R33, c[0x0][0x1c8], PT ;  /* 0x0000720021007a0c */ /* 0x000fe40003fc6070 */
[----:B------:R-:W-:Y:S01]  /*08d0*/  ISETP.GE.U32.AND P5, PT, R34, c[0x0][0x1c8], PT ;  /* 0x0000720022007a0c */ /* 0x000fe20003fa6070 */
[----:B------:R2:W5:Y:S01]  /*08e0*/  @P0 LDG.E R45, [R18.64] ;  /* 0x00000006122d0981 */ /* 0x000562000c1e1900 */
[----:B------:R-:W-:-:S04]  /*08f0*/  ISETP.GE.AND.EX P6, PT, R37, c[0x0][0x1cc], PT, P6 ;  /* 0x0000730025007a0c */ /* 0x000fc80003fc6360 */
[----:B------:R-:W-:Y:S02]  /*0900*/  ISETP.LT.U32.AND P6, PT, R2, 0x200, !P6 ;  /* 0x000002000200780c */ /* 0x000fe400077c1070 */
[----:B------:R-:W-:-:S04]  /*0910*/  ISETP.GE.AND.EX P5, PT, R38, c[0x0][0x1cc], PT, P5 ;  /* 0x0000730026007a0c */ /* 0x000fc80003fa6350 */
[----:B------:R-:W-:-:S07]  /*0920*/  ISETP.LT.U32.AND P5, PT, R2, 0x200, !P5 ;  /* 0x000002000200780c */ /* 0x000fce0006fa1070 */
[----:B0-----:R-:W-:Y:S01]  /*0930*/  @P6 IMAD R12, R37, c[0x0][0x1c0], RZ ;  /* 0x00007000250c6a24 */ /* 0x001fe200078e02ff */
[----:B------:R-:W-:-:S03]  /*0940*/  @P6 MOV R13, R53 ;  /* 0x00000035000d6202 */ /* 0x000fc60000000f00 */
[C---:B------:R-:W-:Y:S01]  /*0950*/  @P6 IMAD R21, R33.reuse, c[0x0][0x1c4], R12 ;  /* 0x0000710021156a24 */ /* 0x040fe200078e020c */
[-C--:B------:R-:W-:Y:S01]  /*0960*/  @P6 MOV R12, R54.reuse ;  /* 0x00000036000c6202 */ /* 0x080fe20000000f00 */
[----:B------:R-:W-:Y:S01]  /*0970*/  @P5 IMAD R23, R38, c[0x0][0x1c0], RZ ;  /* 0x0000700026175a24 */ /* 0x000fe200078e02ff */
[----:B----4-:R-:W-:Y:S02]  /*0980*/  @P5 MOV R14, R54 ;  /* 0x00000036000e5202 */ /* 0x010fe40000000f00 */
[----:B------:R-:W-:Y:S01]  /*0990*/  @P5 MOV R15, R53 ;  /* 0x00000035000f5202 */ /* 0x000fe20000000f00 */
[----:B------:R-:W-:Y:S01]  /*09a0*/  @P6 IMAD.WIDE.U32 R12, R33, c[0x0][0x1c0], R12 ;  /* 0x00007000210c6a25 */ /* 0x000fe200078e000c */
[----:B------:R-:W-:-:S03]  /*09b0*/  CS2R R46, SRZ ;  /* 0x00000000002e7805 */ /* 0x000fc6000001ff00 */
[C---:B------:R-:W-:Y:S01]  /*09c0*/  @P5 IMAD R23, R34.reuse, c[0x0][0x1c4], R23 ;  /* 0x0000710022175a24 */ /* 0x040fe200078e0217 */
[----:B------:R-:W-:Y:S01]  /*09d0*/  @P6 IADD3 R13, R13, R21, RZ ;  /* 0x000000150d0d6210 */ /* 0x000fe20007ffe0ff */
[----:B------:R-:W-:Y:S01]  /*09e0*/  @P5 IMAD.WIDE.U32 R14, R34, c[0x0][0x1c0], R14 ;  /* 0x00007000220e5a25 */ /* 0x000fe200078e000e */
[----:B-1----:R-:W-:-:S04]  /*09f0*/  @P6 LEA R16, P0, R12, c[0x0][0x170], 0x1 ;  /* 0x00005c000c106a11 */ /* 0x002fc800078008ff */
[----:B------:R-:W-:Y:S02]  /*0a00*/  @P6 LEA.HI.X R17, R12, c[0x0][0x174], R13, 0x1, P0 ;  /* 0x00005d000c116a11 */ /* 0x000fe400000f0c0d */
[----:B------:R-:W-:Y:S02]  /*0a10*/  @P5 IADD3 R13, R15, R23, RZ ;  /* 0x000000170f0d5210 */ /* 0x000fe40007ffe0ff */
[C---:B------:R-:W-:Y:S01]  /*0a20*/  @P5 LEA R12, P0, R14.reuse, c[0x0][0x170], 0x1 ;  /* 0x00005c000e0c5a11 */ /* 0x040fe200078008ff */
[----:B------:R0:W4:Y:S03]  /*0a30*/  @P6 LDG.E R46, [R16.64] ;  /* 0x00000006102e6981 */ /* 0x000126000c1e1900 */
[----:B------:R-:W-:-:S05]  /*0a40*/  @P5 LEA.HI.X R13, R14, c[0x0][0x174], R13, 0x1, P0 ;  /* 0x00005d000e0d5a11 */ /* 0x000fca00000f0c0d */
[----:B------:R1:W4:Y:S01]  /*0a50*/  @P5 LDG.E R47, [R12.64] ;  /* 0x000000060c2f5981 */ /* 0x000322000c1e1900 */
[----:B------:R-:W-:Y:S01]  /*0a60*/  ISETP.GT.AND P0, PT, R4, 0x1e, PT ;  /* 0x0000001e0400780c */ /* 0x000fe20003f04270 */
[--C-:B--2---:R-:W-:Y:S02]  /*0a70*/  HADD2.F32 R19, -RZ, R41.reuse.H1_H1 ;  /* 0x30000029ff137230 */ /* 0x104fe40000004100 */
[----:B------:R-:W-:-:S03]  /*0a80*/  HADD2.F32 R18, -RZ, R41.H0_H0 ;  /* 0x20000029ff127230 */ /* 0x000fc60000004100 */
[----:B------:R-:W-:Y:S02]  /*0a90*/  FMUL.FTZ R21, R19, R19 ;  /* 0x0000001313157220 */ /* 0x000fe40000410000 */
[C---:B------:R-:W-:Y:S02]  /*0aa0*/  FADD.FTZ R20, R18.reuse, R19 ;  /* 0x0000001312147221 */ /* 0x040fe40000010000 */
[----:B------:R-:W-:Y:S01]  /*0ab0*/  FFMA.FTZ R18, R18, R18, R21 ;  /* 0x0000001212127223 */ /* 0x000fe20000010015 */
[--C-:B---3--:R-:W-:Y:S02]  /*0ac0*/  HADD2.F32 R19, -RZ, R43.reuse.H1_H1 ;  /* 0x3000002bff137230 */ /* 0x108fe40000004100 */
[----:B0-----:R-:W-:-:S03]  /*0ad0*/  HADD2.F32 R16, -RZ, R43.H0_H0 ;  /* 0x2000002bff107230 */ /* 0x001fc60000004100 */
[----:B-1----:R-:W-:Y:S02]  /*0ae0*/  FMUL.FTZ R13, R19, R19 ;  /* 0x00000013130d7220 */ /* 0x002fe40000410000 */
[----:B------:R-:W-:Y:S01]  /*0af0*/  FADD.FTZ R12, R16, R19 ;  /* 0x00000013100c7221 */ /* 0x000fe20000010000 */
[----:B-----5:R-:W-:Y:S02]  /*0b00*/  HADD2.F32 R21, -RZ, R44.H1_H1 ;  /* 0x3000002cff157230 */ /* 0x020fe40000004100 */
[--C-:B------:R-:W-:Y:S02]  /*0b10*/  HADD2.F32 R15, -RZ, R42.reuse.H1_H1 ;  /* 0x3000002aff0f7230 */ /* 0x100fe40000004100 */
[----:B------:R-:W-:-:S03]  /*0b20*/  HADD2.F32 R14, -RZ, R42.H0_H0 ;  /* 0x2000002aff0e7230 */ /* 0x000fc60000004100 */
[----:B------:R-:W-:Y:S02]  /*0b30*/  FMUL.FTZ R17, R15, R15 ;  /* 0x0000000f0f117220 */ /* 0x000fe40000410000 */
[C---:B------:R-:W-:Y:S02]  /*0b40*/  FADD.FTZ R15, R14.reuse, R15 ;  /* 0x0000000f0e0f7221 */ /* 0x040fe40000010000 */
[----:B------:R-:W-:Y:S02]  /*0b50*/  FFMA.FTZ R17, R14, R14, R17 ;  /* 0x0000000e0e117223 */ /* 0x000fe40000010011 */
[----:B------:R-:W-:Y:S01]  /*0b60*/  FADD.FTZ R15, RZ, R15 ;  /* 0x0000000fff0f7221 */ /* 0x000fe20000010000 */
[----:B------:R-:W-:Y:S01]  /*0b70*/  HADD2.F32 R14, -RZ, R44.H0_H0 ;  /* 0x2000002cff0e7230 */ /* 0x000fe20000004100 */
[----:B------:R-:W-:Y:S02]  /*0b80*/  FFMA.FTZ R16, R16, R16, R13 ;  /* 0x0000001010107223 */ /* 0x000fe4000001000d */
[----:B------:R-:W-:-:S02]  /*0b90*/  FADD.FTZ R15, R15, R20 ;  /* 0x000000140f0f7221 */ /* 0x000fc40000010000 */
[----:B------:R-:W-:Y:S02]  /*0ba0*/  FMUL.FTZ R13, R21, R21 ;  /* 0x00000015150d7220 */ /* 0x000fe40000410000 */
[----:B------:R-:W-:Y:S02]  /*0bb0*/  FADD.FTZ R17, RZ, R17 ;  /* 0x00000011ff117221 */ /* 0x000fe40000010000 */
[----:B------:R-:W-:Y:S01]  /*0bc0*/  FADD.FTZ R12, R15, R12 ;  /* 0x0000000c0f0c7221 */ /* 0x000fe20000010000 */
[--C-:B------:R-:W-:Y:S01]  /*0bd0*/  HADD2.F32 R15, -RZ, R40.reuse.H1_H1 ;  /* 0x30000028ff0f7230 */ /* 0x100fe20000004100 */
[C---:B------:R-:W-:Y:S02]  /*0be0*/  FADD.FTZ R21, R14.reuse, R21 ;  /* 0x000000150e157221 */ /* 0x040fe40000010000 */
[----:B------:R-:W-:Y:S01]  /*0bf0*/  FFMA.FTZ R13, R14, R14, R13 ;  /* 0x0000000e0e0d7223 */ /* 0x000fe2000001000d */
[----:B------:R-:W-:Y:S01]  /*0c00*/  HADD2.F32 R14, -RZ, R40.H0_H0 ;  /* 0x20000028ff0e7230 */ /* 0x000fe20000004100 */
[----:B------:R-:W-:Y:S01]  /*0c10*/  FADD.FTZ R17, R17, R18 ;  /* 0x0000001211117221 */ /* 0x000fe20000010000 */
[----:B------:R-:W-:Y:S01]  /*0c20*/  HADD2.F32 R19, -RZ, R45.H1_H1 ;  /* 0x3000002dff137230 */ /* 0x000fe20000004100 */
[----:B------:R-:W-:-:S02]  /*0c30*/  FADD.FTZ R12, R12, R21 ;  /* 0x000000150c0c7221 */ /* 0x000fc40000010000 */
[----:B------:R-:W-:Y:S02]  /*0c40*/  FADD.FTZ R16, R17, R16 ;  /* 0x0000001011107221 */ /* 0x000fe40000010000 */
[----:B------:R-:W-:Y:S02]  /*0c50*/  FMUL.FTZ R17, R15, R15 ;  /* 0x0000000f0f117220 */ /* 0x000fe40000410000 */
[----:B------:R-:W-:Y:S02]  /*0c60*/  FADD.FTZ R15, R14, R15 ;  /* 0x0000000f0e0f7221 */ /* 0x000fe40000010000 */
[----:B------:R-:W-:Y:S01]  /*0c70*/  FADD.FTZ R13, R16, R13 ;  /* 0x0000000d100d7221 */ /* 0x000fe20000010000 */
[----:B------:R-:W-:Y:S01]  /*0c80*/  HADD2.F32 R16, -RZ, R45.H0_H0 ;  /* 0x2000002dff107230 */ /* 0x000fe20000004100 */
[----:B------:R-:W-:Y:S02]  /*0c90*/  FADD.FTZ R12, R12, R15 ;  /* 0x0000000f0c0c7221 */ /* 0x000fe40000010000 */
[----:B------:R-:W-:-:S02]  /*0ca0*/  FFMA.FTZ R14, R14, R14, R17 ;  /* 0x0000000e0e0e7223 */ /* 0x000fc40000010011 */
[----:B------:R-:W-:Y:S02]  /*0cb0*/  FMUL.FTZ R15, R19, R19 ;  /* 0x00000013130f7220 */ /* 0x000fe40000410000 */
[C---:B------:R-:W-:Y:S02]  /*0cc0*/  FADD.FTZ R19, R16.reuse, R19 ;  /* 0x0000001310137221 */ /* 0x040fe40000010000 */
[----:B------:R-:W-:Y:S02]  /*0cd0*/  FADD.FTZ R13, R13, R14 ;  /* 0x0000000e0d0d7221 */ /* 0x000fe40000010000 */
[----:B------:R-:W-:-:S04]  /*0ce0*/  FFMA.FTZ R16, R16, R16, R15 ;  /* 0x0000001010107223 */ /* 0x000fc8000001000f */
[----:B------:R-:W-:Y:S01]  /*0cf0*/  FADD.FTZ R13, R13, R16 ;  /* 0x000000100d0d7221 */ /* 0x000fe20000010000 */
[--C-:B----4-:R-:W-:Y:S02]  /*0d00*/  HADD2.F32 R17, -RZ, R46.reuse.H1_H1 ;  /* 0x3000002eff117230 */ /* 0x110fe40000004100 */
[----:B------:R-:W-:-:S03]  /*0d10*/  HADD2.F32 R14, -RZ, R46.H0_H0 ;  /* 0x2000002eff0e7230 */ /* 0x000fc60000004100 */
[----:B------:R-:W-:Y:S01]  /*0d20*/  FMUL.FTZ R15, R17, R17 ;  /* 0x00000011110f7220 */ /* 0x000fe20000410000 */
[--C-:B------:R-:W-:Y:S01]  /*0d30*/  HADD2.F32 R16, -RZ, R47.reuse.H1_H1 ;  /* 0x3000002fff107230 */ /* 0x100fe20000004100 */
[C---:B------:R-:W-:Y:S02]  /*0d40*/  FADD.FTZ R17, R14.reuse, R17 ;  /* 0x000000110e117221 */ /* 0x040fe40000010000 */
[----:B------:R-:W-:Y:S01]  /*0d50*/  FFMA.FTZ R14, R14, R14, R15 ;  /* 0x0000000e0e0e7223 */ /* 0x000fe2000001000f */
[----:B------:R-:W-:Y:S01]  /*0d60*/  HADD2.F32 R15, -RZ, R47.H0_H0 ;  /* 0x2000002fff0f7230 */ /* 0x000fe20000004100 */
[----:B------:R-:W-:Y:S02]  /*0d70*/  FADD.FTZ R12, R12, R19 ;  /* 0x000000130c0c7221 */ /* 0x000fe40000010000 */
[----:B------:R-:W-:Y:S02]  /*0d80*/  FMUL.FTZ R18, R16, R16 ;  /* 0x0000001010127220 */ /* 0x000fe40000410000 */
[----:B------:R-:W-:-:S02]  /*0d90*/  FADD.FTZ R12, R12, R17 ;  /* 0x000000110c0c7221 */ /* 0x000fc40000010000 */
        /* <DEDUP_REMOVED lines=77> */
.L_x_2510:
[----:B0-----:R-:W-:Y:S05]  /*1270*/  BSYNC B0 ;  /* 0x0000000000007941 */ /* 0x001fea0003800000 */
.L_x_2509:
        /* <DEDUP_REMOVED lines=24> */
.L_x_2513:
[----:B------:R-:W2:Y:S01]  /*1400*/  LDG.E.STRONG.GPU R14, [R12.64] ;  /* 0x000000060c0e7981 */ /* 0x000ea2000c1ef900 */
[----:B------:R-:W-:Y:S01]  /*1410*/  YIELD ;  /* 0x0000000000007946 */ /* 0x000fe20003800000 */
[----:B--2---:R-:W-:Y:S01]  /*1420*/  ISETP.NE.AND P0, PT, R14, R15, PT ;  /* 0x0000000f0e00720c */ /* 0x004fe20003f05270 */
[----:B------:R-:W-:-:S12]  /*1430*/  CCTL.IVALL ;  /* 0x00000000ff00798f */ /* 0x000fd80002000000 */
[----:B------:R-:W-:Y:S05]  /*1440*/  @P0 BRA `(.L_x_2513) ;  /* 0xffffffb000000947 */ /* 0x000fea000383ffff */
.L_x_2512:
        /* <DEDUP_REMOVED lines=17> */
.L_x_2517:
        /* <DEDUP_REMOVED lines=115> */
.L_x_2516:
        /* <DEDUP_REMOVED lines=61> */
.L_x_2518:
[----:B------:R-:W-:-:S13]  /*2060*/  ISETP.NE.OR P0, PT, R16, RZ, P0 ;  /* 0x000000ff1000720c */ /* 0x000fda0000705670 */
[----:B------:R-:W-:Y:S05]  /*2070*/  @!P0 BRA `(.L_x_2514) ;  /* 0x000001f000008947 */ /* 0x000fea0003800000 */
.L_x_2515:
        /* <DEDUP_REMOVED lines=31> */
.L_x_2514:
        /* <DEDUP_REMOVED lines=12> */
.L_x_2520:
[----:B------:R-:W-:Y:S05]  /*2330*/  BSYNC B0 ;  /* 0x0000000000007941 */ /* 0x000fea0003800000 */
.L_x_2519:
        /* <DEDUP_REMOVED lines=16> */
.L_x_2511:
[----:B------:R-:W-:Y:S01]  /*2440*/  LOP3.LUT P0, RZ, R3, R2, RZ, 0xfc, !PT ;  /* 0x0000000203ff7212 */ /* 0x000fe2000780fcff */
[----:B------:R-:W-:Y:S01]  /*2450*/  @!P5 STS.64 [0x98], R20 ;  /* 0x00009814ff00d388 */ /* 0x000fe20000000a00 */
        /* <DEDUP_REMOVED lines=17> */
[----:B------:R-:W-:Y:S01]  /*2570*/  ISETP.NE.AND P5, PT, RZ, UR5, PT ;  /* 0x00000005ff007c0c */ /* 0x000fe2000bfa5270 */
[----:B0-----:R-:W-:Y:S01]  /*2580*/  HADD2.F32 R19, -RZ, R42.H1_H1 ;  /* 0x3000002aff137230 */ /* 0x001fe20000004100 */
[----:B------:R-:W0:Y:S01]  /*2590*/  LDS.64 R16, [0x98] ;  /* 0x00009800ff107984 */ /* 0x000e220000000a00 */
[----:B------:R-:W-:-:S02]  /*25a0*/  HADD2.F32 R21, -RZ, R41.H0_H0 ;  /* 0x20000029ff157230 */ /* 0x000fc40000004100 */
[----:B------:R-:W-:Y:S01]  /*25b0*/  HADD2.F32 R41, -RZ, R41.H1_H1 ;  /* 0x30000029ff297230 */ /* 0x000fe20000004100 */
[----:B0-----:R-:W-:-:S04]  /*25c0*/  FMUL.FTZ R24, R16, c[0x0][0x1f4] ;  /* 0x00007d0010187a20 */ /* 0x001fc80000410000 */
[----:B------:R-:W-:Y:S02]  /*25d0*/  FMUL.FTZ R16, R24, R24 ;  /* 0x0000001818107220 */ /* 0x000fe40000410000 */
[----:B------:R-:W-:Y:S02]  /*25e0*/  FADD.FTZ R20, R19, -R24 ;  /* 0x8000001813147221 */ /* 0x000fe40000010000 */
[----:B------:R-:W-:Y:S01]  /*25f0*/  FFMA.FTZ R16, R17, c[0x0][0x1f4], -R16 ;  /* 0x00007d0011107a23 */ /* 0x000fe20000010810 */
[----:B------:R-:W-:Y:S01]  /*2600*/  HADD2.F32 R17, -RZ, R42.H0_H0 ;  /* 0x2000002aff117230 */ /* 0x000fe20000004100 */
[--C-:B------:R-:W-:Y:S02]  /*2610*/  FADD.FTZ R22, R21, -R24.reuse ;  /* 0x8000001815167221 */ /* 0x100fe40000010000 */
[--C-:B------:R-:W-:Y:S01]  /*2620*/  FADD.FTZ R26, R41, -R24.reuse ;  /* 0x80000018291a7221 */ /* 0x100fe20000010000 */
[----:B------:R-:W-:Y:S01]  /*2630*/  FSETP.GTU.FTZ.AND P0, PT, R16, RZ, PT ;  /* 0x000000ff1000720b */ /* 0x000fe20003f1c000 */
[----:B------:R-:W-:-:S12]  /*2640*/  FADD.FTZ R18, R17, -R24 ;  /* 0x8000001811127221 */ /* 0x000fd80000010000 */
[----:B------:R-:W-:-:S04]  /*2650*/  @P0 FADD.FTZ R16, R16, c[0x0][0x188] ;  /* 0x0000620010100621 */ /* 0x000fc80000010000 */
[----:B------:R-:W0:Y:S01]  /*2660*/  @P0 MUFU.RSQ R25, R16 ;  /* 0x0000001000190308 */ /* 0x000e220000001400 */
[----:B------:R-:W-:Y:S01]  /*2670*/  ISETP.GE.U32.AND P0, PT, R8, c[0x0][0x1c8], PT ;  /* 0x0000720008007a0c */ /* 0x000fe20003f06070 */
[-C--:B0-----:R-:W-:Y:S02]  /*2680*/  FMUL.FTZ R17, R18, R25.reuse ;  /* 0x0000001912117220 */ /* 0x081fe40000410000 */
        /* <DEDUP_REMOVED lines=16> */
.L_x_2521:
        /* <DEDUP_REMOVED lines=12> */
.L_x_2523:
[----:B------:R-:W-:Y:S05]  /*2850*/  BSYNC B0 ;  /* 0x0000000000007941 */ /* 0x000fea0003800000 */
.L_x_2522:
[----:B0-----:R-:W-:Y:S01]  /*2860*/  HADD2.F32 R23, -RZ, R43.H0_H0 ;  /* 0x2000002bff177230 */ /* 0x001fe20000004100 */
        /* <DEDUP_REMOVED lines=13> */
.L_x_2524:
        /* <DEDUP_REMOVED lines=12> */
.L_x_2526:
[----:B------:R-:W-:Y:S05]  /*2a00*/  BSYNC B0 ;  /* 0x0000000000007941 */ /* 0x000fea0003800000 */
.L_x_2525:
[----:B------:R-:W-:Y:S01]  /*2a10*/  HADD2.F32 R43, -RZ, R43.H1_H1 ;  /* 0x3000002bff2b7230 */ /* 0x000fe20000004100 */
[--C-:B------:R-:W-:Y:S01]  /*2a20*/  FADD.FTZ R16, R23, -R24.reuse ;  /* 0x8000001817107221 */ /* 0x100fe20000010000 */
[--C-:B------:R-:W-:Y:S01]  /*2a30*/  HADD2.F32 R27, -RZ, R44.reuse.H1_H1 ;  /* 0x3000002cff1b7230 */ /* 0x100fe20000004100 */
[----:B------:R-:W-:Y:S01]  /*2a40*/  ISETP.GE.AND.EX P0, PT, R35, c[0x0][0x1cc], PT, P0 ;  /* 0x0000730023007a0c */ /* 0x000fe20003f06300 */
[----:B0-----:R-:W-:Y:S01]  /*2a50*/  HADD2.F32 R19, -RZ, R44.H0_H0 ;  /* 0x2000002cff137230 */ /* 0x001fe20000004100 */
[--C-:B------:R-:W-:Y:S01]  /*2a60*/  FADD.FTZ R18, R43, -R24.reuse ;  /* 0x800000182b127221 */ /* 0x100fe20000010000 */
[--C-:B------:R-:W-:Y:S01]  /*2a70*/  HADD2.F32 R21, -RZ, R40.reuse.H0_H0 ;  /* 0x20000028ff157230 */ /* 0x100fe20000004100 */
[-C--:B------:R-:W-:Y:S01]  /*2a80*/  FMUL.FTZ R17, R16, R25.reuse ;  /* 0x0000001910117220 */ /* 0x080fe20000410000 */
[----:B------:R-:W-:Y:S01]  /*2a90*/  ISETP.LT.U32.AND P0, PT, R2, 0x200, !P0 ;  /* 0x000002000200780c */ /* 0x000fe20004701070 */
[----:B------:R-:W-:Y:S01]  /*2aa0*/  FMUL.FTZ R18, R18, R25 ;  /* 0x0000001912127220 */ /* 0x000fe20000410000 */
[----:B------:R-:W-:Y:S01]  /*2ab0*/  HADD2.F32 R23, -RZ, R40.H1_H1 ;  /* 0x30000028ff177230 */ /* 0x000fe20000004100 */
        /* <DEDUP_REMOVED lines=15> */
.L_x_2527:
        /* <DEDUP_REMOVED lines=12> */
.L_x_2529:
[----:B------:R-:W-:Y:S05]  /*2c70*/  BSYNC B0 ;  /* 0x0000000000007941 */ /* 0x000fea0003800000 */
.L_x_2528:
[-C--:B------:R-:W-:Y:S02]  /*2c80*/  FMUL.FTZ R17, R22, R25.reuse ;  /* 0x0000001916117220 */ /* 0x080fe40000410000 */
[----:B------:R-:W-:Y:S02]  /*2c90*/  FMUL.FTZ R20, R20, R25 ;  /* 0x0000001914147220 */ /* 0x000fe40000410000 */
[--C-:B------:R-:W-:Y:S02]  /*2ca0*/  FADD.FTZ R26, R21, -R24.reuse ;  /* 0x80000018151a7221 */ /* 0x100fe40000010000 */
[----:B------:R-:W-:Y:S02]  /*2cb0*/  FADD.FTZ R28, R23, -R24 ;  /* 0x80000018171c7221 */ /* 0x000fe40000010000 */
[----:B------:R-:W-:Y:S02]  /*2cc0*/  FFMA.FTZ R21, R12, R17, R14 ;  /* 0x000000110c157223 */ /* 0x000fe4000001000e */
[----:B------:R-:W-:Y:S01]  /*2cd0*/  FFMA.FTZ R20, R13, R20, R15 ;  /* 0x000000140d147223 */ /* 0x000fe2000001000f */
        /* <DEDUP_REMOVED lines=11> */
.L_x_2530:
[----:B------:R-:W-:Y:S01]  /*2d90*/  BSSY B0, `(.L_x_2531) ;  /* 0x000000c000007945 */ /* 0x000fe20003800000 */
[----:B------:R-:W-:Y:S05]  /*2da0*/  @!P1 BRA `(.L_x_2532) ;  /* 0x000000a000009947 */ /* 0x000fea0003800000 */
[----:B------:R-:W-:Y:S01]  /*2db0*/  MOV R16, R54 ;  /* 0x0000003600107202 */ /* 0x000fe20000000f00 */
[----:B0-----:R-:W-:Y:S01]  /*2dc0*/  IMAD R19, R11, c[0x0][0x1c0], RZ ;  /* 0x000070000b137a24 */ /* 0x001fe200078e02ff */
        /* <DEDUP_REMOVED lines=8> */
.L_x_2532:
[----:B------:R-:W-:Y:S05]  /*2e50*/  BSYNC B0 ;  /* 0x0000000000007941 */ /* 0x000fea0003800000 */
.L_x_2531:
[-C--:B------:R-:W-:Y:S01]  /*2e60*/  FMUL.FTZ R17, R26, R25.reuse ;  /* 0x000000191a117220 */ /* 0x080fe20000410000 */
[--C-:B0-----:R-:W-:Y:S01]  /*2e70*/  HADD2.F32 R21, -RZ, R45.reuse.H0_H0 ;  /* 0x2000002dff157230 */ /* 0x101fe20000004100 */
[----:B------:R-:W-:Y:S01]  /*2e80*/  FMUL.FTZ R28, R28, R25 ;  /* 0x000000191c1c7220 */ /* 0x000fe20000410000 */
[----:B------:R-:W-:Y:S01]  /*2e90*/  HADD2.F32 R45, -RZ, R45.H1_H1 ;  /* 0x3000002dff2d7230 */ /* 0x000fe20000004100 */
        /* <DEDUP_REMOVED lines=13> */
.L_x_2533:
        /* <DEDUP_REMOVED lines=12> */
.L_x_2535:
[----:B------:R-:W-:Y:S05]  /*3030*/  BSYNC B0 ;  /* 0x0000000000007941 */ /* 0x000fea0003800000 */
.L_x_2534:
[--C-:B------:R-:W-:Y:S01]  /*3040*/  HADD2.F32 R17, -RZ, R46.reuse.H0_H0 ;  /* 0x2000002eff117230 */ /* 0x100fe20000004100 */
[--C-:B------:R-:W-:Y:S01]  /*3050*/  FADD.FTZ R16, R21, -R24.reuse ;  /* 0x8000001815107221 */ /* 0x100fe20000010000 */
[----:B0-----:R-:W-:Y:S01]  /*3060*/  HADD2.F32 R19, -RZ, R46.H1_H1 ;  /* 0x3000002eff137230 */ /* 0x001fe20000004100 */
[--C-:B------:R-:W-:Y:S01]  /*3070*/  FADD.FTZ R18, R45, -R24.reuse ;  /* 0x800000182d127221 */ /* 0x100fe20000010000 */
        /* <DEDUP_REMOVED lines=38> */
.L_x_2536:
        /* <DEDUP_REMOVED lines=12> */
.L_x_2538:
[----:B------:R-:W-:Y:S05]  /*33a0*/  BSYNC B0 ;  /* 0x0000000000007941 */ /* 0x000fea0003800000 */
.L_x_2537:
        /* <DEDUP_REMOVED lines=11> */
.L_x_2539:
[----:B------:R-:W-:Y:S01]  /*3460*/  BSSY B0, `(.L_x_2540) ;  /* 0x000000c000007945 */ /* 0x000fe20003800000 */
[----:B------:R-:W-:Y:S05]  /*3470*/  @!P0 BRA `(.L_x_2541) ;  /* 0x000000a000008947 */ /* 0x000fea0003800000 */
[----:B0-----:R-:W-:Y:S01]  /*3480*/  MOV R14, R54 ;  /* 0x00000036000e7202 */ /* 0x001fe20000000f00 */
        /* <DEDUP_REMOVED lines=9> */
.L_x_2541:
[----:B------:R-:W-:Y:S05]  /*3520*/  BSYNC B0 ;  /* 0x0000000000007941 */ /* 0x000fea0003800000 */
.L_x_2540:
        /* <DEDUP_REMOVED lines=11> */
.L_x_2542:
[----:B------:R-:W-:Y:S01]  /*35e0*/  BSSY B0, `(.L_x_2543) ;  /* 0x000000b000007945 */ /* 0x000fe20003800000 */
[----:B------:R-:W-:Y:S05]  /*35f0*/  @!P4 BRA `(.L_x_2544) ;  /* 0x000000900000c947 */ /* 0x000fea0003800000 */
[----:B------:R-:W-:Y:S01]  /*3600*/  MOV R52, R54 ;  /* 0x0000003600347202 */ /* 0x000fe20000000f00 */
[----:B0-----:R-:W-:Y:S01]  /*3610*/  IMAD R13, R38, c[0x0][0x1c0], RZ ;  /* 0x00007000260d7a24 */ /* 0x001fe200078e02ff */
[----:B------:R-:W-:-:S03]  /*3620*/  F2FP.PACK_AB R17, R17, R16 ;  /* 0x000000101111723e */ /* 0x000fc600000000ff */
[----:B------:R-:W-:-:S04]  /*3630*/  IMAD.WIDE.U32 R52, R34, c[0x0][0x1c0], R52 ;  /* 0x0000700022347a25 */ /* 0x000fc800078e0034 */
[----:B------:R-:W-:Y:S01]  /*3640*/  IMAD R13, R34, c[0x0][0x1c4], R13 ;  /* 0x00007100220d7a24 */ /* 0x000fe200078e020d */
[----:B------:R-:W-:-:S04]  /*3650*/  LEA R12, P0, R52, c[0x0][0x160], 0x1 ;  /* 0x00005800340c7a11 */ /* 0x000fc800078008ff */
[----:B------:R-:W-:-:S04]  /*3660*/  IADD3 R13, R53, R13, RZ ;  /* 0x0000000d350d7210 */ /* 0x000fc80007ffe0ff */
[----:B------:R-:W-:-:S05]  /*3670*/  LEA.HI.X R13, R52, c[0x0][0x164], R13, 0x1, P0 ;  /* 0x00005900340d7a11 */ /* 0x000fca00000f0c0d */
[----:B------:R0:W-:Y:S02]  /*3680*/  STG.E [R12.64], R17 ;  /* 0x000000110c007986 */ /* 0x0001e4000c101906 */
.L_x_2544:
[----:B------:R-:W-:Y:S05]  /*3690*/  BSYNC B0 ;  /* 0x0000000000007941 */ /* 0x000fea0003800000 */
.L_x_2543:
[----:B------:R-:W-:Y:S02]  /*36a0*/  IADD3 R6, R6, c[0x0][0x10], RZ ;  /* 0x0000040006067a10 */ /* 0x000fe40007ffe0ff */
[----:B------:R-:W-:Y:S02]  /*36b0*/  IADD3 R5, R5, 0x1, RZ ;  /* 0x0000000105057810 */ /* 0x000fe40007ffe0ff */
[----:B------:R-:W-:-:S13]  /*36c0*/  ISETP.GE.AND P0, PT, R6, UR4, PT ;  /* 0x0000000406007c0c */ /* 0x000fda000bf06270 */
[----:B------:R-:W-:Y:S01]  /*36d0*/  @P0 CALL.REL.NOINC `(.L_x_2545) ;  /* 0x0000001000000944 */ /* 0x000fe20003c00000 */
[----:B------:R-:W-:Y:S05]  /*36e0*/  BRA `(.L_x_2546) ;  /* 0xffffcba000007947 */ /* 0x000fea000383ffff */
.L_x_2545:
[----:B------:R-:W-:Y:S05]  /*36f0*/  EXIT ;  /* 0x000000000000794d */ /* 0x000fea0003800000 */
.L_x_2547:
        /* <DEDUP_REMOVED lines=16> */
.L_x_3382:


//--------------------- .text._Z35group_norm_nhwc_fwd_one_pass_kernelI11Fp16IOFp32WLi512ELi32ELi512EEv26Group_norm_nhwc_fwd_params --------------------------
	.section	.text._Z35group_norm_nhwc_fwd_one_pass_kernelI11Fp16IOFp32WLi512ELi32ELi512EEv26Group_norm_nhwc_fwd_params,"ax",@progbits
	.sectioninfo	@"SHI_REGISTERS=81"
	.align	128
        .global         _Z35group_norm_nhwc_fwd_one_pass_kernelI11Fp16IOFp32WLi512ELi32ELi512EEv26Group_norm_nhwc_fwd_params
        .type           _Z35group_norm_nhwc_fwd_one_pass_kernelI11Fp16IOFp32WLi512ELi32ELi512EEv26Group_norm_nhwc_fwd_params,@function
        .size           _Z35group_norm_nhwc_fwd_one_pass_kernelI11Fp16IOFp32WLi512ELi32ELi512EEv26Group_norm_nhwc_fwd_params,(.L_x_3383 - _Z35group_norm_nhwc_fwd_one_pass_kernelI11Fp16IOFp32WLi512ELi32ELi512EEv26Group_norm_nhwc_fwd_params)
        .other          _Z35group_norm_nhwc_fwd_one_pass_kernelI11Fp16IOFp32WLi512ELi32ELi512EEv26Group_norm_nhwc_fwd_params,@"STO_CUDA_ENTRY STV_DEFAULT"
_Z35group_norm_nhwc_fwd_one_pass_kernelI11Fp16IOFp32WLi512ELi32ELi512EEv26Group_norm_nhwc_fwd_params:
.text._Z35group_norm_nhwc_fwd_one_pass_kernelI11Fp16IOFp32WLi512ELi32ELi512EEv26Group_norm_nhwc_fwd_params:
        /* <DEDUP_REMOVED lines=15> */
.L_x_2610:
        /* <DEDUP_REMOVED lines=172> */
[----:B------:R-:W-:Y:S02]  /*0bb0*/  ISETP.GE.OR.EX P1, PT, R47, c[0x0][0x1cc], P4, P1 ;  /* 0x000073002f007a0c */ /* 0x000fe40002726710 */
[----:B------:R-:W-:Y:S02]  /*0bc0*/  MOV R52, RZ ;  /* 0x000000ff00347202 */ /* 0x000fe40000000f00 */
[----:B------:R-:W-:-:S04]  /*0bd0*/  P2R R75, PR, RZ, 0x2 ;  /* 0x00000002ff4b7803 */ /* 0x000fc80000000000 */
[----:B------:R0:W2:Y:S05]  /*0be0*/  @!P0 LDG.E R52, [R50.64] ;  /* 0x0000000632348981 */ /* 0x0000aa000c1e1900 */
        /* <DEDUP_REMOVED lines=8> */
[----:B------:R-:W-:Y:S01]  /*0c70*/  ISETP.GE.U32.AND P2, PT, R24, c[0x0][0x1c8], PT ;  /* 0x0000720018007a0c */ /* 0x000fe20003f46070 */
[----:B0-----:R-:W-:Y:S01]  /*0c80*/  CS2R R50, SRZ ;  /* 0x0000000000327805 */ /* 0x001fe2000001ff00 */
        /* <DEDUP_REMOVED lines=49> */
[----:B------:R-:W-:Y:S02]  /*0fa0*/  MOV R48, RZ ;  /* 0x000000ff00307202 */ /* 0x000fe40000000f00 */
[----:B------:R-:W-:-:S04]  /*0fb0*/  IADD3 R49, R29, 0x1c0, RZ ;  /* 0x000001c01d317810 */ /* 0x000fc80007ffe0ff */
[----:B------:R0:W3:Y:S01]  /*0fc0*/  @!P5 LDG.E R48, [R58.64] ;  /* 0x000000063a30d981 */ /* 0x0000e2000c1e1900 */
[----:B------:R-:W-:Y:S02]  /*0fd0*/  SHF.R.S32.HI R53, RZ, 0x1f, R49 ;  /* 0x0000001fff357819 */ /* 0x000fe40000011431 */
[----:B------:R-:W-:-:S04]  /*0fe0*/  ISETP.GE.U32.AND P5, PT, R49, c[0x0][0x1c8], PT ;  /* 0x0000720031007a0c */ /* 0x000fc80003fa6070 */
        /* <DEDUP_REMOVED lines=10> */
[----:B------:R-:W-:-:S03]  /*1090*/  IADD3 R49, R29, 0x1e0, RZ ;  /* 0x000001e01d317810 */ /* 0x000fc60007ffe0ff */
[----:B------:R0:W4:Y:S01]  /*10a0*/  @!P5 LDG.E R51, [R60.64] ;  /* 0x000000063c33d981 */ /* 0x000122000c1e1900 */
        /* <DEDUP_REMOVED lines=10> */
[----:B------:R-:W-:-:S06]  /*1150*/  MOV R53, RZ ;  /* 0x000000ff00357202 */ /* 0x000fcc0000000f00 */
[----:B------:R-:W5:Y:S01]  /*1160*/  @!P1 LDG.E R53, [R14.64] ;  /* 0x000000060e359981 */ /* 0x000f62000c1e1900 */
[----:B------:R-:W-:Y:S02]  /*1170*/  ISETP.NE.AND P1, PT, R55, RZ, PT ;  /* 0x000000ff3700720c */ /* 0x000fe40003f25270 */
[----:B------:R-:W-:Y:S02]  /*1180*/  LOP3.LUT P6, RZ, R72, 0x4, RZ, 0xc0, !PT ;  /* 0x0000000448ff7812 */ /* 0x000fe400078cc0ff */
[----:B------:R-:W-:-:S09]  /*1190*/  MOV R55, RZ ;  /* 0x000000ff00377202 */ /* 0x000fd20000000f00 */
[----:B------:R1:W3:Y:S01]  /*11a0*/  @!P1 LDG.E R55, [R62.64] ;  /* 0x000000063e379981 */ /* 0x0002e2000c1e1900 */
[----:B------:R-:W-:-:S03]  /*11b0*/  ISETP.NE.AND P1, PT, R78, RZ, PT ;  /* 0x000000ff4e00720c */ /* 0x000fc60003f25270 */
[----:B------:R0:W3:Y:S02]  /*11c0*/  @!P6 LDG.E R50, [R56.64] ;  /* 0x000000063832e981 */ /* 0x0000e4000c1e1900 */
[----:B0-----:R-:W-:-:S08]  /*11d0*/  CS2R R56, SRZ ;  /* 0x0000000000387805 */ /* 0x001fd0000001ff00 */
[----:B------:R0:W4:Y:S01]  /*11e0*/  @!P1 LDG.E R56, [R64.64] ;  /* 0x0000000640389981 */ /* 0x000122000c1e1900 */
[----:B------:R-:W-:Y:S02]  /*11f0*/  ISETP.NE.AND P1, PT, R77, RZ, PT ;  /* 0x000000ff4d00720c */ /* 0x000fe40003f25270 */
[----:B------:R-:W-:-:S04]  /*1200*/  @!P5 LEA R60, P6, R58, c[0x0][0x170], 0x1 ;  /* 0x00005c003a3cda11 */ /* 0x000fc800078c08ff */
[----:B------:R-:W-:Y:S02]  /*1210*/  @!P5 LEA.HI.X R61, R58, c[0x0][0x174], R49, 0x1, P6 ;  /* 0x00005d003a3dda11 */ /* 0x000fe400030f0c31 */
[----:B------:R-:W-:-:S05]  /*1220*/  MOV R49, RZ ;  /* 0x000000ff00317202 */ /* 0x000fca0000000f00 */
[----:B------:R-:W4:Y:S01]  /*1230*/  @!P1 LDG.E R57, [R66.64] ;  /* 0x0000000642399981 */ /* 0x000f22000c1e1900 */
[----:B------:R-:W-:Y:S01]  /*1240*/  ISETP.NE.AND P1, PT, R76, RZ, PT ;  /* 0x000000ff4c00720c */ /* 0x000fe20003f25270 */
[----:B------:R-:W-:Y:S02]  /*1250*/  CS2R R58, SRZ ;  /* 0x00000000003a7805 */ /* 0x000fe4000001ff00 */
[----:B------:R0:W4:Y:S01]  /*1260*/  @!P5 LDG.E R49, [R60.64] ;  /* 0x000000063c31d981 */ /* 0x000122000c1e1900 */
[C---:B------:R-:W-:Y:S02]  /*1270*/  LOP3.LUT P5, RZ, R72.reuse, 0x80, RZ, 0xc0, !PT ;  /* 0x0000008048ff7812 */ /* 0x040fe400078ac0ff */
[----:B------:R-:W-:-:S07]  /*1280*/  LOP3.LUT P6, RZ, R72, 0x2, RZ, 0xc0, !PT ;  /* 0x0000000248ff7812 */ /* 0x000fce00078cc0ff */
[----:B------:R-:W4:Y:S01]  /*1290*/  @!P1 LDG.E R58, [R68.64] ;  /* 0x00000006443a9981 */ /* 0x000f22000c1e1900 */
[----:B0-----:R-:W-:Y:S01]  /*12a0*/  CS2R R60, SRZ ;  /* 0x00000000003c7805 */ /* 0x001fe2000001ff00 */
[----:B------:R-:W-:Y:S02]  /*12b0*/  ISETP.NE.AND P1, PT, R75, RZ, PT ;  /* 0x000000ff4b00720c */ /* 0x000fe40003f25270 */
[----:B------:R2:W4:Y:S04]  /*12c0*/  @!P5 LDG.E R59, [R10.64] ;  /* 0x000000060a3bd981 */ /* 0x000528000c1e1900 */
[----:B------:R0:W4:Y:S01]  /*12d0*/  @!P6 LDG.E R60, [R12.64] ;  /* 0x000000060c3ce981 */ /* 0x000122000c1e1900 */
[----:B-1----:R-:W-:-:S06]  /*12e0*/  CS2R R62, SRZ ;  /* 0x00000000003e7805 */ /* 0x002fcc000001ff00 */
[----:B------:R-:W4:Y:S04]  /*12f0*/  @!P1 LDG.E R61, [R70.64] ;  /* 0x00000006463d9981 */ /* 0x000f28000c1e1900 */
[----:B------:R1:W4:Y:S01]  /*1300*/  @!P2 LDG.E R62, [R8.64] ;  /* 0x00000006083ea981 */ /* 0x000322000c1e1900 */
[----:B------:R-:W-:-:S03]  /*1310*/  MOV R64, RZ ;  /* 0x000000ff00407202 */ /* 0x000fc60000000f00 */
[----:B------:R0:W4:Y:S04]  /*1320*/  @!P3 LDG.E R63, [R6.64] ;  /* 0x00000006063fb981 */ /* 0x000128000c1e1900 */
[----:B------:R5:W4:Y:S01]  /*1330*/  @!P4 LDG.E R64, [R4.64] ;  /* 0x000000060440c981 */ /* 0x000b22000c1e1900 */
[--C-:B--2---:R-:W-:Y:S02]  /*1340*/  HADD2.F32 R11, -RZ, R52.reuse.H1_H1 ;  /* 0x30000034ff0b7230 */ /* 0x104fe40000004100 */
[----:B------:R-:W-:-:S03]  /*1350*/  HADD2.F32 R10, -RZ, R52.H0_H0 ;  /* 0x20000034ff0a7230 */ /* 0x000fc60000004100 */
[----:B0-----:R-:W-:Y:S02]  /*1360*/  FMUL.FTZ R13, R11, R11 ;  /* 0x0000000b0b0d7220 */ /* 0x001fe40000410000 */
[C---:B------:R-:W-:Y:S02]  /*1370*/  FADD.FTZ R11, R10.reuse, R11 ;  /* 0x0000000b0a0b7221 */ /* 0x040fe40000010000 */
[----:B------:R-:W-:Y:S02]  /*1380*/  FFMA.FTZ R13, R10, R10, R13 ;  /* 0x0000000a0a0d7223 */ /* 0x000fe4000001000d */
[----:B------:R-:W-:Y:S02]  /*1390*/  FADD.FTZ R11, RZ, R11 ;  /* 0x0000000bff0b7221 */ /* 0x000fe40000010000 */
[----:B------:R-:W-:Y:S01]  /*13a0*/  FADD.FTZ R13, RZ, R13 ;  /* 0x0000000dff0d7221 */ /* 0x000fe20000010000 */
[----:B------:R-:W-:Y:S01]  /*13b0*/  ISETP.GT.AND P5, PT, R74, 0x1e, PT ;  /* 0x0000001e4a00780c */ /* 0x000fe20003fa4270 */
[----:B-----5:R-:W-:-:S02]  /*13c0*/  HADD2.F32 R5, -RZ, R53.H1_H1 ;  /* 0x30000035ff057230 */ /* 0x020fc40000004100 */
[----:B------:R-:W-:-:S03]  /*13d0*/  HADD2.F32 R4, -RZ, R53.H0_H0 ;  /* 0x20000035ff047230 */ /* 0x000fc60000004100 */
[----:B------:R-:W-:Y:S02]  /*13e0*/  FMUL.FTZ R7, R5, R5 ;  /* 0x0000000505077220 */ /* 0x000fe40000410000 */
[----:B------:R-:W-:Y:S01]  /*13f0*/  FADD.FTZ R5, R4, R5 ;  /* 0x0000000504057221 */ /* 0x000fe20000010000 */
[--C-:B---3--:R-:W-:Y:S02]  /*1400*/  HADD2.F32 R15, -RZ, R50.reuse.H1_H1 ;  /* 0x30000032ff0f7230 */ /* 0x108fe40000004100 */
[----:B------:R-:W-:-:S03]  /*1410*/  HADD2.F32 R12, -RZ, R50.H0_H0 ;  /* 0x20000032ff0c7230 */ /* 0x000fc60000004100 */
[----:B-1----:R-:W-:Y:S02]  /*1420*/  FMUL.FTZ R9, R15, R15 ;  /* 0x0000000f0f097220 */ /* 0x002fe40000410000 */
[C---:B------:R-:W-:Y:S01]  /*1430*/  FADD.FTZ R6, R12.reuse, R15 ;  /* 0x0000000f0c067221 */ /* 0x040fe20000010000 */
[--C-:B------:R-:W-:Y:S01]  /*1440*/  HADD2.F32 R8, -RZ, R55.reuse.H0_H0 ;  /* 0x20000037ff087230 */ /* 0x100fe20000004100 */
[----:B------:R-:W-:Y:S01]  /*1450*/  FFMA.FTZ R12, R12, R12, R9 ;  /* 0x0000000c0c0c7223 */ /* 0x000fe20000010009 */
[----:B------:R-:W-:Y:S01]  /*1460*/  HADD2.F32 R9, -RZ, R55.H1_H1 ;  /* 0x30000037ff097230 */ /* 0x000fe20000004100 */
[----:B------:R-:W-:Y:S02]  /*1470*/  FADD.FTZ R6, R11, R6 ;  /* 0x000000060b067221 */ /* 0x000fe40000010000 */
[----:B------:R-:W-:Y:S02]  /*1480*/  FADD.FTZ R12, R13, R12 ;  /* 0x0000000c0d0c7221 */ /* 0x000fe40000010000 */
[----:B------:R-:W-:Y:S01]  /*1490*/  FFMA.FTZ R7, R4, R4, R7 ;  /* 0x0000000404077223 */ /* 0x000fe20000010007 */
[----:B----4-:R-:W-:Y:S01]  /*14a0*/  HADD2.F32 R13, -RZ, R56.H1_H1 ;  /* 0x30000038ff0d7230 */ /* 0x010fe20000004100 */
[----:B------:R-:W-:-:S02]  /*14b0*/  FADD.FTZ R5, R6, R5 ;  /* 0x0000000506057221 */ /* 0x000fc40000010000 */
[----:B------:R-:W-:Y:S02]  /*14c0*/  FADD.FTZ R4, R8, R9 ;  /* 0x0000000908047221 */ /* 0x000fe40000010000 */
[----:B------:R-:W-:Y:S01]  /*14d0*/  FMUL.FTZ R11, R9, R9 ;  /* 0x00000009090b7220 */ /* 0x000fe20000410000 */
[----:B------:R-:W-:Y:S01]  /*14e0*/  HADD2.F32 R6, -RZ, R56.H0_H0 ;  /* 0x20000038ff067230 */ /* 0x000fe20000004100 */
[----:B------:R-:W-:Y:S02]  /*14f0*/  FADD.FTZ R4, R5, R4 ;  /* 0x0000000405047221 */ /* 0x000fe40000010000 */
[----:B------:R-:W-:Y:S02]  /*1500*/  FADD.FTZ R7, R12, R7 ;  /* 0x000000070c077221 */ /* 0x000fe40000010000 */
[----:B------:R-:W-:Y:S02]  /*1510*/  FFMA.FTZ R8, R8, R8, R11 ;  /* 0x0000000808087223 */ /* 0x000fe4000001000b */
[----:B------:R-:W-:-:S02]  /*1520*/  FMUL.FTZ R5, R13, R13 ;  /* 0x0000000d0d057220 */ /* 0x000fc40000410000 */
[C---:B------:R-:W-:Y:S02]  /*1530*/  FADD.FTZ R13, R6.reuse, R13 ;  /* 0x0000000d060d7221 */ /* 0x040fe40000010000 */
[----:B------:R-:W-:Y:S01]  /*1540*/  FADD.FTZ R7, R7, R8 ;  /* 0x0000000807077221 */ /* 0x000fe20000010000 */
[--C-:B------:R-:W-:Y:S01]  /*1550*/  HADD2.F32 R8, -RZ, R57.reuse.H1_H1 ;  /* 0x30000039ff087230 */ /* 0x100fe20000004100 */
[----:B------:R-:W-:Y:S01]  /*1560*/  FFMA.FTZ R6, R6, R6, R5 ;  /* 0x0000000606067223 */ /* 0x000fe20000010005 */
[----:B------:R-:W-:Y:S01]  /*1570*/  HADD2.F32 R5, -RZ, R57.H0_H0 ;  /* 0x20000039ff057230 */ /* 0x000fe20000004100 */
[----:B------:R-:W-:Y:S02]  /*1580*/  FADD.FTZ R4, R4, R13 ;  /* 0x0000000d04047221 */ /* 0x000fe40000010000 */
[----:B------:R-:W-:Y:S02]  /*1590*/  FADD.FTZ R6, R7, R6 ;  /* 0x0000000607067221 */ /* 0x000fe40000010000 */
[----:B------:R-:W-:-:S02]  /*15a0*/  FMUL.FTZ R10, R8, R8 ;  /* 0x00000008080a7220 */ /* 0x000fc40000410000 */
[C---:B------:R-:W-:Y:S01]  /*15b0*/  FADD.FTZ R7, R5.reuse, R8 ;  /* 0x0000000805077221 */ /* 0x040fe20000010000 */
[--C-:B------:R-:W-:Y:S02]  /*15c0*/  HADD2.F32 R9, -RZ, R58.reuse.H1_H1 ;  /* 0x3000003aff097230 */ /* 0x100fe40000004100 */
[----:B------:R-:W-:Y:S01]  /*15d0*/  HADD2.F32 R8, -RZ, R58.H0_H0 ;  /* 0x2000003aff087230 */ /* 0x000fe20000004100 */
[----:B------:R-:W-:Y:S02]  /*15e0*/  FFMA.FTZ R5, R5, R5, R10 ;  /* 0x0000000505057223 */ /* 0x000fe4000001000a */
[----:B------:R-:W-:Y:S01]  /*15f0*/  FADD.FTZ R4, R4, R7 ;  /* 0x0000000704047221 */ /* 0x000fe20000010000 */
[----:B------:R-:W-:Y:S01]  /*1600*/  HADD2.F32 R11, -RZ, R59.H1_H1 ;  /* 0x3000003bff0b7230 */ /* 0x000fe20000004100 */
[----:B------:R-:W-:Y:S02]  /*1610*/  FMUL.FTZ R7, R9, R9 ;  /* 0x0000000909077220 */ /* 0x000fe40000410000 */
[----:B------:R-:W-:-:S02]  /*1620*/  FADD.FTZ R9, R8, R9 ;  /* 0x0000000908097221 */ /* 0x000fc40000010000 */
[----:B------:R-:W-:Y:S01]  /*1630*/  FADD.FTZ R5, R6, R5 ;  /* 0x0000000506057221 */ /* 0x000fe20000010000 */
[----:B------:R-:W-:Y:S01]  /*1640*/  HADD2.F32 R6, -RZ, R59.H0_H0 ;  /* 0x2000003bff067230 */ /* 0x000fe20000004100 */
[----:B------:R-:W-:Y:S02]  /*1650*/  FFMA.FTZ R8, R8, R8, R7 ;  /* 0x0000000808087223 */ /* 0x000fe40000010007 */
[----:B------:R-:W-:Y:S01]  /*1660*/  FADD.FTZ R4, R4, R9 ;  /* 0x0000000904047221 */ /* 0x000fe20000010000 */
[--C-:B------:R-:W-:Y:S01]  /*1670*/  HADD2.F32 R9, -RZ, R60.reuse.H1_H1 ;  /* 0x3000003cff097230 */ /* 0x100fe20000004100 */
[----:B------:R-:W-:Y:S02]  /*1680*/  FMUL.FTZ R7, R11, R11 ;  /* 0x0000000b0b077220 */ /* 0x000fe40000410000 */
[----:B------:R-:W-:Y:S01]  /*1690*/  FADD.FTZ R5, R5, R8 ;  /* 0x0000000805057221 */ /* 0x000fe20000010000 */
[----:B------:R-:W-:Y:S01]  /*16a0*/  HADD2.F32 R8, -RZ, R60.H0_H0 ;  /* 0x2000003cff087230 */ /* 0x000fe20000004100 */
[----:B------:R-:W-:-:S02]  /*16b0*/  FADD.FTZ R11, R6, R11 ;  /* 0x0000000b060b7221 */ /* 0x000fc40000010000 */
[----:B------:R-:W-:Y:S02]  /*16c0*/  FFMA.FTZ R6, R6, R6, R7 ;  /* 0x0000000606067223 */ /* 0x000fe40000010007 */
[----:B------:R-:W-:Y:S02]  /*16d0*/  FMUL.FTZ R7, R9, R9 ;  /* 0x0000000909077220 */ /* 0x000fe40000410000 */
[----:B------:R-:W-:Y:S01]  /*16e0*/  FADD.FTZ R4, R4, R11 ;  /* 0x0000000b04047221 */ /* 0x000fe20000010000 */
[--C-:B------:R-:W-:Y:S01]  /*16f0*/  HADD2.F32 R11, -RZ, R61.reuse.H1_H1 ;  /* 0x3000003dff0b7230 */ /* 0x100fe20000004100 */
[C---:B------:R-:W-:Y:S02]  /*1700*/  FADD.FTZ R9, R8.reuse, R9 ;  /* 0x0000000908097221 */ /* 0x040fe40000010000 */
[----:B------:R-:W-:Y:S02]  /*1710*/  FADD.FTZ R5, R5, R6 ;  /* 0x0000000605057221 */ /* 0x000fe40000010000 */
[----:B------:R-:W-:Y:S01]  /*1720*/  FFMA.FTZ R8, R8, R8, R7 ;  /* 0x0000000808087223 */ /* 0x000fe20000010007 */
[----:B------:R-:W-:Y:S01]  /*1730*/  HADD2.F32 R6, -RZ, R61.H0_H0 ;  /* 0x2000003dff067230 */ /* 0x000fe20000004100 */
[----:B------:R-:W-:-:S02]  /*1740*/  FMUL.FTZ R7, R11, R11 ;  /* 0x0000000b0b077220 */ /* 0x000fc40000410000 */
[----:B------:R-:W-:Y:S01]  /*1750*/  FADD.FTZ R5, R5, R8 ;  /* 0x0000000805057221 */ /* 0x000fe20000010000 */
[--C-:B------:R-:W-:Y:S01]  /*1760*/  HADD2.F32 R8, -RZ, R62.reuse.H1_H1 ;  /* 0x3000003eff087230 */ /* 0x100fe20000004100 */
[C---:B------:R-:W-:Y:S02]  /*1770*/  FADD.FTZ R11, R6.reuse, R11 ;  /* 0x0000000b060b7221 */ /* 0x040fe40000010000 */
[----:B------:R-:W-:Y:S01]  /*1780*/  FFMA.FTZ R6, R6, R6, R7 ;  /* 0x0000000606067223 */ /* 0x000fe20000010007 */
[----:B------:R-:W-:Y:S01]  /*1790*/  HADD2.F32 R7, -RZ, R62.H0_H0 ;  /* 0x2000003eff077230 */ /* 0x000fe20000004100 */
[----:B------:R-:W-:Y:S02]  /*17a0*/  FMUL.FTZ R10, R8, R8 ;  /* 0x00000008080a7220 */ /* 0x000fe40000410000 */
[----:B------:R-:W-:Y:S02]  /*17b0*/  FADD.FTZ R4, R4, R9 ;  /* 0x0000000904047221 */ /* 0x000fe40000010000 */
[----:B------:R-:W-:-:S02]  /*17c0*/  FADD.FTZ R9, R7, R8 ;  /* 0x0000000807097221 */ /* 0x000fc40000010000 */
[----:B------:R-:W-:Y:S01]  /*17d0*/  FFMA.FTZ R10, R7, R7, R10 ;  /* 0x00000007070a7223 */ /* 0x000fe2000001000a */
[--C-:B------:R-:W-:Y:S01]  /*17e0*/  HADD2.F32 R7, -RZ, R63.reuse.H1_H1 ;  /* 0x3000003fff077230 */ /* 0x100fe20000004100 */
[----:B------:R-:W-:Y:S02]  /*17f0*/  FADD.FTZ R4, R4, R11 ;  /* 0x0000000b04047221 */ /* 0x000fe40000010000 */
[----:B------:R-:W-:Y:S01]  /*1800*/  FADD.FTZ R5, R5, R6 ;  /* 0x0000000605057221 */ /* 0x000fe20000010000 */
[----:B------:R-:W-:Y:S01]  /*1810*/  HADD2.F32 R6, -RZ, R63.H0_H0 ;  /* 0x2000003fff067230 */ /* 0x000fe20000004100 */
[----:B------:R-:W-:Y:S01]  /*1820*/  FADD.FTZ R4, R4, R9 ;  /* 0x0000000904047221 */ /* 0x000fe20000010000 */
[--C-:B------:R-:W-:Y:S01]  /*1830*/  HADD2.F32 R11, -RZ, R64.reuse.H1_H1 ;  /* 0x30000040ff0b7230 */ /* 0x100fe20000004100 */
[----:B------:R-:W-:Y:S02]  /*1840*/  FMUL.FTZ R9, R7, R7 ;  /* 0x0000000707097220 */ /* 0x000fe40000410000 */
[----:B------:R-:W-:Y:S01]  /*1850*/  FADD.FTZ R7, R6, R7 ;  /* 0x0000000706077221 */ /* 0x000fe20000010000 */
[----:B------:R-:W-:Y:S01]  /*1860*/  HADD2.F32 R8, -RZ, R64.H0_H0 ;  /* 0x20000040ff087230 */ /* 0x000fe20000004100 */
[----:B------:R-:W-:-:S02]  /*1870*/  FADD.FTZ R5, R5, R10 ;  /* 0x0000000a05057221 */ /* 0x000fc40000010000 */
[----:B------:R-:W-:Y:S01]  /*1880*/  FFMA.FTZ R6, R6, R6, R9 ;  /* 0x0000000606067223 */ /* 0x000fe20000010009 */
[--C-:B------:R-:W-:Y:S01]  /*1890*/  HADD2.F32 R9, -RZ, R48.reuse.H1_H1 ;  /* 0x30000030ff097230 */ /* 0x100fe20000004100 */
[----:B------:R-:W-:Y:S02]  /*18a0*/  FADD.FTZ R4, R4, R7 ;  /* 0x0000000704047221 */ /* 0x000fe40000010000 */
[----:B------:R-:W-:Y:S02]  /*18b0*/  FMUL.FTZ R7, R11, R11 ;  /* 0x0000000b0b077220 */ /* 0x000fe40000410000 */
[----:B------:R-:W-:Y:S01]  /*18c0*/  FADD.FTZ R5, R5, R6 ;  /* 0x0000000605057221 */ /* 0x000fe20000010000 */
[----:B------:R-:W-:Y:S01]  /*18d0*/  HADD2.F32 R6, -RZ, R48.H0_H0 ;  /* 0x20000030ff067230 */ /* 0x000fe20000004100 */
[C---:B------:R-:W-:Y:S02]  /*18e0*/  FADD.FTZ R11, R8.reuse, R11 ;  /* 0x0000000b080b7221 */ /* 0x040fe40000010000 */
[----:B------:R-:W-:Y:S01]  /*18f0*/  FFMA.FTZ R8, R8, R8, R7 ;  /* 0x0000000808087223 */ /* 0x000fe20000010007 */
[----:B------:R-:W-:Y:S01]  /*1900*/  HADD2.F32 R10, -RZ, R51.H1_H1 ;  /* 0x30000033ff0a7230 */ /* 0x000fe20000004100 */
[----:B------:R-:W-:-:S02]  /*1910*/  FMUL.FTZ R7, R9, R9 ;  /* 0x0000000909077220 */ /* 0x000fc40000410000 */
[C---:B------:R-:W-:Y:S02]  /*1920*/  FADD.FTZ R9, R6.reuse, R9 ;  /* 0x0000000906097221 */ /* 0x040fe40000010000 */
[----:B------:R-:W-:Y:S02]  /*1930*/  FADD.FTZ R5, R5, R8 ;  /* 0x0000000805057221 */ /* 0x000fe40000010000 */
[----:B------:R-:W-:Y:S01]  /*1940*/  FFMA.FTZ R6, R6, R6, R7 ;  /* 0x0000000606067223 */ /* 0x000fe20000010007 */
[----:B------:R-:W-:Y:S01]  /*1950*/  HADD2.F32 R7, -RZ, R51.H0_H0 ;  /* 0x20000033ff077230 */ /* 0x000fe20000004100 */
[----:B------:R-:W-:Y:S01]  /*1960*/  FADD.FTZ R4, R4, R11 ;  /* 0x0000000b04047221 */ /* 0x000fe20000010000 */
[--C-:B------:R-:W-:Y:S01]  /*1970*/  HADD2.F32 R11, -RZ, R49.reuse.H1_H1 ;  /* 0x30000031ff0b7230 */ /* 0x100fe20000004100 */
[----:B------:R-:W-:Y:S02]  /*1980*/  FMUL.FTZ R8, R10, R10 ;  /* 0x0000000a0a087220 */ /* 0x000fe40000410000 */
[----:B------:R-:W-:Y:S01]  /*1990*/  FADD.FTZ R5, R5, R6 ;  /* 0x0000000605057221 */ /* 0x000fe20000010000 */
[----:B------:R-:W-:Y:S01]  /*19a0*/  HADD2.F32 R6, -RZ, R49.H0_H0 ;  /* 0x20000031ff067230 */ /* 0x000fe20000004100 */
[----:B------:R-:W-:-:S02]  /*19b0*/  FADD.FTZ R4, R4, R9 ;  /* 0x0000000904047221 */ /* 0x000fc40000010000 */
[C---:B------:R-:W-:Y:S02]  /*19c0*/  FADD.FTZ R9, R7.reuse, R10 ;  /* 0x0000000a07097221 */ /* 0x040fe40000010000 */
[----:B------:R-:W-:Y:S02]  /*19d0*/  FFMA.FTZ R8, R7, R7, R8 ;  /* 0x0000000707087223 */ /* 0x000fe40000010008 */
[----:B------:R-:W-:Y:S02]  /*19e0*/  FMUL.FTZ R7, R11, R11 ;  /* 0x0000000b0b077220 */ /* 0x000fe40000410000 */
[----:B------:R-:W-:Y:S02]  /*19f0*/  FADD.FTZ R11, R6, R11 ;  /* 0x0000000b060b7221 */ /* 0x000fe40000010000 */
[----:B------:R-:W-:Y:S02]  /*1a00*/  FADD.FTZ R4, R4, R9 ;  /* 0x0000000904047221 */ /* 0x000fe40000010000 */
[----:B------:R-:W-:-:S02]  /*1a10*/  FADD.FTZ R5, R5, R8 ;  /* 0x0000000805057221 */ /* 0x000fc40000010000 */
        /* <DEDUP_REMOVED lines=73> */
.L_x_2549:
[----:B0-----:R-:W-:Y:S05]  /*1eb0*/  BSYNC B0 ;  /* 0x0000000000007941 */ /* 0x001fea0003800000 */
.L_x_2548:
        /* <DEDUP_REMOVED lines=25> */
.L_x_2552:
[----:B------:R-:W2:Y:S01]  /*2050*/  LDG.E.STRONG.GPU R8, [R10.64] ;  /* 0x000000060a087981 */ /* 0x000ea2000c1ef900 */
[----:B------:R-:W-:Y:S01]  /*2060*/  YIELD ;  /* 0x0000000000007946 */ /* 0x000fe20003800000 */
[----:B--2---:R-:W-:Y:S01]  /*2070*/  ISETP.NE.AND P6, PT, R8, R65, PT ;  /* 0x000000410800720c */ /* 0x004fe20003fc5270 */
[----:B------:R-:W-:-:S12]  /*2080*/  CCTL.IVALL ;  /* 0x00000000ff00798f */ /* 0x000fd80002000000 */
[----:B------:R-:W-:Y:S05]  /*2090*/  @P6 BRA `(.L_x_2552) ;  /* 0xffffffb000006947 */ /* 0x000fea000383ffff */
.L_x_2551:
        /* <DEDUP_REMOVED lines=24> */
.L_x_2556:
        /* <DEDUP_REMOVED lines=116> */
.L_x_2555:
        /* <DEDUP_REMOVED lines=63> */
.L_x_2557:
[----:B------:R-:W-:-:S04]  /*2d50*/  LOP3.LUT P6, RZ, R72, 0x1, RZ, 0xc0, !PT ;  /* 0x0000000148ff7812 */ /* 0x000fc800078cc0ff */
[----:B------:R-:W-:-:S13]  /*2d60*/  ISETP.NE.OR P6, PT, R8, RZ, P6 ;  /* 0x000000ff0800720c */ /* 0x000fda00037c5670 */
[----:B------:R-:W-:Y:S05]  /*2d70*/  @!P6 BRA `(.L_x_2553) ;  /* 0x000002100000e947 */ /* 0x000fea0003800000 */
.L_x_2554:
[----:B------:R-:W1:Y:S02]  /*2d80*/  S2R R65, SR_CTAID.X ;  /* 0x0000000000417919 */ /* 0x000e640000002500 */
.L_x_2558:
        /* <DEDUP_REMOVED lines=32> */
.L_x_2553:
        /* <DEDUP_REMOVED lines=11> */
.L_x_2560:
[----:B------:R-:W-:Y:S05]  /*3040*/  BSYNC B0 ;  /* 0x0000000000007941 */ /* 0x000fea0003800000 */
.L_x_2559:
        /* <DEDUP_REMOVED lines=17> */
.L_x_2550:
        /* <DEDUP_REMOVED lines=26> */
[----:B------:R-:W2:Y:S02]  /*3300*/  LDG.E.64 R4, [R12.64] ;  /* 0x000000060c047981 */ /* 0x000ea4000c1e1b00 */
[----:B------:R-:W0:Y:S01]  /*3310*/  @P5 MUFU.RSQ R9, R18 ;  /* 0x0000001200095308 */ /* 0x000e220000001400 */
[----:B------:R-:W-:Y:S01]  /*3320*/  ISETP.NE.AND P5, PT, RZ, UR5, PT ;  /* 0x00000005ff007c0c */ /* 0x000fe2000bfa5270 */
[--C-:B------:R-:W-:Y:S02]  /*3330*/  HADD2.F32 R11, -RZ, R52.reuse.H0_H0 ;  /* 0x20000034ff0b7230 */ /* 0x100fe40000004100 */
[----:B------:R-:W-:-:S03]  /*3340*/  HADD2.F32 R15, -RZ, R52.H1_H1 ;  /* 0x30000034ff0f7230 */ /* 0x000fc60000004100 */
[--C-:B------:R-:W-:Y:S02]  /*3350*/  FADD.FTZ R10, R11, -R8.reuse ;  /* 0x800000080b0a7221 */ /* 0x100fe40000010000 */
[----:B------:R-:W-:Y:S01]  /*3360*/  FADD.FTZ R14, R15, -R8 ;  /* 0x800000080f0e7221 */ /* 0x000fe20000010000 */
[----:B------:R-:W-:Y:S01]  /*3370*/  SHF.R.U32.HI R19, RZ, 0x4, R27 ;  /* 0x00000004ff137819 */ /* 0x000fe2000001161b */
[--C-:B------:R-:W-:Y:S01]  /*3380*/  HADD2.F32 R65, -RZ, R50.reuse.H0_H0 ;  /* 0x20000032ff417230 */ /* 0x100fe20000004100 */
[-C--:B0-----:R-:W-:Y:S02]  /*3390*/  FMUL.FTZ R11, R10, R9.reuse ;  /* 0x000000090a0b7220 */ /* 0x081fe40000410000 */
[----:B------:R-:W-:Y:S01]  /*33a0*/  FMUL.FTZ R14, R14, R9 ;  /* 0x000000090e0e7220 */ /* 0x000fe20000410000 */
[----:B------:R-:W-:Y:S01]  /*33b0*/  HADD2.F32 R67, -RZ, R50.H1_H1 ;  /* 0x30000032ff437230 */ /* 0x000fe20000004100 */
[----:B------:R-:W-:Y:S02]  /*33c0*/  IMAD R54, R54, c[0x0][0x1e4], R19 ;  /* 0x0000790036367a24 */ /* 0x000fe400078e0213 */
        /* <DEDUP_REMOVED lines=13> */
.L_x_2561:
        /* <DEDUP_REMOVED lines=12> */
.L_x_2563:
[----:B------:R-:W-:Y:S05]  /*3560*/  BSYNC B0 ;  /* 0x0000000000007941 */ /* 0x000fea0003800000 */
.L_x_2562:
[--C-:B0-----:R-:W-:Y:S01]  /*3570*/  FADD.FTZ R10, R65, -R8.reuse ;  /* 0x80000008410a7221 */ /* 0x101fe20000010000 */
[--C-:B------:R-:W-:Y:S01]  /*3580*/  HADD2.F32 R13, -RZ, R53.reuse.H0_H0 ;  /* 0x20000035ff0d7230 */ /* 0x100fe20000004100 */
[--C-:B------:R-:W-:Y:S01]  /*3590*/  FADD.FTZ R12, R67, -R8.reuse ;  /* 0x80000008430c7221 */ /* 0x100fe20000010000 */
[----:B------:R-:W-:Y:S01]  /*35a0*/  HADD2.F32 R53, -RZ, R53.H1_H1 ;  /* 0x30000035ff357230 */ /* 0x000fe20000004100 */
[-C--:B------:R-:W-:Y:S01]  /*35b0*/  FMUL.FTZ R11, R10, R9.reuse ;  /* 0x000000090a0b7220 */ /* 0x080fe20000410000 */
[--C-:B------:R-:W-:Y:S01]  /*35c0*/  HADD2.F32 R29, -RZ, R55.reuse.H0_H0 ;  /* 0x20000037ff1d7230 */ /* 0x100fe20000004100 */
[----:B------:R-:W-:Y:S01]  /*35d0*/  FMUL.FTZ R12, R12, R9 ;  /* 0x000000090c0c7220 */ /* 0x000fe20000410000 */
[----:B------:R-:W-:Y:S01]  /*35e0*/  HADD2.F32 R55, -RZ, R55.H1_H1 ;  /* 0x30000037ff377230 */ /* 0x000fe20000004100 */
[--C-:B------:R-:W-:Y:S02]  /*35f0*/  FADD.FTZ R28, R13, -R8.reuse ;  /* 0x800000080d1c7221 */ /* 0x100fe40000010000 */
[----:B------:R-:W-:-:S02]  /*3600*/  FADD.FTZ R50, R53, -R8 ;  /* 0x8000000835327221 */ /* 0x000fc40000010000 */
        /* <DEDUP_REMOVED lines=13> */
.L_x_2564:
[----:B------:R-:W-:Y:S01]  /*36e0*/  LOP3.LUT P0, RZ, R72, 0x4, RZ, 0xc0, !PT ;  /* 0x0000000448ff7812 */ /* 0x000fe2000780c0ff */
[----:B------:R-:W-:-:S12]  /*36f0*/  BSSY B0, `(.L_x_2565) ;  /* 0x000000c000007945 */ /* 0x000fd80003800000 */
[----:B------:R-:W-:Y:S05]  /*3700*/  @P0 BRA `(.L_x_2566) ;  /* 0x000000a000000947 */ /* 0x000fea0003800000 */
        /* <DEDUP_REMOVED lines=10> */
.L_x_2566:
[----:B------:R-:W-:Y:S05]  /*37b0*/  BSYNC B0 ;  /* 0x0000000000007941 */ /* 0x000fea0003800000 */
.L_x_2565:
[-C--:B0-----:R-:W-:Y:S02]  /*37c0*/  FMUL.FTZ R11, R28, R9.reuse ;  /* 0x000000091c0b7220 */ /* 0x081fe40000410000 */
[----:B------:R-:W-:Y:S02]  /*37d0*/  FMUL.FTZ R50, R50, R9 ;  /* 0x0000000932327220 */ /* 0x000fe40000410000 */
[--C-:B------:R-:W-:Y:S02]  /*37e0*/  FADD.FTZ R28, R29, -R8.reuse ;  /* 0x800000081d1c7221 */ /* 0x100fe40000010000 */
        /* <DEDUP_REMOVED lines=14> */
.L_x_2567:
        /* <DEDUP_REMOVED lines=13> */
.L_x_2569:
[----:B------:R-:W-:Y:S05]  /*39a0*/  BSYNC B0 ;  /* 0x0000000000007941 */ /* 0x000fea0003800000 */
.L_x_2568:
[-C--:B0-----:R-:W-:Y:S01]  /*39b0*/  FMUL.FTZ R11, R28, R9.reuse ;  /* 0x000000091c0b7220 */ /* 0x081fe20000410000 */
[--C-:B------:R-:W-:Y:S01]  /*39c0*/  HADD2.F32 R29, -RZ, R56.reuse.H0_H0 ;  /* 0x20000038ff1d7230 */ /* 0x100fe20000004100 */
        /* <DEDUP_REMOVED lines=15> */
.L_x_2570:
        /* <DEDUP_REMOVED lines=13> */
.L_x_2572:
[----:B------:R-:W-:Y:S05]  /*3b90*/  BSYNC B0 ;  /* 0x0000000000007941 */ /* 0x000fea0003800000 */
.L_x_2571:
        /* <DEDUP_REMOVED lines=23> */
.L_x_2573:
        /* <DEDUP_REMOVED lines=13> */
.L_x_2575:
[----:B------:R-:W-:Y:S05]  /*3de0*/  BSYNC B0 ;  /* 0x0000000000007941 */ /* 0x000fea0003800000 */
.L_x_2574:
        /* <DEDUP_REMOVED lines=17> */
.L_x_2576:
        /* <DEDUP_REMOVED lines=13> */
.L_x_2578:
[----:B------:R-:W-:Y:S05]  /*3fd0*/  BSYNC B0 ;  /* 0x0000000000007941 */ /* 0x000fea0003800000 */
.L_x_2577:
        /* <DEDUP_REMOVED lines=17> */
.L_x_2579:
        /* <DEDUP_REMOVED lines=13> */
.L_x_2581:
[----:B------:R-:W-:Y:S05]  /*41c0*/  BSYNC B0 ;  /* 0x0000000000007941 */ /* 0x000fea0003800000 */
.L_x_2580:
[--C-:B0-----:R-:W-:Y:S01]  /*41d0*/  FADD.FTZ R10, R19, -R8.reuse ;  /* 0x80000008130a7221 */ /* 0x101fe20000010000 */
[--C-:B------:R-:W-:Y:S01]  /*41e0*/  HADD2.F32 R33, -RZ, R61.reuse.H0_H0 ;  /* 0x2000003dff217230 */ /* 0x100fe20000004100 */
[----:B------:R-:W-:Y:S01]  /*41f0*/  FADD.FTZ R12, R59, -R8 ;  /* 0x800000083b0c7221 */ /* 0x000fe20000010000 */
[--C-:B------:R-:W-:Y:S01]  /*4200*/  HADD2.F32 R29, -RZ, R60.reuse.H0_H0 ;  /* 0x2000003cff1d7230 */ /* 0x100fe20000004100 */
[-C--:B------:R-:W-:Y:S01]  /*4210*/  FMUL.FTZ R11, R10, R9.reuse ;  /* 0x000000090a0b7220 */ /* 0x080fe20000410000 */
[----:B------:R-:W-:Y:S01]  /*4220*/  HADD2.F32 R31, -RZ, R60.H1_H1 ;  /* 0x3000003cff1f7230 */ /* 0x000fe20000004100 */
        /* <DEDUP_REMOVED lines=15> */
.L_x_2582:
        /* <DEDUP_REMOVED lines=13> */
.L_x_2584:
[----:B------:R-:W-:Y:S05]  /*43f0*/  BSYNC B0 ;  /* 0x0000000000007941 */ /* 0x000fea0003800000 */
.L_x_2583:
[--C-:B0-----:R-:W-:Y:S02]  /*4400*/  FADD.FTZ R10, R29, -R8.reuse ;  /* 0x800000081d0a7221 */ /* 0x101fe40000010000 */
[--C-:B------:R-:W-:Y:S02]  /*4410*/  FADD.FTZ R12, R31, -R8.reuse ;  /* 0x800000081f0c7221 */ /* 0x100fe40000010000 */
        /* <DEDUP_REMOVED lines=19> */
.L_x_2585:
        /* <DEDUP_REMOVED lines=13> */
.L_x_2587:
[----:B------:R-:W-:Y:S05]  /*4620*/  BSYNC B0 ;  /* 0x0000000000007941 */ /* 0x000fea0003800000 */
.L_x_2586:
[----:B------:R-:W-:Y:S01]  /*4630*/  HADD2.F32 R19, -RZ, R62.H0_H0 ;  /* 0x2000003eff137230 */ /* 0x000fe20000004100 */
        /* <DEDUP_REMOVED lines=13> */
.L_x_2588:
[----:B------:R-:W-:Y:S01]  /*4710*/  BSSY B0, `(.L_x_2589) ;  /* 0x000000c000007945 */ /* 0x000fe20003800000 */
[----:B------:R-:W-:Y:S05]  /*4720*/  @P1 BRA `(.L_x_2590) ;  /* 0x000000a000001947 */ /* 0x000fea0003800000 */
[----:B------:R-:W-:Y:S01]  /*4730*/  IMAD R47, R47, c[0x0][0x1c0], RZ ;  /* 0x000070002f2f7a24 */ /* 0x000fe200078e02ff */
[----:B0-----:R-:W-:Y:S02]  /*4740*/  MOV R10, R16 ;  /* 0x00000010000a7202 */ /* 0x001fe40000000f00 */
        /* <DEDUP_REMOVED lines=8> */
.L_x_2590:
[----:B------:R-:W-:Y:S05]  /*47d0*/  BSYNC B0 ;  /* 0x0000000000007941 */ /* 0x000fea0003800000 */
.L_x_2589:
[----:B0-----:R-:W-:Y:S01]  /*47e0*/  HADD2.F32 R29, -RZ, R63.H0_H0 ;  /* 0x2000003fff1d7230 */ /* 0x001fe20000004100 */
[C---:B------:R-:W-:Y:S01]  /*47f0*/  IADD3 R13, R54.reuse, 0x1a0, RZ ;  /* 0x000001a0360d7810 */ /* 0x040fe20007ffe0ff */
[----:B------:R-:W-:Y:S01]  /*4800*/  HADD2.F32 R39, -RZ, R51.H0_H0 ;  /* 0x20000033ff277230 */ /* 0x000fe20000004100 */
[C---:B------:R-:W-:Y:S01]  /*4810*/  IADD3 R11, R54.reuse, 0x1c0, RZ ;  /* 0x000001c0360b7810 */ /* 0x040fe20007ffe0ff */
[----:B------:R-:W-:Y:S01]  /*4820*/  HADD2.F32 R15, -RZ, R62.H1_H1 ;  /* 0x3000003eff0f7230 */ /* 0x000fe20000004100 */
[----:B------:R-:W-:Y:S01]  /*4830*/  IADD3 R54, R54, 0x1e0, RZ ;  /* 0x000001e036367810 */ /* 0x000fe20007ffe0ff */
[----:B------:R-:W-:Y:S01]  /*4840*/  HADD2.F32 R63, -RZ, R63.H1_H1 ;  /* 0x3000003fff3f7230 */ /* 0x000fe20000004100 */
[--C-:B------:R-:W-:Y:S01]  /*4850*/  FADD.FTZ R18, R19, -R8.reuse ;  /* 0x8000000813127221 */ /* 0x100fe20000010000 */
[--C-:B------:R-:W-:Y:S01]  /*4860*/  HADD2.F32 R31, -RZ, R64.reuse.H0_H0 ;  /* 0x20000040ff1f7230 */ /* 0x100fe20000004100 */
[--C-:B------:R-:W-:Y:S01]  /*4870*/  FADD.FTZ R28, R15, -R8.reuse ;  /* 0x800000080f1c7221 */ /* 0x100fe20000010000 */
[----:B------:R-:W-:Y:S01]  /*4880*/  HADD2.F32 R33, -RZ, R64.H1_H1 ;  /* 0x30000040ff217230 */ /* 0x000fe20000004100 */
[--C-:B------:R-:W-:Y:S01]  /*4890*/  FADD.FTZ R30, R29, -R8.reuse ;  /* 0x800000081d1e7221 */ /* 0x100fe20000010000 */
[--C-:B------:R-:W-:Y:S01]  /*48a0*/  HADD2.F32 R35, -RZ, R48.reuse.H0_H0 ;  /* 0x20000030ff237230 */ /* 0x100fe20000004100 */
[--C-:B------:R-:W-:Y:S01]  /*48b0*/  FADD.FTZ R32, R63, -R8.reuse ;  /* 0x800000083f207221 */ /* 0x100fe20000010000 */
[----:B------:R-:W-:Y:S01]  /*48c0*/  HADD2.F32 R37, -RZ, R48.H1_H1 ;  /* 0x30000030ff257230 */ /* 0x000fe20000004100 */
[--C-:B------:R-:W-:Y:S01]  /*48d0*/  FADD.FTZ R34, R31, -R8.reuse ;  /* 0x800000081f227221 */ /* 0x100fe20000010000 */
[----:B------:R-:W-:Y:S01]  /*48e0*/  HADD2.F32 R51, -RZ, R51.H1_H1 ;  /* 0x30000033ff337230 */ /* 0x000fe20000004100 */
        /* <DEDUP_REMOVED lines=8> */
[--C-:B------:R-:W-:Y:S01]  /*4970*/  FADD.FTZ R44, R51, -R8.reuse ;  /* 0x80000008332c7221 */ /* 0x100fe20000010000 */
[----:B------:R-:W-:Y:S01]  /*4980*/  ISETP.GE.U32.AND P1, PT, R54, c[0x0][0x1c8], PT ;  /* 0x0000720036007a0c */ /* 0x000fe20003f26070 */
[--C-:B------:R-:W-:Y:S01]  /*4990*/  FADD.FTZ R46, R41, -R8.reuse ;  /* 0x80000008292e7221 */ /* 0x100fe20000010000 */
[----:B------:R-:W-:Y:S01]  /*49a0*/  SHF.R.S32.HI R14, RZ, 0x1f, R13 ;  /* 0x0000001fff0e7819 */ /* 0x000fe2000001140d */
        /* <DEDUP_REMOVED lines=14> */
[-C--:B------:R-:W-:Y:S01]  /*4a90*/  FMUL.FTZ R32, R32, R9.reuse ;  /* 0x0000000920207220 */ /* 0x080fe20000410000 */
[----:B------:R-:W-:Y:S01]  /*4aa0*/  ISETP.GT.U32.OR P1, PT, R27, 0x1ff, P1 ;  /* 0x000001ff1b00780c */ /* 0x000fe20000f24470 */
[----:B------:R-:W-:-:S02]  /*4ab0*/  FMUL.FTZ R36, R36, R9 ;  /* 0x0000000924247220 */ /* 0x000fc40000410000 */
[-C--:B------:R-:W-:Y:S02]  /*4ac0*/  FMUL.FTZ R40, R40, R9.reuse ;  /* 0x0000000928287220 */ /* 0x080fe40000410000 */
[-C--:B------:R-:W-:Y:S02]  /*4ad0*/  FMUL.FTZ R44, R44, R9.reuse ;  /* 0x000000092c2c7220 */ /* 0x080fe40000410000 */
[-C--:B------:R-:W-:Y:S02]  /*4ae0*/  FMUL.FTZ R39, R46, R9.reuse ;  /* 0x000000092e277220 */ /* 0x080fe40000410000 */
[----:B------:R-:W-:Y:S02]  /*4af0*/  FMUL.FTZ R18, R8, R9 ;  /* 0x0000000908127220 */ /* 0x000fe40000410000 */
[C-C-:B------:R-:W-:Y:S02]  /*4b00*/  FFMA.FTZ R29, R6.reuse, R15, R4.reuse ;  /* 0x0000000f061d7223 */ /* 0x140fe40000010004 */
[----:B------:R-:W-:-:S02]  /*4b10*/  FFMA.FTZ R30, R6, R19, R4 ;  /* 0x00000013061e7223 */ /* 0x000fc40000010004 */
[C-C-:B------:R-:W-:Y:S02]  /*4b20*/  FFMA.FTZ R33, R6.reuse, R31, R4.reuse ;  /* 0x0000001f06217223 */ /* 0x140fe40000010004 */
[C-C-:B------:R-:W-:Y:S02]  /*4b30*/  FFMA.FTZ R35, R6.reuse, R35, R4.reuse ;  /* 0x0000002306237223 */ /* 0x140fe40000010004 */
[C-C-:B------:R-:W-:Y:S02]  /*4b40*/  FFMA.FTZ R8, R6.reuse, R37, R4.reuse ;  /* 0x0000002506087223 */ /* 0x140fe40000010004 */
[----:B------:R-:W-:Y:S02]  /*4b50*/  FFMA.FTZ R4, R6, R39, R4 ;  /* 0x0000002706047223 */ /* 0x000fe40000010004 */
[C-C-:B------:R-:W-:Y:S02]  /*4b60*/  FFMA.FTZ R31, R7.reuse, R32, R5.reuse ;  /* 0x00000020071f7223 */ /* 0x140fe40000010005 */
[----:B------:R-:W-:-:S02]  /*4b70*/  FFMA.FTZ R36, R7, R36, R5 ;  /* 0x0000002407247223 */ /* 0x000fc40000010005 */
        /* <DEDUP_REMOVED lines=15> */
.L_x_2591:
        /* <DEDUP_REMOVED lines=12> */
.L_x_2593:
[----:B------:R-:W-:Y:S05]  /*4d30*/  BSYNC B0 ;  /* 0x0000000000007941 */ /* 0x000fea0003800000 */
.L_x_2592:
        /* <DEDUP_REMOVED lines=11> */
.L_x_2594:
        /* <DEDUP_REMOVED lines=12> */
.L_x_2596:
[----:B------:R-:W-:Y:S05]  /*4eb0*/  BSYNC B0 ;  /* 0x0000000000007941 */ /* 0x000fea0003800000 */
.L_x_2595:
        /* <DEDUP_REMOVED lines=11> */
.L_x_2597:
        /* <DEDUP_REMOVED lines=12> */
.L_x_2599:
[----:B------:R-:W-:Y:S05]  /*5030*/  BSYNC B0 ;  /* 0x0000000000007941 */ /* 0x000fea0003800000 */
.L_x_2598:
        /* <DEDUP_REMOVED lines=11> */
.L_x_2600:
[----:B------:R-:W-:Y:S01]  /*50f0*/  BSSY B0, `(.L_x_2601) ;  /* 0x000000c000007945 */ /* 0x000fe20003800000 */
[----:B------:R-:W-:Y:S05]  /*5100*/  @P6 BRA `(.L_x_2602) ;  /* 0x000000a000006947 */ /* 0x000fea0003800000 */
        /* <DEDUP_REMOVED lines=10> */
.L_x_2602:
[----:B------:R-:W-:Y:S05]  /*51b0*/  BSYNC B0 ;  /* 0x0000000000007941 */ /* 0x000fea0003800000 */
.L_x_2601:
        /* <DEDUP_REMOVED lines=11> */
.L_x_2603:
        /* <DEDUP_REMOVED lines=12> */
.L_x_2605:
[----:B------:R-:W-:Y:S05]  /*5330*/  BSYNC B0 ;  /* 0x0000000000007941 */ /* 0x000fea0003800000 */
.L_x_2604:
        /* <DEDUP_REMOVED lines=11> */
.L_x_2606:
[----:B------:R-:W-:Y:S01]  /*53f0*/  BSSY B0, `(.L_x_2607) ;  /* 0x000000b000007945 */ /* 0x000fe20003800000 */
[----:B------:R-:W-:Y:S05]  /*5400*/  @P1 BRA `(.L_x_2608) ;  /* 0x0000009000001947 */ /* 0x000fea0003800000 */
[----:B------:R-:W-:Y:S01]  /*5410*/  MOV R2, R16 ;  /* 0x0000001000027202 */ /* 0x000fe20000000f00 */
[----:B------:R-:W-:Y:S01]  /*5420*/  IMAD R5, R10, c[0x0][0x1c0], RZ ;  /* 0x000070000a057a24 */ /* 0x000fe200078e02ff */
[----:B------:R-:W-:-:S03]  /*5430*/  F2FP.PACK_AB R9, R9, R4 ;  /* 0x000000040909723e */ /* 0x000fc600000000ff */
[----:B0-----:R-:W-:-:S04]  /*5440*/  IMAD.WIDE.U32 R6, R54, c[0x0][0x1c0], R2 ;  /* 0x0000700036067a25 */ /* 0x001fc800078e0002 */
[----:B------:R-:W-:Y:S01]  /*5450*/  IMAD R5, R54, c[0x0][0x1c4], R5 ;  /* 0x0000710036057a24 */ /* 0x000fe200078e0205 */
[----:B------:R-:W-:-:S04]  /*5460*/  LEA R2, P0, R6, c[0x0][0x160], 0x1 ;  /* 0x0000580006027a11 */ /* 0x000fc800078008ff */
[----:B------:R-:W-:-:S04]  /*5470*/  IADD3 R5, R7, R5, RZ ;  /* 0x0000000507057210 */ /* 0x000fc80007ffe0ff */
[----:B------:R-:W-:-:S05]  /*5480*/  LEA.HI.X R3, R6, c[0x0][0x164], R5, 0x1, P0 ;  /* 0x0000590006037a11 */ /* 0x000fca00000f0c05 */
[----:B------:R0:W-:Y:S02]  /*5490*/  STG.E [R2.64], R9 ;  /* 0x0000000902007986 */ /* 0x0001e4000c101906 */
.L_x_2608:
[----:B------:R-:W-:Y:S05]  /*54a0*/  BSYNC B0 ;  /* 0x0000000000007941 */ /* 0x000fea0003800000 */
.L_x_2607:
[----:B------:R-:W-:Y:S02]  /*54b0*/  IADD3 R26, R26, c[0x0][0x10], RZ ;  /* 0x000004001a1a7a10 */ /* 0x000fe40007ffe0ff */
[----:B------:R-:W-:Y:S02]  /*54c0*/  IADD3 R73, R73, 0x1, RZ ;  /* 0x0000000149497810 */ /* 0x000fe40007ffe0ff */
[----:B------:R-:W-:-:S13]  /*54d0*/  ISETP.GE.AND P0, PT, R26, UR4, PT ;  /* 0x000000041a007c0c */ /* 0x000fda000bf06270 */
[----:B------:R-:W-:Y:S01]  /*54e0*/  @P0 CALL.REL.NOINC `(.L_x_2609) ;  /* 0x0000001000000944 */ /* 0x000fe20003c00000 */
[----:B------:R-:W-:Y:S05]  /*54f0*/  BRA `(.L_x_2610) ;  /* 0xffffabf000007947 */ /* 0x000fea000383ffff */
.L_x_2609:
[----:B------:R-:W-:Y:S05]  /*5500*/  EXIT ;  /* 0x000000000000794d */ /* 0x000fea0003800000 */
.L_x_2611:
        /* <DEDUP_REMOVED lines=15> */
.L_x_3383:


//--------------------- .text._Z35group_norm_nhwc_fwd_one_pass_kernelI11Fp16IOBf16WLi64ELi32ELi512EEv26Group_norm_nhwc_fwd_params --------------------------
	.section	.text._Z35group_norm_nhwc_fwd_one_pass_kernelI11Fp16IOBf16WLi64ELi32ELi512EEv26Group_norm_nhwc_fwd_params,"ax",@progbits
	.sectioninfo	@"SHI_REGISTERS=32"
	.align	128
        .global         _Z35group_norm_nhwc_fwd_one_pass_kernelI11Fp16IOBf16WLi64ELi32ELi512EEv26Group_norm_nhwc_fwd_params
        .type           _Z35group_norm_nhwc_fwd_one_pass_kernelI11Fp16IOBf16WLi64ELi32ELi512EEv26Group_norm_nhwc_fwd_params,@function
        .size           _Z35group_norm_nhwc_fwd_one_pass_kernelI11Fp16IOBf16WLi64ELi32ELi512EEv26Group_norm_nhwc_fwd_params,(.L_x_3384 - _Z35group_norm_nhwc_fwd_one_pass_kernelI11Fp16IOBf16WLi64ELi32ELi512EEv26Group_norm_nhwc_fwd_params)
        .other          _Z35group_norm_nhwc_fwd_one_pass_kernelI11Fp16IOBf16WLi64ELi32ELi512EEv26Group_norm_nhwc_fwd_params,@"STO_CUDA_ENTRY STV_DEFAULT"
_Z35group_norm_nhwc_fwd_one_pass_kernelI11Fp16IOBf16WLi64ELi32ELi512EEv26Group_norm_nhwc_fwd_params:
.text._Z35group_norm_nhwc_fwd_one_pass_kernelI11Fp16IOBf16WLi64ELi32ELi512EEv26Group_norm_nhwc_fwd_params:
        /* <DEDUP_REMOVED lines=15> */
.L_x_2628:
        /* <DEDUP_REMOVED lines=147> */
.L_x_2613:
[----:B------:R-:W-:Y:S05]  /*0a20*/  BSYNC B0 ;  /* 0x0000000000007941 */ /* 0x000fea0003800000 */
.L_x_2612:
        /* <DEDUP_REMOVED lines=25> */
.L_x_2616:
[----:B------:R-:W2:Y:S01]  /*0bc0*/  LDG.E.STRONG.GPU R6, [R4.64] ;  /* 0x0000000604067981 */ /* 0x000ea2000c1ef900 */
[----:B------:R-:W-:Y:S01]  /*0bd0*/  YIELD ;  /* 0x0000000000007946 */ /* 0x000fe20003800000 */
[----:B--2---:R-:W-:Y:S01]  /*0be0*/  ISETP.NE.AND P0, PT, R6, R7, PT ;  /* 0x000000070600720c */ /* 0x004fe20003f05270 */
[----:B------:R-:W-:-:S12]  /*0bf0*/  CCTL.IVALL ;  /* 0x00000000ff00798f */ /* 0x000fd80002000000 */
[----:B------:R-:W-:Y:S05]  /*0c00*/  @P0 BRA `(.L_x_2616) ;  /* 0xffffffb000000947 */ /* 0x000fea000383ffff */
.L_x_2615:
        /* <DEDUP_REMOVED lines=12> */
.L_x_2618:
        /* <DEDUP_REMOVED lines=60> */
.L_x_2617:
        /* <DEDUP_REMOVED lines=19> */
.L_x_2620:
[----:B------:R-:W-:Y:S05]  /*11c0*/  BSYNC B0 ;  /* 0x0000000000007941 */ /* 0x000fea0003800000 */
.L_x_2619:
        /* <DEDUP_REMOVED lines=30> */
.L_x_2614:
        /* <DEDUP_REMOVED lines=21> */
[----:B------:R-:W-:Y:S01]  /*1500*/  SHF.R.U32.HI R8, RZ, 0x4, R0 ;  /* 0x00000004ff087819 */ /* 0x000fe20000011600 */
[--C-:B--2---:R-:W-:Y:S01]  /*1510*/  HADD2.F32 R13, -RZ, R16.reuse.H1_H1 ;  /* 0x30000010ff0d7230 */ /* 0x104fe20000004100 */
[----:B------:R-:W0:Y:S01]  /*1520*/  LDS.64 R14, [0x98] ;  /* 0x00009800ff0e7984 */ /* 0x000e220000000a00 */
[----:B------:R-:W-:Y:S01]  /*1530*/  ISETP.NE.AND P2, PT, RZ, UR5, PT ;  /* 0x00000005ff007c0c */ /* 0x000fe2000bf45270 */
[----:B---3--:R-:W-:Y:S01]  /*1540*/  HADD2.F32 R7, -RZ, R16.H0_H0 ;  /* 0x20000010ff077230 */ /* 0x008fe20000004100 */
[----:B------:R-:W-:Y:S01]  /*1550*/  IMAD R11, R3, c[0x0][0x1e4], R8 ;  /* 0x00007900030b7a24 */ /* 0x000fe200078e0208 */
[----:B-----5:R-:W-:-:S02]  /*1560*/  HADD2.F32 R5, -RZ, R17.H0_H0 ;  /* 0x20000011ff057230 */ /* 0x020fc40000004100 */
[----:B------:R-:W-:Y:S02]  /*1570*/  HADD2.F32 R17, -RZ, R17.H1_H1 ;  /* 0x30000011ff117230 */ /* 0x000fe40000004100 */
        /* <DEDUP_REMOVED lines=42> */
.L_x_2621:
[----:B------:R-:W-:Y:S01]  /*1820*/  BSSY B0, `(.L_x_2622) ;  /* 0x000000c000007945 */ /* 0x000fe20003800000 */
        /* <DEDUP_REMOVED lines=11> */
.L_x_2623:
[----:B------:R-:W-:Y:S05]  /*18e0*/  BSYNC B0 ;  /* 0x0000000000007941 */ /* 0x000fea0003800000 */
.L_x_2622:
        /* <DEDUP_REMOVED lines=11> */
.L_x_2624:
        /* <DEDUP_REMOVED lines=11> */
.L_x_2626:
[----:B------:R-:W-:Y:S05]  /*1a50*/  BSYNC B0 ;  /* 0x0000000000007941 */ /* 0x000fea0003800000 */
.L_x_2625:
[----:B------:R-:W-:Y:S02]  /*1a60*/  IADD3 R20, R20, c[0x0][0x10], RZ ;  /* 0x0000040014147a10 */ /* 0x000fe40007ffe0ff */
[----:B------:R-:W-:Y:S02]  /*1a70*/  IADD3 R18, R18, 0x1, RZ ;  /* 0x0000000112127810 */ /* 0x000fe40007ffe0ff */
[----:B------:R-:W-:-:S13]  /*1a80*/  ISETP.GE.AND P0, PT, R20, UR4, PT ;  /* 0x0000000414007c0c */ /* 0x000fda000bf06270 */
[----:B------:R-:W-:Y:S01]  /*1a90*/  @P0 CALL.REL.NOINC `(.L_x_2627) ;  /* 0x0000001000000944 */ /* 0x000fe20003c00000 */
[----:B------:R-:W-:Y:S05]  /*1aa0*/  BRA `(.L_x_2628) ;  /* 0xffffe64000007947 */ /* 0x000fea000383ffff */
.L_x_2627:
[----:B------:R-:W-:Y:S05]  /*1ab0*/  EXIT ;  /* 0x000000000000794d */ /* 0x000fea0003800000 */
.L_x_2629:
        /* <DEDUP_REMOVED lines=12> */
.L_x_3384:


//--------------------- .text._Z35group_norm_nhwc_fwd_one_pass_kernelI11Fp16IOBf16WLi128ELi32ELi512EEv26Group_norm_nhwc_fwd_params --------------------------
	.section	.text._Z35group_norm_nhwc_fwd_one_pass_kernelI11Fp16IOBf16WLi128ELi32ELi512EEv26Group_norm_nhwc_fwd_params,"ax",@progbits
	.sectioninfo	@"SHI_REGISTERS=32"
	.align	128
        .global         _Z35group_norm_nhwc_fwd_one_pass_kernelI11Fp16IOBf16WLi128ELi32ELi512EEv26Group_norm_nhwc_fwd_params
        .type           _Z35group_norm_nhwc_fwd_one_pass_kernelI11Fp16IOBf16WLi128ELi32ELi512EEv26Group_norm_nhwc_fwd_params,@function
        .size           _Z35group_norm_nhwc_fwd_one_pass_kernelI11Fp16IOBf16WLi128ELi32ELi512EEv26Group_norm_nhwc_fwd_params,(.L_x_3385 - _Z35group_norm_nhwc_fwd_one_pass_kernelI11Fp16IOBf16WLi128ELi32ELi512EEv26Group_norm_nhwc_fwd_params)
        .other          _Z35group_norm_nhwc_fwd_one_pass_kernelI11Fp16IOBf16WLi128ELi32ELi512EEv26Group_norm_nhwc_fwd_params,@"STO_CUDA_ENTRY STV_DEFAULT"
_Z35group_norm_nhwc_fwd_one_pass_kernelI11Fp16IOBf16WLi128ELi32ELi512EEv26Group_norm_nhwc_fwd_params:
.text._Z35group_norm_nhwc_fwd_one_pass_kernelI11Fp16IOBf16WLi128ELi32ELi512EEv26Group_norm_nhwc_fwd_params:
        /* <DEDUP_REMOVED lines=23> */
.L_x_2655:
        /* <DEDUP_REMOVED lines=192> */
.L_x_2631:
[----:B------:R-:W-:Y:S05]  /*0d70*/  BSYNC B0 ;  /* 0x0000000000007941 */ /* 0x000fea0003800000 */
.L_x_2630:
        /* <DEDUP_REMOVED lines=24> */
.L_x_2634:
[----:B------:R-:W2:Y:S01]  /*0f00*/  LDG.E.STRONG.GPU R12, [R10.64] ;  /* 0x000000060a0c7981 */ /* 0x000ea2000c1ef900 */
[----:B------:R-:W-:Y:S01]  /*0f10*/  YIELD ;  /* 0x0000000000007946 */ /* 0x000fe20003800000 */
[----:B--2---:R-:W-:Y:S01]  /*0f20*/  ISETP.NE.AND P0, PT, R12, R13, PT ;  /* 0x0000000d0c00720c */ /* 0x004fe20003f05270 */
[----:B------:R-:W-:-:S12]  /*0f30*/  CCTL.IVALL ;  /* 0x00000000ff00798f */ /* 0x000fd80002000000 */
[----:B------:R-:W-:Y:S05]  /*0f40*/  @P0 BRA `(.L_x_2634) ;  /* 0xffffffb000000947 */ /* 0x000fea000383ffff */
.L_x_2633:
        /* <DEDUP_REMOVED lines=16> */
.L_x_2638:
        /* <DEDUP_REMOVED lines=115> */
.L_x_2637:
        /* <DEDUP_REMOVED lines=61> */
.L_x_2639:
[----:B------:R-:W-:-:S13]  /*1b50*/  ISETP.NE.OR P0, PT, R12, RZ, P0 ;  /* 0x000000ff0c00720c */ /* 0x000fda0000705670 */
[----:B------:R-:W-:Y:S05]  /*1b60*/  @!P0 BRA `(.L_x_2635) ;  /* 0x000001f000008947 */ /* 0x000fea0003800000 */
.L_x_2636:
        /* <DEDUP_REMOVED lines=31> */
.L_x_2635:
        /* <DEDUP_REMOVED lines=11> */
.L_x_2641:
[----:B------:R-:W-:Y:S05]  /*1e10*/  BSYNC B0 ;  /* 0x0000000000007941 */ /* 0x000fea0003800000 */
.L_x_2640:
        /* <DEDUP_REMOVED lines=16> */
.L_x_2632:
        /* <DEDUP_REMOVED lines=25> */
[----:B-1----:R-:W-:-:S11]  /*20b0*/  HADD2.F32 R27, -RZ, R16.H1_H1 ;  /* 0x30000010ff1b7230 */ /* 0x002fd60000004100 */
[----:B------:R-:W-:-:S04]  /*20c0*/  @P0 FADD.FTZ R10, R9, c[0x0][0x188] ;  /* 0x00006200090a0621 */ /* 0x000fc80000010000 */
[----:B------:R-:W0:Y:S01]  /*20d0*/  @P0 MUFU.RSQ R14, R10 ;  /* 0x0000000a000e0308 */ /* 0x000e220000001400 */
[----:B------:R-:W-:Y:S01]  /*20e0*/  ISETP.NE.AND P2, PT, RZ, UR5, PT ;  /* 0x00000005ff007c0c */ /* 0x000fe2000bf45270 */
[----:B------:R-:W-:Y:S01]  /*20f0*/  HADD2.F32 R11, -RZ, R16.H0_H0 ;  /* 0x20000010ff0b7230 */ /* 0x000fe20000004100 */
[--C-:B------:R-:W-:Y:S01]  /*2100*/  FADD.FTZ R27, R27, -R12.reuse ;  /* 0x8000000c1b1b7221 */ /* 0x100fe20000010000 */
[----:B------:R-:W-:Y:S02]  /*2110*/  ISETP.GE.U32.AND P0, PT, R13, c[0x0][0x1c8], PT ;  /* 0x000072000d007a0c */ /* 0x000fe40003f06070 */
[----:B------:R-:W-:Y:S01]  /*2120*/  SHF.R.S32.HI R9, RZ, 0x1f, R13 ;  /* 0x0000001fff097819 */ /* 0x000fe2000001140d */
[----:B------:R-:W-:-:S03]  /*2130*/  FADD.FTZ R11, R11, -R12 ;  /* 0x8000000c0b0b7221 */ /* 0x000fc60000010000 */
[----:B------:R-:W-:Y:S01]  /*2140*/  ISETP.GE.AND.EX P0, PT, R9, c[0x0][0x1cc], PT, P0 ;  /* 0x0000730009007a0c */ /* 0x000fe20003f06300 */
[-C--:B0-----:R-:W-:Y:S02]  /*2150*/  FMUL.FTZ R29, R27, R14.reuse ;  /* 0x0000000e1b1d7220 */ /* 0x081fe40000410000 */
[----:B------:R-:W-:Y:S01]  /*2160*/  FMUL.FTZ R11, R11, R14 ;  /* 0x0000000e0b0b7220 */ /* 0x000fe20000410000 */
[----:B------:R-:W-:Y:S02]  /*2170*/  ISETP.LT.U32.AND P0, PT, R2, 0x200, !P0 ;  /* 0x000002000200780c */ /* 0x000fe40004701070 */
[----:B--2---:R-:W-:Y:S02]  /*2180*/  PRMT R15, RZ, 0x5410, R15 ;  /* 0x00005410ff0f7816 */ /* 0x004fe4000000000f */
[----:B-----5:R-:W-:Y:S02]  /*2190*/  PRMT R16, RZ, 0x5410, R26 ;  /* 0x00005410ff107816 */ /* 0x020fe4000000001a */
[----:B---3--:R-:W-:-:S02]  /*21a0*/  PRMT R26, RZ, 0x5410, R8 ;  /* 0x00005410ff1a7816 */ /* 0x008fc40000000008 */
        /* <DEDUP_REMOVED lines=14> */
.L_x_2642:
[----:B------:R-:W-:Y:S01]  /*2290*/  BSSY B0, `(.L_x_2643) ;  /* 0x000000c000007945 */ /* 0x000fe20003800000 */
[----:B------:R-:W-:Y:S05]  /*22a0*/  @!P0 BRA `(.L_x_2644) ;  /* 0x000000a000008947 */ /* 0x000fea0003800000 */
[----:B------:R-:W-:Y:S01]  /*22b0*/  IMAD R10, R9, c[0x0][0x1c0], RZ ;  /* 0x00007000090a7a24 */ /* 0x000fe200078e02ff */
[----:B------:R-:W-:Y:S02]  /*22c0*/  F2FP.PACK_AB R29, R29, R8 ;  /* 0x000000081d1d723e */ /* 0x000fe400000000ff */
        /* <DEDUP_REMOVED lines=8> */
.L_x_2644:
[----:B------:R-:W-:Y:S05]  /*2350*/  BSYNC B0 ;  /* 0x0000000000007941 */ /* 0x000fea0003800000 */
.L_x_2643:
        /* <DEDUP_REMOVED lines=24> */
.L_x_2645:
        /* <DEDUP_REMOVED lines=12> */
.L_x_2647:
[----:B------:R-:W-:Y:S05]  /*25a0*/  BSYNC B0 ;  /* 0x0000000000007941 */ /* 0x000fea0003800000 */
.L_x_2646:
        /* <DEDUP_REMOVED lines=20> */
[C---:B------:R-:W-:Y:S01]  /*26f0*/  ISETP.LT.U32.AND P0, PT, R2.reuse, 0x200, !P0 ;  /* 0x000002000200780c */ /* 0x040fe20004701070 */
[----:B------:R-:W-:Y:S01]  /*2700*/  FFMA.FTZ R10, R15, R11, R26 ;  /* 0x0000000b0f0a7223 */ /* 0x000fe2000001001a */
[----:B------:R-:W-:Y:S01]  /*2710*/  ISETP.LT.U32.AND P3, PT, R2, 0x200, !P3 ;  /* 0x000002000200780c */ /* 0x000fe20005f61070 */
        /* <DEDUP_REMOVED lines=14> */
.L_x_2648:
        /* <DEDUP_REMOVED lines=12> */
.L_x_2650:
[----:B------:R-:W-:Y:S05]  /*28c0*/  BSYNC B0 ;  /* 0x0000000000007941 */ /* 0x000fea0003800000 */
.L_x_2649:
        /* <DEDUP_REMOVED lines=11> */
.L_x_2651:
[----:B------:R-:W-:Y:S01]  /*2980*/  BSSY B0, `(.L_x_2652) ;  /* 0x000000c000007945 */ /* 0x000fe20003800000 */
[----:B------:R-:W-:Y:S05]  /*2990*/  @!P3 BRA `(.L_x_2653) ;  /* 0x000000a00000b947 */ /* 0x000fea0003800000 */
[----:B------:R-:W-:Y:S01]  /*29a0*/  MOV R6, R22 ;  /* 0x0000001600067202 */ /* 0x000fe20000000f00 */
[----:B0-----:R-:W-:Y:S01]  /*29b0*/  IMAD R8, R5, c[0x0][0x1c0], RZ ;  /* 0x0000700005087a24 */ /* 0x001fe200078e02ff */
[----:B------:R-:W-:Y:S02]  /*29c0*/  MOV R7, R25 ;  /* 0x0000001900077202 */ /* 0x000fe40000000f00 */
[----:B------:R-:W-:-:S03]  /*29d0*/  F2FP.PACK_AB R15, R12, R15 ;  /* 0x0000000f0c0f723e */ /* 0x000fc600000000ff */
[----:B------:R-:W-:-:S04]  /*29e0*/  IMAD.WIDE.U32 R6, R13, c[0x0][0x1c0], R6 ;  /* 0x000070000d067a25 */ /* 0x000fc800078e0006 */
[----:B------:R-:W-:Y:S01]  /*29f0*/  IMAD R13, R13, c[0x0][0x1c4], R8 ;  /* 0x000071000d0d7a24 */ /* 0x000fe200078e0208 */
[----:B------:R-:W-:-:S04]  /*2a00*/  LEA R8, P0, R6, c[0x0][0x160], 0x1 ;  /* 0x0000580006087a11 */ /* 0x000fc800078008ff */
[----:B------:R-:W-:-:S04]  /*2a10*/  IADD3 R13, R7, R13, RZ ;  /* 0x0000000d070d7210 */ /* 0x000fc80007ffe0ff */
[----:B------:R-:W-:-:S05]  /*2a20*/  LEA.HI.X R9, R6, c[0x0][0x164], R13, 0x1, P0 ;  /* 0x0000590006097a11 */ /* 0x000fca00000f0c0d */
[----:B------:R0:W-:Y:S02]  /*2a30*/  STG.E [R8.64], R15 ;  /* 0x0000000f08007986 */ /* 0x0001e4000c101906 */
.L_x_2653:
[----:B------:R-:W-:Y:S05]  /*2a40*/  BSYNC B0 ;  /* 0x0000000000007941 */ /* 0x000fea0003800000 */
.L_x_2652:
[----:B------:R-:W-:Y:S02]  /*2a50*/  IADD3 R17, R17, c[0x0][0x10], RZ ;  /* 0x0000040011117a10 */ /* 0x000fe40007ffe0ff */
[----:B------:R-:W-:Y:S02]  /*2a60*/  IADD3 R18, R18, 0x1, RZ ;  /* 0x0000000112127810 */ /* 0x000fe40007ffe0ff */
[----:B------:R-:W-:-:S13]  /*2a70*/  ISETP.GE.AND P0, PT, R17, UR4, PT ;  /* 0x0000000411007c0c */ /* 0x000fda000bf06270 */
[----:B------:R-:W-:Y:S01]  /*2a80*/  @P0 CALL.REL.NOINC `(.L_x_2654) ;  /* 0x0000001000000944 */ /* 0x000fe20003c00000 */
[----:B------:R-:W-:Y:S05]  /*2a90*/  BRA `(.L_x_2655) ;  /* 0xffffd6d000007947 */ /* 0x000fea000383ffff */
.L_x_2654:
[----:B------:R-:W-:Y:S05]  /*2aa0*/  EXIT ;  /* 0x000000000000794d */ /* 0x000fea0003800000 */
.L_x_2656:
        /* <DEDUP_REMOVED lines=13> */
.L_x_3385:


//--------------------- .text._Z35group_norm_nhwc_fwd_one_pass_kernelI11Fp16IOBf16WLi256ELi32ELi512EEv26Group_norm_nhwc_fwd_params --------------------------
	.section	.text._Z35group_norm_nhwc_fwd_one_pass_kernelI11Fp16IOBf16WLi256ELi32ELi512EEv26Group_norm_nhwc_fwd_params,"ax",@progbits
	.sectioninfo	@"SHI_REGISTERS=40"
	.align	128
        .global         _Z35group_norm_nhwc_fwd_one_pass_kernelI11Fp16IOBf16WLi256ELi32ELi512EEv26Group_norm_nhwc_fwd_params
        .type           _Z35group_norm_nhwc_fwd_one_pass_kernelI11Fp16IOBf16WLi256ELi32ELi512EEv26Group_norm_nhwc_fwd_params,@function
        .size           _Z35group_norm_nhwc_fwd_one_pass_kernelI11Fp16IOBf16WLi256ELi32ELi512EEv26Group_norm_nhwc_fwd_params,(.L_x_3386 - _Z35group_norm_nhwc_fwd_one_pass_kernelI11Fp16IOBf16WLi256ELi32ELi512EEv26Group_norm_nhwc_fwd_params)
        .other          _Z35group_norm_nhwc_fwd_one_pass_kernelI11Fp16IOBf16WLi256ELi32ELi512EEv26Group_norm_nhwc_fwd_params,@"STO_CUDA_ENTRY STV_DEFAULT"
_Z35group_norm_nhwc_fwd_one_pass_kernelI11Fp16IOBf16WLi256ELi32ELi512EEv26Group_norm_nhwc_fwd_params:
.text._Z35group_norm_nhwc_fwd_one_pass_kernelI11Fp16IOBf16WLi256ELi32ELi512EEv26Group_norm_nhwc_fwd_params:
        /* <DEDUP_REMOVED lines=31> */
.L_x_2694:
        /* <DEDUP_REMOVED lines=108> */
[----:B------:R-:W-:Y:S02]  /*08b0*/  ISETP.GE.U32.AND P3, PT, R30, c[0x0][0x1c8], PT ;  /* 0x000072001e007a0c */ /* 0x000fe40003f66070 */
[----:B------:R-:W-:-:S02]  /*08c0*/  SHF.R.S32.HI R27, RZ, 0x1f, R30 ;  /* 0x0000001fff1b7819 */ /* 0x000fc4000001141e */
[----:B------:R-:W-:Y:S01]  /*08d0*/  ISETP.LT.U32.AND P0, PT, R37, 0x200, !P0 ;  /* 0x000002002500780c */ /* 0x000fe20004701070 */
[C---:B------:R-:W-:Y:S01]  /*08e0*/  @P5 IMAD R20, R32.reuse, c[0x0][0x1c4], R20 ;  /* 0x0000710020145a24 */ /* 0x040fe200078e0214 */
[----:B------:R-:W-:Y:S01]  /*08f0*/  ISETP.GE.AND.EX P3, PT, R27, c[0x0][0x1cc], PT, P3 ;  /* 0x000073001b007a0c */ /* 0x000fe20003f66330 */
[----:B------:R-:W-:Y:S01]  /*0900*/  @P5 IMAD.WIDE.U32 R12, R32, c[0x0][0x1c0], R12 ;  /* 0x00007000200c5a25 */ /* 0x000fe200078e000c */
[----:B------:R-:W-:Y:S02]  /*0910*/  @P4 IADD3 R11, R19, R11, RZ ;  /* 0x0000000b130b4210 */ /* 0x000fe40007ffe0ff */
[C---:B-1----:R-:W-:Y:S02]  /*0920*/  @P4 LEA R16, P6, R18.reuse, c[0x0][0x170], 0x1 ;  /* 0x00005c0012104a11 */ /* 0x042fe400078c08ff */
[----:B------:R-:W-:Y:S02]  /*0930*/  ISETP.LT.U32.AND P3, PT, R37, 0x200, !P3 ;  /* 0x000002002500780c */ /* 0x000fe40005f61070 */
[----:B------:R-:W-:-:S02]  /*0940*/  @P4 LEA.HI.X R17, R18, c[0x0][0x174], R11, 0x1, P6 ;  /* 0x00005d0012114a11 */ /* 0x000fc400030f0c0b */
[----:B------:R-:W-:Y:S02]  /*0950*/  @P5 IADD3 R20, R13, R20, RZ ;  /* 0x000000140d145210 */ /* 0x000fe40007ffe0ff */
[C---:B----4-:R-:W-:Y:S01]  /*0960*/  @P5 LEA R14, P6, R12.reuse, c[0x0][0x170], 0x1 ;  /* 0x00005c000c0e5a11 */ /* 0x050fe200078c08ff */
[----:B------:R-:W-:Y:S01]  /*0970*/  @P0 IMAD R11, R21, c[0x0][0x1c0], RZ ;  /* 0x00007000150b0a24 */ /* 0x000fe200078e02ff */
[----:B------:R-:W-:Y:S01]  /*0980*/  @P0 MOV R13, R9 ;  /* 0x00000009000d0202 */ /* 0x000fe20000000f00 */
[----:B------:R0:W4:Y:S01]  /*0990*/  @P4 LDG.E R23, [R16.64] ;  /* 0x0000000810174981 */ /* 0x000122000c1e1900 */
[----:B------:R-:W-:Y:S02]  /*09a0*/  @P5 LEA.HI.X R15, R12, c[0x0][0x174], R20, 0x1, P6 ;  /* 0x00005d000c0f5a11 */ /* 0x000fe400030f0c14 */
[----:B------:R-:W-:Y:S01]  /*09b0*/  CS2R R20, SRZ ;  /* 0x0000000000147805 */ /* 0x000fe2000001ff00 */
[----:B------:R-:W-:Y:S01]  /*09c0*/  @P0 MOV R12, R6 ;  /* 0x00000006000c0202 */ /* 0x000fe20000000f00 */
[----:B------:R-:W-:-:S02]  /*09d0*/  @P0 IMAD R11, R31, c[0x0][0x1c4], R11 ;  /* 0x000071001f0b0a24 */ /* 0x000fc400078e020b */
[----:B------:R-:W-:Y:S02]  /*09e0*/  @P3 IMAD R18, R27, c[0x0][0x1c0], RZ ;  /* 0x000070001b123a24 */ /* 0x000fe400078e02ff */
[----:B------:R-:W-:Y:S01]  /*09f0*/  @P0 IMAD.WIDE.U32 R12, R31, c[0x0][0x1c0], R12 ;  /* 0x000070001f0c0a25 */ /* 0x000fe200078e000c */
[----:B------:R1:W4:Y:S03]  /*0a00*/  @P5 LDG.E R20, [R14.64] ;  /* 0x000000080e145981 */ /* 0x000326000c1e1900 */
[----:B------:R-:W-:Y:S01]  /*0a10*/  @P3 IMAD R18, R30, c[0x0][0x1c4], R18 ;  /* 0x000071001e123a24 */ /* 0x000fe200078e0212 */
[----:B------:R-:W-:Y:S02]  /*0a20*/  @P0 IADD3 R11, R13, R11, RZ ;  /* 0x0000000b0d0b0210 */ /* 0x000fe40007ffe0ff */
[----:B0-----:R-:W-:Y:S02]  /*0a30*/  @P0 LEA R16, P4, R12, c[0x0][0x170], 0x1 ;  /* 0x00005c000c100a11 */ /* 0x001fe400078808ff */
[----:B-1----:R-:W-:-:S02]  /*0a40*/  @P3 MOV R14, R6 ;  /* 0x00000006000e3202 */ /* 0x002fc40000000f00 */
[----:B------:R-:W-:Y:S02]  /*0a50*/  @P3 MOV R15, R9 ;  /* 0x00000009000f3202 */ /* 0x000fe40000000f00 */
[----:B------:R-:W-:-:S03]  /*0a60*/  @P0 LEA.HI.X R17, R12, c[0x0][0x174], R11, 0x1, P4 ;  /* 0x00005d000c110a11 */ /* 0x000fc600020f0c0b */
[----:B------:R-:W-:Y:S01]  /*0a70*/  @P3 IMAD.WIDE.U32 R14, R30, c[0x0][0x1c0], R14 ;  /* 0x000070001e0e3a25 */ /* 0x000fe200078e000e */
[----:B------:R-:W-:Y:S01]  /*0a80*/  MOV R11, RZ ;  /* 0x000000ff000b7202 */ /* 0x000fe20000000f00 */
[----:B------:R3:W4:Y:S03]  /*0a90*/  @P0 LDG.E R21, [R16.64] ;  /* 0x0000000810150981 */ /* 0x000726000c1e1900 */
[----:B------:R-:W-:Y:S02]  /*0aa0*/  @P3 IADD3 R18, R15, R18, RZ ;  /* 0x000000120f123210 */ /* 0x000fe40007ffe0ff */
[----:B------:R-:W-:-:S04]  /*0ab0*/  @P3 LEA R12, P4, R14, c[0x0][0x170], 0x1 ;  /* 0x00005c000e0c3a11 */ /* 0x000fc800078808ff */
[----:B------:R-:W-:-:S05]  /*0ac0*/  @P3 LEA.HI.X R13, R14, c[0x0][0x174], R18, 0x1, P4 ;  /* 0x00005d000e0d3a11 */ /* 0x000fca00020f0c12 */
[----:B------:R0:W4:Y:S04]  /*0ad0*/  @P3 LDG.E R11, [R12.64] ;  /* 0x000000080c0b3981 */ /* 0x000128000c1e1900 */
[----:B------:R-:W1:Y:S02]  /*0ae0*/  S2R R19, SR_LANEID ;  /* 0x0000000000137919 */ /* 0x000e640000000000 */
[----:B-1----:R-:W-:Y:S01]  /*0af0*/  ISETP.GT.AND P0, PT, R19, 0x1e, PT ;  /* 0x0000001e1300780c */ /* 0x002fe20003f04270 */
[----:B--2---:R-:W-:Y:S02]  /*0b00*/  HADD2.F32 R14, -RZ, R24.H1_H1 ;  /* 0x30000018ff0e7230 */ /* 0x004fe40000004100 */
[--C-:B---3--:R-:W-:Y:S02]  /*0b10*/  HADD2.F32 R17, -RZ, R28.reuse.H1_H1 ;  /* 0x3000001cff117230 */ /* 0x108fe40000004100 */
[----:B------:R-:W-:-:S02]  /*0b20*/  HADD2.F32 R15, -RZ, R28.H0_H0 ;  /* 0x2000001cff0f7230 */ /* 0x000fc40000004100 */
[----:B------:R-:W-:Y:S01]  /*0b30*/  HADD2.F32 R16, -RZ, R24.H0_H0 ;  /* 0x20000018ff107230 */ /* 0x000fe20000004100 */
[----:B0-----:R-:W-:Y:S02]  /*0b40*/  FMUL.FTZ R13, R17, R17 ;  /* 0x00000011110d7220 */ /* 0x001fe40000410000 */
[----:B------:R-:W-:Y:S02]  /*0b50*/  FMUL.FTZ R12, R14, R14 ;  /* 0x0000000e0e0c7220 */ /* 0x000fe40000410000 */
[C---:B------:R-:W-:Y:S02]  /*0b60*/  FADD.FTZ R17, R15.reuse, R17 ;  /* 0x000000110f117221 */ /* 0x040fe40000010000 */
[----:B------:R-:W-:Y:S02]  /*0b70*/  FFMA.FTZ R15, R15, R15, R13 ;  /* 0x0000000f0f0f7223 */ /* 0x000fe4000001000d */
[C---:B------:R-:W-:Y:S02]  /*0b80*/  FADD.FTZ R14, R16.reuse, R14 ;  /* 0x0000000e100e7221 */ /* 0x040fe40000010000 */
[----:B------:R-:W-:Y:S01]  /*0b90*/  FFMA.FTZ R16, R16, R16, R12 ;  /* 0x0000001010107223 */ /* 0x000fe2000001000c */
[--C-:B-----5:R-:W-:Y:S01]  /*0ba0*/  HADD2.F32 R12, -RZ, R25.reuse.H1_H1 ;  /* 0x30000019ff0c7230 */ /* 0x120fe20000004100 */
[----:B------:R-:W-:Y:S01]  /*0bb0*/  FADD.FTZ R15, RZ, R15 ;  /* 0x0000000fff0f7221 */ /* 0x000fe20000010000 */
[----:B------:R-:W-:Y:S01]  /*0bc0*/  HADD2.F32 R13, -RZ, R25.H0_H0 ;  /* 0x20000019ff0d7230 */ /* 0x000fe20000004100 */
[----:B------:R-:W-:-:S02]  /*0bd0*/  FADD.FTZ R17, RZ, R17 ;  /* 0x00000011ff117221 */ /* 0x000fc40000010000 */
[----:B------:R-:W-:Y:S02]  /*0be0*/  FADD.FTZ R16, R15, R16 ;  /* 0x000000100f107221 */ /* 0x000fe40000010000 */
[----:B------:R-:W-:Y:S02]  /*0bf0*/  FMUL.FTZ R15, R12, R12 ;  /* 0x0000000c0c0f7220 */ /* 0x000fe40000410000 */
[----:B------:R-:W-:Y:S01]  /*0c00*/  FADD.FTZ R14, R17, R14 ;  /* 0x0000000e110e7221 */ /* 0x000fe20000010000 */
[--C-:B------:R-:W-:Y:S01]  /*0c10*/  HADD2.F32 R17, -RZ, R22.reuse.H1_H1 ;  /* 0x30000016ff117230 */ /* 0x100fe20000004100 */
[C---:B------:R-:W-:Y:S02]  /*0c20*/  FADD.FTZ R12, R13.reuse, R12 ;  /* 0x0000000c0d0c7221 */ /* 0x040fe40000010000 */
[----:B------:R-:W-:Y:S01]  /*0c30*/  FFMA.FTZ R13, R13, R13, R15 ;  /* 0x0000000d0d0d7223 */ /* 0x000fe2000001000f */
[----:B------:R-:W-:Y:S01]  /*0c40*/  HADD2.F32 R15, -RZ, R22.H0_H0 ;  /* 0x20000016ff0f7230 */ /* 0x000fe20000004100 */
[----:B------:R-:W-:-:S02]  /*0c50*/  FADD.FTZ R14, R14, R12 ;  /* 0x0000000c0e0e7221 */ /* 0x000fc40000010000 */
[----:B------:R-:W-:Y:S02]  /*0c60*/  FMUL.FTZ R12, R17, R17 ;  /* 0x00000011110c7220 */ /* 0x000fe40000410000 */
[C---:B------:R-:W-:Y:S02]  /*0c70*/  FADD.FTZ R17, R15.reuse, R17 ;  /* 0x000000110f117221 */ /* 0x040fe40000010000 */
[----:B------:R-:W-:Y:S02]  /*0c80*/  FFMA.FTZ R15, R15, R15, R12 ;  /* 0x0000000f0f0f7223 */ /* 0x000fe4000001000c */
[----:B------:R-:W-:Y:S02]  /*0c90*/  FADD.FTZ R16, R16, R13 ;  /* 0x0000000d10107221 */ /* 0x000fe40000010000 */
[----:B------:R-:W-:Y:S02]  /*0ca0*/  FADD.FTZ R14, R14, R17 ;  /* 0x000000110e0e7221 */ /* 0x000fe40000010000 */
[----:B------:R-:W-:Y:S01]  /*0cb0*/  FADD.FTZ R16, R16, R15 ;  /* 0x0000000f10107221 */ /* 0x000fe20000010000 */
[----:B----4-:R-:W-:-:S02]  /*0cc0*/  HADD2.F32 R12, -RZ, R23.H1_H1 ;  /* 0x30000017ff0c7230 */ /* 0x010fc40000004100 */
[----:B------:R-:W-:-:S03]  /*0cd0*/  HADD2.F32 R13, -RZ, R23.H0_H0 ;  /* 0x20000017ff0d7230 */ /* 0x000fc60000004100 */
[----:B------:R-:W-:Y:S02]  /*0ce0*/  FMUL.FTZ R17, R12, R12 ;  /* 0x0000000c0c117220 */ /* 0x000fe40000410000 */
[C---:B------:R-:W-:Y:S01]  /*0cf0*/  FADD.FTZ R12, R13.reuse, R12 ;  /* 0x0000000c0d0c7221 */ /* 0x040fe20000010000 */
[--C-:B------:R-:W-:Y:S01]  /*0d00*/  HADD2.F32 R15, -RZ, R20.reuse.H1_H1 ;  /* 0x30000014ff0f7230 */ /* 0x100fe20000004100 */
[----:B------:R-:W-:Y:S01]  /*0d10*/  FFMA.FTZ R17, R13, R13, R17 ;  /* 0x0000000d0d117223 */ /* 0x000fe20000010011 */
[----:B------:R-:W-:Y:S01]  /*0d20*/  HADD2.F32 R13, -RZ, R20.H0_H0 ;  /* 0x20000014ff0d7230 */ /* 0x000fe20000004100 */
[----:B------:R-:W-:Y:S02]  /*0d30*/  FADD.FTZ R12, R14, R12 ;  /* 0x0000000c0e0c7221 */ /* 0x000fe40000010000 */
[----:B------:R-:W-:Y:S02]  /*0d40*/  FMUL.FTZ R14, R15, R15 ;  /* 0x0000000f0f0e7220 */ /* 0x000fe40000410000 */
[----:B------:R-:W-:-:S02]  /*0d50*/  FADD.FTZ R16, R16, R17 ;  /* 0x0000001110107221 */ /* 0x000fc40000010000 */
[C---:B------:R-:W-:Y:S02]  /*0d60*/  FADD.FTZ R15, R13.reuse, R15 ;  /* 0x0000000f0d0f7221 */ /* 0x040fe40000010000 */
[----:B------:R-:W-:Y:S02]  /*0d70*/  FFMA.FTZ R17, R13, R13, R14 ;  /* 0x0000000d0d117223 */ /* 0x000fe4000001000e */
[----:B------:R-:W-:Y:S02]  /*0d80*/  FADD.FTZ R12, R12, R15 ;  /* 0x0000000f0c0c7221 */ /* 0x000fe40000010000 */
[----:B------:R-:W-:Y:S01]  /*0d90*/  FADD.FTZ R16, R16, R17 ;  /* 0x0000001110107221 */ /* 0x000fe20000010000 */
[--C-:B------:R-:W-:Y:S02]  /*0da0*/  HADD2.F32 R13, -RZ, R21.reuse.H1_H1 ;  /* 0x30000015ff0d7230 */ /* 0x100fe40000004100 */
[----:B------:R-:W-:-:S03]  /*0db0*/  HADD2.F32 R14, -RZ, R21.H0_H0 ;  /* 0x20000015ff0e7230 */ /* 0x000fc60000004100 */
[----:B------:R-:W-:Y:S02]  /*0dc0*/  FMUL.FTZ R17, R13, R13 ;  /* 0x0000000d0d117220 */ /* 0x000fe40000410000 */
[C---:B------:R-:W-:Y:S02]  /*0dd0*/  FADD.FTZ R13, R14.reuse, R13 ;  /* 0x0000000d0e0d7221 */ /* 0x040fe40000010000 */
[----:B------:R-:W-:Y:S01]  /*0de0*/  FFMA.FTZ R17, R14, R14, R17 ;  /* 0x0000000e0e117223 */ /* 0x000fe20000010011 */
[--C-:B------:R-:W-:Y:S01]  /*0df0*/  HADD2.F32 R15, -RZ, R11.reuse.H1_H1 ;  /* 0x3000000bff0f7230 */ /* 0x100fe20000004100 */
[----:B------:R-:W-:Y:S01]  /*0e00*/  FADD.FTZ R12, R12, R13 ;  /* 0x0000000d0c0c7221 */ /* 0x000fe20000010000 */
[----:B------:R-:W-:-:S03]  /*0e10*/  HADD2.F32 R14, -RZ, R11.H0_H0 ;  /* 0x2000000bff0e7230 */ /* 0x000fc60000004100 */
[----:B------:R-:W-:Y:S02]  /*0e20*/  FMUL.FTZ R13, R15, R15 ;  /* 0x0000000f0f0d7220 */ /* 0x000fe40000410000 */
[----:B------:R-:W-:Y:S02]  /*0e30*/  FADD.FTZ R16, R16, R17 ;  /* 0x0000001110107221 */ /* 0x000fe40000010000 */
[C---:B------:R-:W-:Y:S02]  /*0e40*/  FFMA.FTZ R13, R14.reuse, R14, R13 ;  /* 0x0000000e0e0d7223 */ /* 0x040fe4000001000d */
        /* <DEDUP_REMOVED lines=73> */
.L_x_2658:
[----:B------:R-:W-:Y:S05]  /*12e0*/  BSYNC B0 ;  /* 0x0000000000007941 */ /* 0x000fea0003800000 */
.L_x_2657:
        /* <DEDUP_REMOVED lines=26> */
.L_x_2661:
[----:B------:R-:W2:Y:S01]  /*1490*/  LDG.E.STRONG.GPU R19, [R12.64] ;  /* 0x000000080c137981 */ /* 0x000ea2000c1ef900 */
[----:B------:R-:W-:Y:S01]  /*14a0*/  YIELD ;  /* 0x0000000000007946 */ /* 0x000fe20003800000 */
[----:B--2---:R-:W-:Y:S01]  /*14b0*/  ISETP.NE.AND P0, PT, R19, R18, PT ;  /* 0x000000121300720c */ /* 0x004fe20003f05270 */
[----:B------:R-:W-:-:S12]  /*14c0*/  CCTL.IVALL ;  /* 0x00000000ff00798f */ /* 0x000fd80002000000 */
[----:B------:R-:W-:Y:S05]  /*14d0*/  @P0 BRA `(.L_x_2661) ;  /* 0xffffffb000000947 */ /* 0x000fea000383ffff */
.L_x_2660:
        /* <DEDUP_REMOVED lines=20> */
.L_x_2665:
        /* <DEDUP_REMOVED lines=116> */
.L_x_2664:
        /* <DEDUP_REMOVED lines=62> */
.L_x_2666:
[----:B------:R-:W-:-:S13]  /*2140*/  ISETP.NE.OR P0, PT, RZ, UR5, P0 ;  /* 0x00000005ff007c0c */ /* 0x000fda0008705670 */
[----:B------:R-:W-:Y:S05]  /*2150*/  @!P0 BRA `(.L_x_2662) ;  /* 0x000001f000008947 */ /* 0x000fea0003800000 */
.L_x_2663:
        /* <DEDUP_REMOVED lines=31> */
.L_x_2662:
        /* <DEDUP_REMOVED lines=12> */
.L_x_2668:
[----:B------:R-:W-:Y:S05]  /*2410*/  BSYNC B0 ;  /* 0x0000000000007941 */ /* 0x000fea0003800000 */
.L_x_2667:
        /* <DEDUP_REMOVED lines=16> */
.L_x_2659:
        /* <DEDUP_REMOVED lines=21> */
[----:B------:R-:W-:Y:S01]  /*2670*/  ISETP.NE.AND P6, PT, RZ, UR7, PT ;  /* 0x00000007ff007c0c */ /* 0x000fe2000bfc5270 */
[----:B------:R-:W-:Y:S01]  /*2680*/  HADD2.F32 R14, -RZ, R28.H0_H0 ;  /* 0x2000001cff0e7230 */ /* 0x000fe20000004100 */
[----:B0-----:R-:W-:-:S04]  /*2690*/  FMUL.FTZ R4, R4, c[0x0][0x1f4] ;  /* 0x00007d0004047a20 */ /* 0x001fc80000410000 */
[----:B------:R-:W-:-:S04]  /*26a0*/  FMUL.FTZ R13, R4, R4 ;  /* 0x00000004040d7220 */ /* 0x000fc80000410000 */
[----:B------:R-:W-:-:S05]  /*26b0*/  FFMA.FTZ R13, R5, c[0x0][0x1f4], -R13 ;  /* 0x00007d00050d7a23 */ /* 0x000fca000001080d */
[----:B------:R-:W-:Y:S01]  /*26c0*/  FSETP.GTU.FTZ.AND P0, PT, R13, RZ, PT ;  /* 0x000000ff0d00720b */ /* 0x000fe20003f1c000 */
[----:B------:R-:W-:Y:S01]  /*26d0*/  HFMA2.MMA R5, -RZ, RZ, 1.875, 0 ;  /* 0x3f800000ff057435 */ /* 0x000fe200000001ff */
[----:B------:R-:W-:-:S11]  /*26e0*/  HADD2.F32 R28, -RZ, R28.H1_H1 ;  /* 0x3000001cff1c7230 */ /* 0x000fd60000004100 */
[----:B------:R-:W-:-:S04]  /*26f0*/  @P0 FADD.FTZ R13, R13, c[0x0][0x188] ;  /* 0x000062000d0d0621 */ /* 0x000fc80000010000 */
[----:B------:R0:W1:Y:S01]  /*2700*/  @P0 MUFU.RSQ R5, R13 ;  /* 0x0000000d00050308 */ /* 0x0000620000001400 */
[----:B------:R-:W-:Y:S01]  /*2710*/  SHF.R.S32.HI R26, RZ, 0x1f, R35 ;  /* 0x0000001fff1a7819 */ /* 0x000fe20000011423 */
[--C-:B------:R-:W-:Y:S01]  /*2720*/  FADD.FTZ R28, R28, -R4.reuse ;  /* 0x800000041c1c7221 */ /* 0x100fe20000010000 */
[----:B------:R-:W-:Y:S01]  /*2730*/  ISETP.GE.U32.AND P0, PT, R35, c[0x0][0x1c8], PT ;  /* 0x0000720023007a0c */ /* 0x000fe20003f06070 */
[----:B------:R-:W-:-:S03]  /*2740*/  FADD.FTZ R14, R14, -R4 ;  /* 0x800000040e0e7221 */ /* 0x000fc60000010000 */
[----:B------:R-:W-:Y:S01]  /*2750*/  ISETP.GE.AND.EX P0, PT, R26, c[0x0][0x1cc], PT, P0 ;  /* 0x000073001a007a0c */ /* 0x000fe20003f06300 */
[--C-:B------:R-:W-:Y:S02]  /*2760*/  HADD2.F32 R26, -RZ, R24.reuse.H1_H1 ;  /* 0x30000018ff1a7230 */ /* 0x100fe40000004100 */
[----:B0-----:R-:W-:Y:S01]  /*2770*/  HADD2.F32 R13, -RZ, R24.H0_H0 ;  /* 0x20000018ff0d7230 */ /* 0x001fe20000004100 */
[----:B------:R-:W-:Y:S01]  /*2780*/  ISETP.LT.U32.AND P0, PT, R37, 0x200, !P0 ;  /* 0x000002002500780c */ /* 0x000fe20004701070 */
[-C--:B-1----:R-:W-:Y:S02]  /*2790*/  FMUL.FTZ R28, R28, R5.reuse ;  /* 0x000000051c1c7220 */ /* 0x082fe40000410000 */
[----:B------:R-:W-:Y:S02]  /*27a0*/  FMUL.FTZ R14, R14, R5 ;  /* 0x000000050e0e7220 */ /* 0x000fe40000410000 */
        /* <DEDUP_REMOVED lines=19> */
.L_x_2669:
[----:B------:R-:W-:Y:S01]  /*28e0*/  BSSY B0, `(.L_x_2670) ;  /* 0x000000d000007945 */ /* 0x000fe20003800000 */
[----:B------:R-:W-:Y:S05]  /*28f0*/  @P2 BRA `(.L_x_2671) ;  /* 0x000000b000002947 */ /* 0x000fea0003800000 */
[----:B------:R-:W-:Y:S02]  /*2900*/  SHF.R.S32.HI R14, RZ, 0x1f, R0 ;  /* 0x0000001fff0e7819 */ /* 0x000fe40000011400 */
[----:B------:R-:W-:Y:S02]  /*2910*/  MOV R12, R6 ;  /* 0x00000006000c7202 */ /* 0x000fe40000000f00 */
[----:B------:R-:W-:Y:S01]  /*2920*/  MOV R13, R9 ;  /* 0x00000009000d7202 */ /* 0x000fe20000000f00 */
[----:B------:R-:W-:Y:S01]  /*2930*/  IMAD R14, R14, c[0x0][0x1c0], RZ ;  /* 0x000070000e0e7a24 */ /* 0x000fe200078e02ff */
[----:B------:R-:W-:-:S03]  /*2940*/  F2FP.PACK_AB R27, R27, R28 ;  /* 0x0000001c1b1b723e */ /* 0x000fc600000000ff */
[----:B------:R-:W-:-:S04]  /*2950*/  IMAD.WIDE.U32 R12, R0, c[0x0][0x1c0], R12 ;  /* 0x00007000000c7a25 */ /* 0x000fc800078e000c */
[----:B------:R-:W-:-:S05]  /*2960*/  IMAD R14, R0, c[0x0][0x1c4], R14 ;  /* 0x00007100000e7a24 */ /* 0x000fca00078e020e */
[----:B------:R-:W-:Y:S02]  /*2970*/  IADD3 R13, R13, R14, RZ ;  /* 0x0000000e0d0d7210 */ /* 0x000fe40007ffe0ff */
[----:B------:R-:W-:-:S04]  /*2980*/  LEA R14, P2, R12, c[0x0][0x160], 0x1 ;  /* 0x000058000c0e7a11 */ /* 0x000fc800078408ff */
[----:B------:R-:W-:-:S05]  /*2990*/  LEA.HI.X R15, R12, c[0x0][0x164], R13, 0x1, P2 ;  /* 0x000059000c0f7a11 */ /* 0x000fca00010f0c0d */
[----:B------:R0:W-:Y:S04]  /*29a0*/  STG.E [R14.64], R27 ;  /* 0x0000001b0e007986 */ /* 0x0001e8000c101908 */
.L_x_2671:
[----:B------:R-:W-:Y:S05]  /*29b0*/  BSYNC B0 ;  /* 0x0000000000007941 */ /* 0x000fea0003800000 */
.L_x_2670:
[-C--:B------:R-:W-:Y:S01]  /*29c0*/  FMUL.FTZ R12, R24, R5.reuse ;  /* 0x00000005180c7220 */ /* 0x080fe20000410000 */
[--C-:B------:R-:W-:Y:S01]  /*29d0*/  HADD2.F32 R24, -RZ, R25.reuse.H0_H0 ;  /* 0x20000019ff187230 */ /* 0x100fe20000004100 */
[----:B0-----:R-:W-:Y:S01]  /*29e0*/  FMUL.FTZ R27, R26, R5 ;  /* 0x000000051a1b7220 */ /* 0x001fe20000410000 */
        /* <DEDUP_REMOVED lines=14> */
.L_x_2672:
[----:B------:R-:W-:Y:S01]  /*2ad0*/  BSSY B0, `(.L_x_2673) ;  /* 0x000000d000007945 */ /* 0x000fe20003800000 */
[----:B------:R-:W-:Y:S05]  /*2ae0*/  @!P0 BRA `(.L_x_2674) ;  /* 0x000000b000008947 */ /* 0x000fea0003800000 */
[----:B------:R-:W-:Y:S02]  /*2af0*/  SHF.R.S32.HI R12, RZ, 0x1f, R35 ;  /* 0x0000001fff0c7819 */ /* 0x000fe40000011423 */
[----:B------:R-:W-:Y:S02]  /*2b00*/  MOV R13, R9 ;  /* 0x00000009000d7202 */ /* 0x000fe40000000f00 */
[----:B------:R-:W-:Y:S01]  /*2b10*/  F2FP.PACK_AB R26, R27, R26 ;  /* 0x0000001a1b1a723e */ /* 0x000fe200000000ff */
        /* <DEDUP_REMOVED lines=8> */
.L_x_2674:
[----:B------:R-:W-:Y:S05]  /*2ba0*/  BSYNC B0 ;  /* 0x0000000000007941 */ /* 0x000fea0003800000 */
.L_x_2673:
[--C-:B------:R-:W-:Y:S01]  /*2bb0*/  HADD2.F32 R13, -RZ, R23.reuse.H0_H0 ;  /* 0x20000017ff0d7230 */ /* 0x100fe20000004100 */
[--C-:B------:R-:W-:Y:S01]  /*2bc0*/  FADD.FTZ R24, R24, -R4.reuse ;  /* 0x8000000418187221 */ /* 0x100fe20000010000 */
[----:B------:R-:W-:Y:S01]  /*2bd0*/  HADD2.F32 R23, -RZ, R23.H1_H1 ;  /* 0x30000017ff177230 */ /* 0x000fe20000004100 */
[--C-:B------:R-:W-:Y:S01]  /*2be0*/  FADD.FTZ R25, R25, -R4.reuse ;  /* 0x8000000419197221 */ /* 0x100fe20000010000 */
[--C-:B0-----:R-:W-:Y:S01]  /*2bf0*/  HADD2.F32 R15, -RZ, R21.reuse.H0_H0 ;  /* 0x20000015ff0f7230 */ /* 0x101fe20000004100 */
[--C-:B------:R-:W-:Y:S01]  /*2c00*/  FADD.FTZ R13, R13, -R4.reuse ;  /* 0x800000040d0d7221 */ /* 0x100fe20000010000 */
[----:B------:R-:W-:Y:S01]  /*2c10*/  HADD2.F32 R26, -RZ, R21.H1_H1 ;  /* 0x30000015ff1a7230 */ /* 0x000fe20000004100 */
[--C-:B------:R-:W-:Y:S01]  /*2c20*/  FADD.FTZ R23, R23, -R4.reuse ;  /* 0x8000000417177221 */ /* 0x100fe20000010000 */
[----:B------:R-:W-:Y:S01]  /*2c30*/  HADD2.F32 R12, -RZ, R22.H0_H0 ;  /* 0x20000016ff0c7230 */ /* 0x000fe20000004100 */
[--C-:B------:R-:W-:Y:S01]  /*2c40*/  FADD.FTZ R15, R15, -R4.reuse ;  /* 0x800000040f0f7221 */ /* 0x100fe20000010000 */
[----:B------:R-:W-:Y:S01]  /*2c50*/  HADD2.F32 R14, -RZ, R20.H0_H0 ;  /* 0x20000014ff0e7230 */ /* 0x000fe20000004100 */
[--C-:B------:R-:W-:Y:S01]  /*2c60*/  FADD.FTZ R26, R26, -R4.reuse ;  /* 0x800000041a1a7221 */ /* 0x100fe20000010000 */
[--C-:B------:R-:W-:Y:S01]  /*2c70*/  HADD2.F32 R21, -RZ, R11.reuse.H0_H0 ;  /* 0x2000000bff157230 */ /* 0x100fe20000004100 */
[--C-:B------:R-:W-:Y:S01]  /*2c80*/  FADD.FTZ R12, R12, -R4.reuse ;  /* 0x800000040c0c7221 */ /* 0x100fe20000010000 */
[----:B------:R-:W-:Y:S01]  /*2c90*/  HADD2.F32 R22, -RZ, R22.H1_H1 ;  /* 0x30000016ff167230 */ /* 0x000fe20000004100 */
[--C-:B------:R-:W-:Y:S01]  /*2ca0*/  FADD.FTZ R14, R14, -R4.reuse ;  /* 0x800000040e0e7221 */ /* 0x100fe20000010000 */
[----:B------:R-:W-:Y:S01]  /*2cb0*/  HADD2.F32 R20, -RZ, R20.H1_H1 ;  /* 0x30000014ff147230 */ /* 0x000fe20000004100 */
[--C-:B------:R-:W-:Y:S01]  /*2cc0*/  FADD.FTZ R21, R21, -R4.reuse ;  /* 0x8000000415157221 */ /* 0x100fe20000010000 */
[----:B------:R-:W-:Y:S01]  /*2cd0*/  HADD2.F32 R11, -RZ, R11.H1_H1 ;  /* 0x3000000bff0b7230 */ /* 0x000fe20000004100 */
        /* <DEDUP_REMOVED lines=58> */
.L_x_2675:
        /* <DEDUP_REMOVED lines=11> */
[----:B------:R-:W-:Y:S02]  /*3130*/  F2FP.PACK_AB R19, R16, R24 ;  /* 0x000000181013723e */ /* 0x000fe400000000ff */
[----:B------:R-:W-:-:S05]  /*3140*/  LEA.HI.X R21, R18, c[0x0][0x164], R21, 0x1, P1 ;  /* 0x0000590012157a11 */ /* 0x000fca00008f0c15 */
[----:B------:R0:W-:Y:S02]  /*3150*/  STG.E [R20.64], R19 ;  /* 0x0000001314007986 */ /* 0x0001e4000c101908 */
.L_x_2677:
[----:B------:R-:W-:Y:S05]  /*3160*/  BSYNC B0 ;  /* 0x0000000000007941 */ /* 0x000fea0003800000 */
.L_x_2676:
        /* <DEDUP_REMOVED lines=11> */
.L_x_2678:
[----:B------:R-:W-:Y:S01]  /*3220*/  BSSY B0, `(.L_x_2679) ;  /* 0x000000d000007945 */ /* 0x000fe20003800000 */
[----:B------:R-:W-:Y:S05]  /*3230*/  @!P5 BRA `(.L_x_2680) ;  /* 0x000000b00000d947 */ /* 0x000fea0003800000 */
[----:B------:R-:W-:Y:S02]  /*3240*/  SHF.R.S32.HI R16, RZ, 0x1f, R34 ;  /* 0x0000001fff107819 */ /* 0x000fe40000011422 */
[----:B------:R-:W-:Y:S02]  /*3250*/  MOV R18, R6 ;  /* 0x0000000600127202 */ /* 0x000fe40000000f00 */
[----:B0-----:R-:W-:Y:S01]  /*3260*/  MOV R19, R9 ;  /* 0x0000000900137202 */ /* 0x001fe20000000f00 */
        /* <DEDUP_REMOVED lines=8> */
.L_x_2680:
[----:B------:R-:W-:Y:S05]  /*32f0*/  BSYNC B0 ;  /* 0x0000000000007941 */ /* 0x000fea0003800000 */
.L_x_2679:
        /* <DEDUP_REMOVED lines=11> */
.L_x_2681:
        /* <DEDUP_REMOVED lines=13> */
.L_x_2683:
[----:B------:R-:W-:Y:S05]  /*3480*/  BSYNC B0 ;  /* 0x0000000000007941 */ /* 0x000fea0003800000 */
.L_x_2682:
        /* <DEDUP_REMOVED lines=11> */
.L_x_2684:
        /* <DEDUP_REMOVED lines=13> */
.L_x_2686:
[----:B------:R-:W-:Y:S05]  /*3610*/  BSYNC B0 ;  /* 0x0000000000007941 */ /* 0x000fea0003800000 */
.L_x_2685:
        /* <DEDUP_REMOVED lines=11> */
.L_x_2687:
[----:B------:R-:W-:Y:S01]  /*36d0*/  BSSY B0, `(.L_x_2688) ;  /* 0x000000d000007945 */ /* 0x000fe20003800000 */
[----:B------:R-:W-:Y:S05]  /*36e0*/  @!P3 BRA `(.L_x_2689) ;  /* 0x000000b00000b947 */ /* 0x000fea0003800000 */
[----:B------:R-:W-:Y:S02]  /*36f0*/  SHF.R.S32.HI R4, RZ, 0x1f, R31 ;  /* 0x0000001fff047819 */ /* 0x000fe4000001141f */
[----:B0-----:R-:W-:Y:S02]  /*3700*/  MOV R5, R9 ;  /* 0x0000000900057202 */ /* 0x001fe40000000f00 */
        /* <DEDUP_REMOVED lines=9> */
.L_x_2689:
[----:B------:R-:W-:Y:S05]  /*37a0*/  BSYNC B0 ;  /* 0x0000000000007941 */ /* 0x000fea0003800000 */
.L_x_2688:
        /* <DEDUP_REMOVED lines=11> */
.L_x_2690:
[----:B------:R-:W-:Y:S01]  /*3860*/  BSSY B0, `(.L_x_2691) ;  /* 0x000000c000007945 */ /* 0x000fe20003800000 */
[----:B------:R-:W-:Y:S05]  /*3870*/  @!P4 BRA `(.L_x_2692) ;  /* 0x000000a00000c947 */ /* 0x000fea0003800000 */
[----:B------:R-:W-:Y:S01]  /*3880*/  MOV R4, R6 ;  /* 0x0000000600047202 */ /* 0x000fe20000000f00 */
[----:B------:R-:W-:Y:S01]  /*3890*/  IMAD R7, R28, c[0x0][0x1c0], RZ ;  /* 0x000070001c077a24 */ /* 0x000fe200078e02ff */
[----:B0-----:R-:W-:Y:S02]  /*38a0*/  MOV R5, R9 ;  /* 0x0000000900057202 */ /* 0x001fe40000000f00 */
[----:B------:R-:W-:Y:S01]  /*38b0*/  F2FP.PACK_AB R17, R14, R17 ;  /* 0x000000110e11723e */ /* 0x000fe200000000ff */
[C---:B------:R-:W-:Y:S02]  /*38c0*/  IMAD R7, R30.reuse, c[0x0][0x1c4], R7 ;  /* 0x000071001e077a24 */ /* 0x040fe400078e0207 */
[----:B------:R-:W-:-:S05]  /*38d0*/  IMAD.WIDE.U32 R4, R30, c[0x0][0x1c0], R4 ;  /* 0x000070001e047a25 */ /* 0x000fca00078e0004 */
[----:B------:R-:W-:Y:S02]  /*38e0*/  IADD3 R7, R5, R7, RZ ;  /* 0x0000000705077210 */ /* 0x000fe40007ffe0ff */
[----:B------:R-:W-:-:S04]  /*38f0*/  LEA R6, P0, R4, c[0x0][0x160], 0x1 ;  /* 0x0000580004067a11 */ /* 0x000fc800078008ff */
[----:B------:R-:W-:-:S05]  /*3900*/  LEA.HI.X R7, R4, c[0x0][0x164], R7, 0x1, P0 ;  /* 0x0000590004077a11 */ /* 0x000fca00000f0c07 */
[----:B------:R0:W-:Y:S04]  /*3910*/  STG.E [R6.64], R17 ;  /* 0x0000001106007986 */ /* 0x0001e8000c101908 */
.L_x_2692:
[----:B------:R-:W-:Y:S05]  /*3920*/  BSYNC B0 ;  /* 0x0000000000007941 */ /* 0x000fea0003800000 */
.L_x_2691:
[----:B------:R-:W-:Y:S02]  /*3930*/  IADD3 R10, R10, c[0x0][0x10], RZ ;  /* 0x000004000a0a7a10 */ /* 0x000fe40007ffe0ff */
[----:B------:R-:W-:Y:S02]  /*3940*/  IADD3 R29, R29, 0x1, RZ ;  /* 0x000000011d1d7810 */ /* 0x000fe40007ffe0ff */
[----:B------:R-:W-:-:S13]  /*3950*/  ISETP.GE.AND P0, PT, R10, UR4, PT ;  /* 0x000000040a007c0c */ /* 0x000fda000bf06270 */
[----:B------:R-:W-:Y:S01]  /*3960*/  @P0 CALL.REL.NOINC `(.L_x_2693) ;  /* 0x0000001000000944 */ /* 0x000fe20003c00000 */
[----:B------:R-:W-:Y:S05]  /*3970*/  BRA `(.L_x_2694) ;  /* 0xffffc87000007947 */ /* 0x000fea000383ffff */
.L_x_2693:
[----:B------:R-:W-:Y:S05]  /*3980*/  EXIT ;  /* 0x000000000000794d */ /* 0x000fea0003800000 */
.L_x_2695:
        /* <DEDUP_REMOVED lines=15> */
.L_x_3386:


//--------------------- .text._Z35group_norm_nhwc_fwd_one_pass_kernelI11Fp16IOBf16WLi512ELi32ELi512EEv26Group_norm_nhwc_fwd_params --------------------------
	.section	.text._Z35group_norm_nhwc_fwd_one_pass_kernelI11Fp16IOBf16WLi512ELi32ELi512EEv26Group_norm_nhwc_fwd_params,"ax",@progbits
	.sectioninfo	@"SHI_REGISTERS=84"
	.align	128
        .global         _Z35group_norm_nhwc_fwd_one_pass_kernelI11Fp16IOBf16WLi512ELi32ELi512EEv26Group_norm_nhwc_fwd_params
        .type           _Z35group_norm_nhwc_fwd_one_pass_kernelI11Fp16IOBf16WLi512ELi32ELi512EEv26Group_norm_nhwc_fwd_params,@function
        .size           _Z35group_norm_nhwc_fwd_one_pass_kernelI11Fp16IOBf16WLi512ELi32ELi512EEv26Group_norm_nhwc_fwd_params,(.L_x_3387 - _Z35group_norm_nhwc_fwd_one_pass_kernelI11Fp16IOBf16WLi512ELi32ELi512EEv26Group_norm_nhwc_fwd_params)
        .other          _Z35group_norm_nhwc_fwd_one_pass_kernelI11Fp16IOBf16WLi512ELi32ELi512EEv26Group_norm_nhwc_fwd_params,@"STO_CUDA_ENTRY STV_DEFAULT"
_Z35group_norm_nhwc_fwd_one_pass_kernelI11Fp16IOBf16WLi512ELi32ELi512EEv26Group_norm_nhwc_fwd_params:
.text._Z35group_norm_nhwc_fwd_one_pass_kernelI11Fp16IOBf16WLi512ELi32ELi512EEv26Group_norm_nhwc_fwd_params:
        /* <DEDUP_REMOVED lines=15> */
.L_x_2758:
        /* <DEDUP_REMOVED lines=174> */
[----:B------:R-:W-:Y:S02]  /*0bd0*/  IADD3 R61, R49, 0x1c0, RZ ;  /* 0x000001c0313d7810 */ /* 0x000fe40007ffe0ff */
        /* <DEDUP_REMOVED lines=10> */
[----:B------:R-:W-:Y:S02]  /*0c80*/  SHF.R.S32.HI R48, RZ, 0x1f, R61 ;  /* 0x0000001fff307819 */ /* 0x000fe4000001143d */
[----:B------:R-:W-:Y:S02]  /*0c90*/  ISETP.GE.OR.EX P2, PT, R23, c[0x0][0x1cc], P4, P2 ;  /* 0x0000730017007a0c */ /* 0x000fe40002746720 */
[----:B------:R-:W-:-:S04]  /*0ca0*/  LOP3.LUT P1, RZ, R72, 0x100, RZ, 0xc0, !PT ;  /* 0x0000010048ff7812 */ /* 0x000fc8000782c0ff */
[----:B------:R-:W-:Y:S02]  /*0cb0*/  P2R R76, PR, RZ, 0x2 ;  /* 0x00000002ff4c7803 */ /* 0x000fe40000000000 */
[----:B------:R-:W-:-:S04]  /*0cc0*/  LOP3.LUT P1, RZ, R72, 0x40, RZ, 0xc0, !PT ;  /* 0x0000004048ff7812 */ /* 0x000fc8000782c0ff */
[----:B------:R-:W-:Y:S01]  /*0cd0*/  P2R R77, PR, RZ, 0x2 ;  /* 0x00000002ff4d7803 */ /* 0x000fe20000000000 */
[----:B------:R-:W-:Y:S01]  /*0ce0*/  @!P2 IMAD R5, R23, c[0x0][0x1c0], RZ ;  /* 0x000070001705aa24 */ /* 0x000fe200078e02ff */
[----:B------:R-:W-:Y:S02]  /*0cf0*/  @!P2 MOV R4, R16 ;  /* 0x000000100004a202 */ /* 0x000fe40000000f00 */
[----:B------:R-:W-:Y:S01]  /*0d00*/  LOP3.LUT P1, RZ, R72, 0x20, RZ, 0xc0, !PT ;  /* 0x0000002048ff7812 */ /* 0x000fe2000782c0ff */
[----:B------:R-:W-:Y:S01]  /*0d10*/  @!P2 IMAD R7, R24, c[0x0][0x1c4], R5 ;  /* 0x000071001807aa24 */ /* 0x000fe200078e0205 */
[----:B------:R-:W-:Y:S02]  /*0d20*/  @!P2 MOV R5, R3 ;  /* 0x000000030005a202 */ /* 0x000fe40000000f00 */
[----:B------:R-:W-:Y:S02]  /*0d30*/  P2R R78, PR, RZ, 0x2 ;  /* 0x00000002ff4e7803 */ /* 0x000fe40000000000 */
[----:B------:R-:W-:Y:S01]  /*0d40*/  LOP3.LUT P1, RZ, R72, 0x10, RZ, 0xc0, !PT ;  /* 0x0000001048ff7812 */ /* 0x000fe2000782c0ff */
[----:B------:R-:W-:-:S03]  /*0d50*/  @!P2 IMAD.WIDE.U32 R4, R24, c[0x0][0x1c0], R4 ;  /* 0x000070001804aa25 */ /* 0x000fc600078e0004 */
[----:B------:R-:W-:Y:S02]  /*0d60*/  P2R R79, PR, RZ, 0x2 ;  /* 0x00000002ff4f7803 */ /* 0x000fe40000000000 */
[----:B------:R-:W-:Y:S02]  /*0d70*/  @!P2 IADD3 R5, R5, R7, RZ ;  /* 0x000000070505a210 */ /* 0x000fe40007ffe0ff */
[----:B------:R-:W-:Y:S02]  /*0d80*/  @!P2 LEA R8, P3, R4, c[0x0][0x170], 0x1 ;  /* 0x00005c000408aa11 */ /* 0x000fe400078608ff */
[----:B------:R-:W-:Y:S02]  /*0d90*/  LOP3.LUT P1, RZ, R72, 0x8, RZ, 0xc0, !PT ;  /* 0x0000000848ff7812 */ /* 0x000fe4000782c0ff */
        /* <DEDUP_REMOVED lines=31> */
[----:B------:R-:W-:-:S05]  /*0f90*/  @!P5 LEA.HI.X R59, R56, c[0x0][0x174], R53, 0x1, P6 ;  /* 0x00005d00383bda11 */ /* 0x000fca00030f0c35 */
[----:B------:R0:W2:Y:S01]  /*0fa0*/  @!P5 LDG.E R28, [R58.64] ;  /* 0x000000063a1cd981 */ /* 0x0000a2000c1e1900 */
[----:B------:R-:W-:Y:S02]  /*0fb0*/  ISETP.GE.U32.AND P5, PT, R61, c[0x0][0x1c8], PT ;  /* 0x000072003d007a0c */ /* 0x000fe40003fa6070 */
[----:B------:R-:W-:Y:S02]  /*0fc0*/  MOV R53, RZ ;  /* 0x000000ff00357202 */ /* 0x000fe40000000f00 */
[----:B------:R-:W-:-:S04]  /*0fd0*/  ISETP.GE.AND.EX P5, PT, R48, c[0x0][0x1cc], PT, P5 ;  /* 0x0000730030007a0c */ /* 0x000fc80003fa6350 */
[----:B------:R-:W-:Y:S01]  /*0fe0*/  ISETP.GT.U32.OR P5, PT, R27, 0x1ff, P5 ;  /* 0x000001ff1b00780c */ /* 0x000fe20002fa4470 */
[----:B------:R1:W3:-:S12]  /*0ff0*/  @!P0 LDG.E R53, [R54.64] ;  /* 0x0000000636358981 */ /* 0x0002d8000c1e1900 */
[----:B------:R-:W-:Y:S01]  /*1000*/  @!P5 MOV R56, R16 ;  /* 0x000000100038d202 */ /* 0x000fe20000000f00 */
[----:B------:R-:W-:Y:S01]  /*1010*/  @!P5 IMAD R48, R48, c[0x0][0x1c0], RZ ;  /* 0x000070003030da24 */ /* 0x000fe200078e02ff */
[----:B------:R-:W-:-:S03]  /*1020*/  @!P5 MOV R57, R3 ;  /* 0x000000030039d202 */ /* 0x000fc60000000f00 */
[C---:B------:R-:W-:Y:S01]  /*1030*/  @!P5 IMAD R81, R61.reuse, c[0x0][0x1c4], R48 ;  /* 0x000071003d51da24 */ /* 0x040fe200078e0230 */
[----:B------:R-:W-:Y:S01]  /*1040*/  MOV R48, RZ ;  /* 0x000000ff00307202 */ /* 0x000fe20000000f00 */
[----:B------:R-:W-:-:S05]  /*1050*/  @!P5 IMAD.WIDE.U32 R56, R61, c[0x0][0x1c0], R56 ;  /* 0x000070003d38da25 */ /* 0x000fca00078e0038 */
[----:B------:R-:W-:Y:S02]  /*1060*/  @!P5 IADD3 R57, R57, R81, RZ ;  /* 0x000000513939d210 */ /* 0x000fe40007ffe0ff */
[C---:B0-----:R-:W-:Y:S02]  /*1070*/  @!P5 LEA R58, P6, R56.reuse, c[0x0][0x170], 0x1 ;  /* 0x00005c00383ada11 */ /* 0x041fe400078c08ff */
[----:B-1----:R-:W-:Y:S02]  /*1080*/  IADD3 R55, R49, 0x1e0, RZ ;  /* 0x000001e031377810 */ /* 0x002fe40007ffe0ff */
        /* <DEDUP_REMOVED lines=9> */
[----:B------:R-:W-:Y:S01]  /*1120*/  @!P5 IMAD R56, R56, c[0x0][0x1c0], RZ ;  /* 0x000070003838da24 */ /* 0x000fe200078e02ff */
[----:B------:R-:W-:Y:S01]  /*1130*/  @!P5 MOV R57, R3 ;  /* 0x000000030039d202 */ /* 0x000fe20000000f00 */
[----:B-1----:R-:W-:-:S02]  /*1140*/  CS2R R50, SRZ ;  /* 0x0000000000327805 */ /* 0x002fc4000001ff00 */
[----:B------:R-:W-:Y:S01]  /*1150*/  @!P5 IMAD R61, R55, c[0x0][0x1c4], R56 ;  /* 0x00007100373dda24 */ /* 0x000fe200078e0238 */
[----:B------:R-:W-:-:S03]  /*1160*/  @!P5 MOV R56, R16 ;  /* 0x000000100038d202 */ /* 0x000fc60000000f00 */
[----:B------:R5:W2:Y:S02]  /*1170*/  @!P1 LDG.E R51, [R14.64] ;  /* 0x000000060e339981 */ /* 0x000aa4000c1e1900 */
[----:B------:R-:W-:Y:S01]  /*1180*/  @!P5 IMAD.WIDE.U32 R56, R55, c[0x0][0x1c0], R56 ;  /* 0x000070003738da25 */ /* 0x000fe200078e0038 */
[----:B------:R-:W-:-:S04]  /*1190*/  ISETP.NE.AND P1, PT, R79, RZ, PT ;  /* 0x000000ff4f00720c */ /* 0x000fc80003f25270 */
[----:B------:R-:W-:Y:S02]  /*11a0*/  @!P5 IADD3 R55, R57, R61, RZ ;  /* 0x0000003d3937d210 */ /* 0x000fe40007ffe0ff */
[----:B------:R-:W-:-:S04]  /*11b0*/  @!P5 LEA R60, P6, R56, c[0x0][0x170], 0x1 ;  /* 0x00005c00383cda11 */ /* 0x000fc800078c08ff */
[----:B------:R-:W-:Y:S02]  /*11c0*/  @!P5 LEA.HI.X R61, R56, c[0x0][0x174], R55, 0x1, P6 ;  /* 0x00005d00383dda11 */ /* 0x000fe400030f0c37 */
[----:B------:R-:W-:Y:S01]  /*11d0*/  MOV R55, RZ ;  /* 0x000000ff00377202 */ /* 0x000fe20000000f00 */
[----:B------:R-:W-:Y:S01]  /*11e0*/  CS2R R56, SRZ ;  /* 0x0000000000387805 */ /* 0x000fe2000001ff00 */
[----:B0-----:R-:W-:Y:S01]  /*11f0*/  CS2R R58, SRZ ;  /* 0x00000000003a7805 */ /* 0x001fe2000001ff00 */
        /* <DEDUP_REMOVED lines=8> */
[----:B------:R-:W-:Y:S01]  /*1280*/  ISETP.NE.AND P1, PT, R76, RZ, PT ;  /* 0x000000ff4c00720c */ /* 0x000fe20003f25270 */
[----:B0-----:R-:W-:Y:S02]  /*1290*/  CS2R R60, SRZ ;  /* 0x00000000003c7805 */ /* 0x001fe4000001ff00 */
[----:B------:R3:W4:Y:S04]  /*12a0*/  @!P5 LDG.E R59, [R10.64] ;  /* 0x000000060a3bd981 */ /* 0x000728000c1e1900 */
[----:B------:R0:W4:Y:S06]  /*12b0*/  @!P6 LDG.E R60, [R12.64] ;  /* 0x000000060c3ce981 */ /* 0x00012c000c1e1900 */
[----:B------:R-:W4:Y:S01]  /*12c0*/  @!P1 LDG.E R58, [R68.64] ;  /* 0x00000006443a9981 */ /* 0x000f22000c1e1900 */
[----:B------:R-:W-:Y:S01]  /*12d0*/  ISETP.NE.AND P1, PT, R75, RZ, PT ;  /* 0x000000ff4b00720c */ /* 0x000fe20003f25270 */
[----:B-1----:R-:W-:-:S06]  /*12e0*/  CS2R R62, SRZ ;  /* 0x00000000003e7805 */ /* 0x002fcc000001ff00 */
[----:B------:R1:W4:Y:S01]  /*12f0*/  @!P2 LDG.E R62, [R8.64] ;  /* 0x00000006083ea981 */ /* 0x000322000c1e1900 */
[----:B------:R-:W-:-:S03]  /*1300*/  MOV R64, RZ ;  /* 0x000000ff00407202 */ /* 0x000fc60000000f00 */
[----:B------:R0:W4:Y:S04]  /*1310*/  @!P3 LDG.E R63, [R6.64] ;  /* 0x00000006063fb981 */ /* 0x000128000c1e1900 */
[----:B------:R-:W4:Y:S04]  /*1320*/  @!P1 LDG.E R61, [R70.64] ;  /* 0x00000006463d9981 */ /* 0x000f28000c1e1900 */
[----:B------:R2:W4:Y:S01]  /*1330*/  @!P4 LDG.E R64, [R4.64] ;  /* 0x000000060440c981 */ /* 0x000522000c1e1900 */
[----:B------:R-:W-:Y:S01]  /*1340*/  ISETP.GT.AND P5, PT, R74, 0x1e, PT ;  /* 0x0000001e4a00780c */ /* 0x000fe20003fa4270 */
[----:B---3--:R-:W-:-:S02]  /*1350*/  HADD2.F32 R11, -RZ, R53.H1_H1 ;  /* 0x30000035ff0b7230 */ /* 0x008fc40000004100 */
[----:B------:R-:W-:-:S03]  /*1360*/  HADD2.F32 R10, -RZ, R53.H0_H0 ;  /* 0x20000035ff0a7230 */ /* 0x000fc60000004100 */
[----:B0-----:R-:W-:Y:S02]  /*1370*/  FMUL.FTZ R13, R11, R11 ;  /* 0x0000000b0b0d7220 */ /* 0x001fe40000410000 */
[C---:B------:R-:W-:Y:S02]  /*1380*/  FADD.FTZ R11, R10.reuse, R11 ;  /* 0x0000000b0a0b7221 */ /* 0x040fe40000010000 */
[----:B------:R-:W-:Y:S02]  /*1390*/  FFMA.FTZ R13, R10, R10, R13 ;  /* 0x0000000a0a0d7223 */ /* 0x000fe4000001000d */
[----:B------:R-:W-:Y:S02]  /*13a0*/  FADD.FTZ R11, RZ, R11 ;  /* 0x0000000bff0b7221 */ /* 0x000fe40000010000 */
[----:B------:R-:W-:Y:S01]  /*13b0*/  FADD.FTZ R13, RZ, R13 ;  /* 0x0000000dff0d7221 */ /* 0x000fe20000010000 */
[--C-:B-----5:R-:W-:Y:S02]  /*13c0*/  HADD2.F32 R15, -RZ, R54.reuse.H1_H1 ;  /* 0x30000036ff0f7230 */ /* 0x120fe40000004100 */
[----:B------:R-:W-:-:S03]  /*13d0*/  HADD2.F32 R12, -RZ, R54.H0_H0 ;  /* 0x20000036ff0c7230 */ /* 0x000fc60000004100 */
[----:B-1----:R-:W-:Y:S02]  /*13e0*/  FMUL.FTZ R9, R15, R15 ;  /* 0x0000000f0f097220 */ /* 0x002fe40000410000 */
[C---:B------:R-:W-:Y:S02]  /*13f0*/  FADD.FTZ R6, R12.reuse, R15 ;  /* 0x0000000f0c067221 */ /* 0x040fe40000010000 */
[----:B------:R-:W-:Y:S02]  /*1400*/  FFMA.FTZ R12, R12, R12, R9 ;  /* 0x0000000c0c0c7223 */ /* 0x000fe40000010009 */
[----:B------:R-:W-:Y:S01]  /*1410*/  FADD.FTZ R6, R11, R6 ;  /* 0x000000060b067221 */ /* 0x000fe20000010000 */
[--C-:B--2---:R-:W-:Y:S02]  /*1420*/  HADD2.F32 R5, -RZ, R51.reuse.H1_H1 ;  /* 0x30000033ff057230 */ /* 0x104fe40000004100 */
[----:B------:R-:W-:-:S03]  /*1430*/  HADD2.F32 R4, -RZ, R51.H0_H0 ;  /* 0x20000033ff047230 */ /* 0x000fc60000004100 */
[----:B------:R-:W-:Y:S02]  /*1440*/  FMUL.FTZ R7, R5, R5 ;  /* 0x0000000505077220 */ /* 0x000fe40000410000 */
[C---:B------:R-:W-:Y:S02]  /*1450*/  FADD.FTZ R5, R4.reuse, R5 ;  /* 0x0000000504057221 */ /* 0x040fe40000010000 */
[----:B------:R-:W-:Y:S02]  /*1460*/  FADD.FTZ R12, R13, R12 ;  /* 0x0000000c0d0c7221 */ /* 0x000fe40000010000 */
[----:B------:R-:W-:Y:S02]  /*1470*/  FFMA.FTZ R7, R4, R4, R7 ;  /* 0x0000000404077223 */ /* 0x000fe40000010007 */
[----:B------:R-:W-:Y:S01]  /*1480*/  FADD.FTZ R5, R6, R5 ;  /* 0x0000000506057221 */ /* 0x000fe20000010000 */
[--C-:B----4-:R-:W-:Y:S02]  /*1490*/  HADD2.F32 R9, -RZ, R55.reuse.H1_H1 ;  /* 0x30000037ff097230 */ /* 0x110fe40000004100 */
[----:B------:R-:W-:-:S03]  /*14a0*/  HADD2.F32 R8, -RZ, R55.H0_H0 ;  /* 0x20000037ff087230 */ /* 0x000fc60000004100 */
[----:B------:R-:W-:Y:S02]  /*14b0*/  FMUL.FTZ R11, R9, R9 ;  /* 0x00000009090b7220 */ /* 0x000fe40000410000 */
[----:B------:R-:W-:Y:S02]  /*14c0*/  FADD.FTZ R4, R8, R9 ;  /* 0x0000000908047221 */ /* 0x000fe40000010000 */
[----:B------:R-:W-:Y:S01]  /*14d0*/  FADD.FTZ R7, R12, R7 ;  /* 0x000000070c077221 */ /* 0x000fe20000010000 */
[--C-:B------:R-:W-:Y:S01]  /*14e0*/  HADD2.F32 R13, -RZ, R56.reuse.H1_H1 ;  /* 0x30000038ff0d7230 */ /* 0x100fe20000004100 */
[----:B------:R-:W-:Y:S01]  /*14f0*/  FADD.FTZ R4, R5, R4 ;  /* 0x0000000405047221 */ /* 0x000fe20000010000 */
[----:B------:R-:W-:Y:S01]  /*1500*/  HADD2.F32 R6, -RZ, R56.H0_H0 ;  /* 0x20000038ff067230 */ /* 0x000fe20000004100 */
[----:B------:R-:W-:Y:S02]  /*1510*/  FFMA.FTZ R8, R8, R8, R11 ;  /* 0x0000000808087223 */ /* 0x000fe4000001000b */
[----:B------:R-:W-:-:S02]  /*1520*/  FMUL.FTZ R5, R13, R13 ;  /* 0x0000000d0d057220 */ /* 0x000fc40000410000 */
[C---:B------:R-:W-:Y:S02]  /*1530*/  FADD.FTZ R13, R6.reuse, R13 ;  /* 0x0000000d060d7221 */ /* 0x040fe40000010000 */
[----:B------:R-:W-:Y:S02]  /*1540*/  FADD.FTZ R7, R7, R8 ;  /* 0x0000000807077221 */ /* 0x000fe40000010000 */
[----:B------:R-:W-:Y:S01]  /*1550*/  FFMA.FTZ R6, R6, R6, R5 ;  /* 0x0000000606067223 */ /* 0x000fe20000010005 */
[--C-:B------:R-:W-:Y:S02]  /*1560*/  HADD2.F32 R8, -RZ, R57.reuse.H1_H1 ;  /* 0x30000039ff087230 */ /* 0x100fe40000004100 */
[----:B------:R-:W-:Y:S01]  /*1570*/  HADD2.F32 R5, -RZ, R57.H0_H0 ;  /* 0x20000039ff057230 */ /* 0x000fe20000004100 */
[----:B------:R-:W-:Y:S02]  /*1580*/  FADD.FTZ R6, R7, R6 ;  /* 0x0000000607067221 */ /* 0x000fe40000010000 */
[----:B------:R-:W-:-:S02]  /*1590*/  FMUL.FTZ R10, R8, R8 ;  /* 0x00000008080a7220 */ /* 0x000fc40000410000 */
[----:B------:R-:W-:Y:S02]  /*15a0*/  FADD.FTZ R4, R4, R13 ;  /* 0x0000000d04047221 */ /* 0x000fe40000010000 */
[C---:B------:R-:W-:Y:S01]  /*15b0*/  FADD.FTZ R7, R5.reuse, R8 ;  /* 0x0000000805077221 */ /* 0x040fe20000010000 */
[--C-:B------:R-:W-:Y:S02]  /*15c0*/  HADD2.F32 R9, -RZ, R58.reuse.H1_H1 ;  /* 0x3000003aff097230 */ /* 0x100fe40000004100 */
[----:B------:R-:W-:Y:S01]  /*15d0*/  HADD2.F32 R8, -RZ, R58.H0_H0 ;  /* 0x2000003aff087230 */ /* 0x000fe20000004100 */
[----:B------:R-:W-:Y:S02]  /*15e0*/  FFMA.FTZ R5, R5, R5, R10 ;  /* 0x0000000505057223 */ /* 0x000fe4000001000a */
[----:B------:R-:W-:Y:S01]  /*15f0*/  FADD.FTZ R4, R4, R7 ;  /* 0x0000000704047221 */ /* 0x000fe20000010000 */
[----:B------:R-:W-:Y:S01]  /*1600*/  HADD2.F32 R11, -RZ, R59.H1_H1 ;  /* 0x3000003bff0b7230 */ /* 0x000fe20000004100 */
[----:B------:R-:W-:-:S02]  /*1610*/  FMUL.FTZ R7, R9, R9 ;  /* 0x0000000909077220 */ /* 0x000fc40000410000 */
[----:B------:R-:W-:Y:S02]  /*1620*/  FADD.FTZ R9, R8, R9 ;  /* 0x0000000908097221 */ /* 0x000fe40000010000 */
        /* <DEDUP_REMOVED lines=136> */
.L_x_2697:
[----:B0-----:R-:W-:Y:S05]  /*1eb0*/  BSYNC B0 ;  /* 0x0000000000007941 */ /* 0x001fea0003800000 */
.L_x_2696:
        /* <DEDUP_REMOVED lines=25> */
.L_x_2700:
[----:B------:R-:W2:Y:S01]  /*2050*/  LDG.E.STRONG.GPU R8, [R10.64] ;  /* 0x000000060a087981 */ /* 0x000ea2000c1ef900 */
[----:B------:R-:W-:Y:S01]  /*2060*/  YIELD ;  /* 0x0000000000007946 */ /* 0x000fe20003800000 */
[----:B--2---:R-:W-:Y:S01]  /*2070*/  ISETP.NE.AND P6, PT, R8, R65, PT ;  /* 0x000000410800720c */ /* 0x004fe20003fc5270 */
[----:B------:R-:W-:-:S12]  /*2080*/  CCTL.IVALL ;  /* 0x00000000ff00798f */ /* 0x000fd80002000000 */
[----:B------:R-:W-:Y:S05]  /*2090*/  @P6 BRA `(.L_x_2700) ;  /* 0xffffffb000006947 */ /* 0x000fea000383ffff */
.L_x_2699:
        /* <DEDUP_REMOVED lines=24> */
.L_x_2704:
        /* <DEDUP_REMOVED lines=116> */
.L_x_2703:
        /* <DEDUP_REMOVED lines=63> */
.L_x_2705:
[----:B------:R-:W-:-:S04]  /*2d50*/  LOP3.LUT P6, RZ, R72, 0x1, RZ, 0xc0, !PT ;  /* 0x0000000148ff7812 */ /* 0x000fc800078cc0ff */
[----:B------:R-:W-:-:S13]  /*2d60*/  ISETP.NE.OR P6, PT, R8, RZ, P6 ;  /* 0x000000ff0800720c */ /* 0x000fda00037c5670 */
[----:B------:R-:W-:Y:S05]  /*2d70*/  @!P6 BRA `(.L_x_2701) ;  /* 0x000002100000e947 */ /* 0x000fea0003800000 */
.L_x_2702:
[----:B------:R-:W1:Y:S02]  /*2d80*/  S2R R65, SR_CTAID.X ;  /* 0x0000000000417919 */ /* 0x000e640000002500 */
.L_x_2706:
        /* <DEDUP_REMOVED lines=32> */
.L_x_2701:
        /* <DEDUP_REMOVED lines=11> */
.L_x_2708:
[----:B------:R-:W-:Y:S05]  /*3040*/  BSYNC B0 ;  /* 0x0000000000007941 */ /* 0x000fea0003800000 */
.L_x_2707:
        /* <DEDUP_REMOVED lines=17> */
.L_x_2698:
        /* <DEDUP_REMOVED lines=19> */
[----:B------:R-:W3:Y:S04]  /*3290*/  LDG.E.U16 R11, [R6.64+0x2] ;  /* 0x00000206060b7981 */ /* 0x000ee8000c1e1500 */
[----:B------:R2:W4:Y:S04]  /*32a0*/  LDG.E.U16 R12, [R8.64] ;  /* 0x00000006080c7981 */ /* 0x000528000c1e1500 */
[----:B------:R2:W5:Y:S04]  /*32b0*/  LDG.E.U16 R13, [R8.64+0x2] ;  /* 0x00000206080d7981 */ /* 0x000568000c1e1500 */
[----:B------:R-:W0:Y:S01]  /*32c0*/  LDS.64 R4, [0x98] ;  /* 0x00009800ff047984 */ /* 0x000e220000000a00 */
[----:B------:R-:W-:-:S02]  /*32d0*/  HADD2.F32 R15, -RZ, R53.H1_H1 ;  /* 0x30000035ff0f7230 */ /* 0x000fc40000004100 */
[----:B------:R-:W-:Y:S01]  /*32e0*/  HADD2.F32 R53, -RZ, R53.H0_H0 ;  /* 0x20000035ff357230 */ /* 0x000fe20000004100 */
[----:B0-----:R-:W-:-:S04]  /*32f0*/  FMUL.FTZ R4, R4, c[0x0][0x1f4] ;  /* 0x00007d0004047a20 */ /* 0x001fc80000410000 */
[----:B------:R-:W-:-:S04]  /*3300*/  FMUL.FTZ R14, R4, R4 ;  /* 0x00000004040e7220 */ /* 0x000fc80000410000 */
[----:B------:R-:W-:Y:S01]  /*3310*/  FFMA.FTZ R14, R5, c[0x0][0x1f4], -R14 ;  /* 0x00007d00050e7a23 */ /* 0x000fe2000001080e */
[----:B------:R-:W-:-:S04]  /*3320*/  HFMA2.MMA R5, -RZ, RZ, 1.875, 0 ;  /* 0x3f800000ff057435 */ /* 0x000fc800000001ff */
[----:B------:R-:W-:-:S13]  /*3330*/  FSETP.GTU.FTZ.AND P5, PT, R14, RZ, PT ;  /* 0x000000ff0e00720b */ /* 0x000fda0003fbc000 */
[----:B------:R-:W-:-:S04]  /*3340*/  @P5 FADD.FTZ R14, R14, c[0x0][0x188] ;  /* 0x000062000e0e5621 */ /* 0x000fc80000010000 */
[----:B------:R0:W1:Y:S01]  /*3350*/  @P5 MUFU.RSQ R5, R14 ;  /* 0x0000000e00055308 */ /* 0x0000620000001400 */
[----:B------:R-:W-:Y:S01]  /*3360*/  ISETP.NE.AND P5, PT, RZ, UR5, PT ;  /* 0x00000005ff007c0c */ /* 0x000fe2000bfa5270 */
[--C-:B------:R-:W-:Y:S01]  /*3370*/  FADD.FTZ R18, R15, -R4.reuse ;  /* 0x800000040f127221 */ /* 0x100fe20000010000 */
[----:B------:R-:W-:Y:S01]  /*3380*/  SHF.R.U32.HI R19, RZ, 0x4, R27 ;  /* 0x00000004ff137819 */ /* 0x000fe2000001161b */
[----:B0-----:R-:W-:Y:S01]  /*3390*/  FADD.FTZ R14, R53, -R4 ;  /* 0x80000004350e7221 */ /* 0x001fe20000010000 */
[----:B------:R-:W-:-:S03]  /*33a0*/  HADD2.F32 R65, -RZ, R54.H0_H0 ;  /* 0x20000036ff417230 */ /* 0x000fc60000004100 */
[----:B------:R-:W-:Y:S01]  /*33b0*/  IMAD R52, R52, c[0x0][0x1e4], R19 ;  /* 0x0000790034347a24 */ /* 0x000fe200078e0213 */
[----:B------:R-:W-:Y:S01]  /*33c0*/  HADD2.F32 R67, -RZ, R54.H1_H1 ;  /* 0x30000036ff437230 */ /* 0x000fe20000004100 */
[-C--:B-1----:R-:W-:Y:S02]  /*33d0*/  FMUL.FTZ R18, R18, R5.reuse ;  /* 0x0000000512127220 */ /* 0x082fe40000410000 */
[----:B------:R-:W-:Y:S01]  /*33e0*/  FMUL.FTZ R14, R14, R5 ;  /* 0x000000050e0e7220 */ /* 0x000fe20000410000 */
[----:B--2---:R-:W-:Y:S02]  /*33f0*/  PRMT R8, RZ, 0x5410, R10 ;  /* 0x00005410ff087816 */ /* 0x004fe4000000000a */
[----:B---3--:R-:W-:Y:S02]  /*3400*/  PRMT R6, RZ, 0x5410, R11 ;  /* 0x00005410ff067816 */ /* 0x008fe4000000000b */
[----:B----4-:R-:W-:Y:S02]  /*3410*/  PRMT R9, RZ, 0x5410, R12 ;  /* 0x00005410ff097816 */ /* 0x010fe4000000000c */
[----:B-----5:R-:W-:-:S03]  /*3420*/  PRMT R7, RZ, 0x5410, R13 ;  /* 0x00005410ff077816 */ /* 0x020fc6000000000d */
        /* <DEDUP_REMOVED lines=13> */
.L_x_2709:
[----:B------:R-:W-:Y:S01]  /*3500*/  BSSY B0, `(.L_x_2710) ;  /* 0x000000c000007945 */ /* 0x000fe20003800000 */
[----:B------:R-:W-:Y:S05]  /*3510*/  @P0 BRA `(.L_x_2711) ;  /* 0x000000a000000947 */ /* 0x000fea0003800000 */
        /* <DEDUP_REMOVED lines=10> */
.L_x_2711:
[----:B------:R-:W-:Y:S05]  /*35c0*/  BSYNC B0 ;  /* 0x0000000000007941 */ /* 0x000fea0003800000 */
.L_x_2710:
        /* <DEDUP_REMOVED lines=23> */
.L_x_2712:
        /* <DEDUP_REMOVED lines=13> */
.L_x_2714:
[----:B------:R-:W-:Y:S05]  /*3810*/  BSYNC B0 ;  /* 0x0000000000007941 */ /* 0x000fea0003800000 */
.L_x_2713:
[-C--:B------:R-:W-:Y:S02]  /*3820*/  FMUL.FTZ R54, R54, R5.reuse ;  /* 0x0000000536367220 */ /* 0x080fe40000410000 */
[----:B------:R-:W-:Y:S02]  /*3830*/  FMUL.FTZ R66, R66, R5 ;  /* 0x0000000542427220 */ /* 0x000fe40000410000 */
[--C-:B------:R-:W-:Y:S02]  /*3840*/  FADD.FTZ R18, R49, -R4.reuse ;  /* 0x8000000431127221 */ /* 0x100fe40000010000 */
[----:B------:R-:W-:Y:S02]  /*3850*/  FADD.FTZ R42, R55, -R4 ;  /* 0x80000004372a7221 */ /* 0x000fe40000010000 */
        /* <DEDUP_REMOVED lines=13> */
.L_x_2715:
[----:B------:R-:W-:Y:S01]  /*3930*/  LOP3.LUT P0, RZ, R72, 0x8, RZ, 0xc0, !PT ;  /* 0x0000000848ff7812 */ /* 0x000fe2000780c0ff */
[----:B------:R-:W-:-:S12]  /*3940*/  BSSY B0, `(.L_x_2716) ;  /* 0x000000c000007945 */ /* 0x000fd80003800000 */
        /* <DEDUP_REMOVED lines=11> */
.L_x_2717:
[----:B------:R-:W-:Y:S05]  /*3a00*/  BSYNC B0 ;  /* 0x0000000000007941 */ /* 0x000fea0003800000 */
.L_x_2716:
[-C--:B------:R-:W-:Y:S01]  /*3a10*/  FMUL.FTZ R18, R18, R5.reuse ;  /* 0x0000000512127220 */ /* 0x080fe20000410000 */
[--C-:B------:R-:W-:Y:S01]  /*3a20*/  HADD2.F32 R19, -RZ, R56.reuse.H0_H0 ;  /* 0x20000038ff137230 */ /* 0x100fe20000004100 */
[----:B------:R-:W-:Y:S01]  /*3a30*/  FMUL.FTZ R42, R42, R5 ;  /* 0x000000052a2a7220 */ /* 0x000fe20000410000 */
[----:B------:R-:W-:Y:S01]  /*3a40*/  HADD2.F32 R41, -RZ, R56.H1_H1 ;  /* 0x30000038ff297230 */ /* 0x000fe20000004100 */
[----:B------:R-:W-:Y:S02]  /*3a50*/  FFMA.FTZ R18, R8, R18, R9 ;  /* 0x0000001208127223 */ /* 0x000fe40000010009 */
[----:B0-----:R-:W-:Y:S01]  /*3a60*/  FFMA.FTZ R13, R6, R42, R7 ;  /* 0x0000002a060d7223 */ /* 0x001fe20000010007 */
        /* <DEDUP_REMOVED lines=11> */
.L_x_2718:
        /* <DEDUP_REMOVED lines=13> */
.L_x_2720:
[----:B------:R-:W-:Y:S05]  /*3bf0*/  BSYNC B0 ;  /* 0x0000000000007941 */ /* 0x000fea0003800000 */
.L_x_2719:
        /* <DEDUP_REMOVED lines=23> */
.L_x_2721:
        /* <DEDUP_REMOVED lines=13> */
.L_x_2723:
[----:B------:R-:W-:Y:S05]  /*3e40*/  BSYNC B0 ;  /* 0x0000000000007941 */ /* 0x000fea0003800000 */
.L_x_2722:
        /* <DEDUP_REMOVED lines=17> */
.L_x_2724:
        /* <DEDUP_REMOVED lines=13> */
.L_x_2726:
[----:B------:R-:W-:Y:S05]  /*4030*/  BSYNC B0 ;  /* 0x0000000000007941 */ /* 0x000fea0003800000 */
.L_x_2725:
        /* <DEDUP_REMOVED lines=17> */
.L_x_2727:
        /* <DEDUP_REMOVED lines=13> */
.L_x_2729:
[----:B------:R-:W-:Y:S05]  /*4220*/  BSYNC B0 ;  /* 0x0000000000007941 */ /* 0x000fea0003800000 */
.L_x_2728:
        /* <DEDUP_REMOVED lines=21> */
.L_x_2730:
        /* <DEDUP_REMOVED lines=13> */
.L_x_2732:
[----:B------:R-:W-:Y:S05]  /*4450*/  BSYNC B0 ;  /* 0x0000000000007941 */ /* 0x000fea0003800000 */
.L_x_2731:
        /* <DEDUP_REMOVED lines=21> */
.L_x_2733:
        /* <DEDUP_REMOVED lines=13> */
.L_x_2735:
[----:B------:R-:W-:Y:S05]  /*4680*/  BSYNC B0 ;  /* 0x0000000000007941 */ /* 0x000fea0003800000 */
.L_x_2734:
        /* <DEDUP_REMOVED lines=14> */
.L_x_2736:
        /* <DEDUP_REMOVED lines=12> */
.L_x_2738:
[----:B------:R-:W-:Y:S05]  /*4830*/  BSYNC B0 ;  /* 0x0000000000007941 */ /* 0x000fea0003800000 */
.L_x_2737:
[--C-:B------:R-:W-:Y:S01]  /*4840*/  HADD2.F32 R29, -RZ, R63.reuse.H0_H0 ;  /* 0x2000003fff1d7230 */ /* 0x100fe20000004100 */
[C---:B0-----:R-:W-:Y:S01]  /*4850*/  IADD3 R13, R52.reuse, 0x1a0, RZ ;  /* 0x000001a0340d7810 */ /* 0x041fe20007ffe0ff */
[----:B------:R-:W-:Y:S01]  /*4860*/  HADD2.F32 R31, -RZ, R64.H0_H0 ;  /* 0x20000040ff1f7230 */ /* 0x000fe20000004100 */
[C---:B------:R-:W-:Y:S01]  /*4870*/  IADD3 R11, R52.reuse, 0x1c0, RZ ;  /* 0x000001c0340b7810 */ /* 0x040fe20007ffe0ff */
[----:B------:R-:W-:Y:S01]  /*4880*/  HADD2.F32 R35, -RZ, R28.H0_H0 ;  /* 0x2000001cff237230 */ /* 0x000fe20000004100 */
[----:B------:R-:W-:Y:S01]  /*4890*/  IADD3 R52, R52, 0x1e0, RZ ;  /* 0x000001e034347810 */ /* 0x000fe20007ffe0ff */
[----:B------:R-:W-:Y:S01]  /*48a0*/  HADD2.F32 R39, -RZ, R48.H0_H0 ;  /* 0x20000030ff277230 */ /* 0x000fe20000004100 */
[--C-:B------:R-:W-:Y:S01]  /*48b0*/  FADD.FTZ R18, R15, -R4.reuse ;  /* 0x800000040f127221 */ /* 0x100fe20000010000 */
[----:B------:R-:W-:Y:S01]  /*48c0*/  HADD2.F32 R19, -RZ, R62.H1_H1 ;  /* 0x3000003eff137230 */ /* 0x000fe20000004100 */
        /* <DEDUP_REMOVED lines=64> */
.L_x_2739:
        /* <DEDUP_REMOVED lines=12> */
.L_x_2741:
[----:B------:R-:W-:Y:S05]  /*4d90*/  BSYNC B0 ;  /* 0x0000000000007941 */ /* 0x000fea0003800000 */
.L_x_2740:
        /* <DEDUP_REMOVED lines=11> */
.L_x_2742:
        /* <DEDUP_REMOVED lines=12> */
.L_x_2744:
[----:B------:R-:W-:Y:S05]  /*4f10*/  BSYNC B0 ;  /* 0x0000000000007941 */ /* 0x000fea0003800000 */
.L_x_2743:
        /* <DEDUP_REMOVED lines=11> */
.L_x_2745:
[----:B------:R-:W-:Y:S01]  /*4fd0*/  BSSY B0, `(.L_x_2746) ;  /* 0x000000c000007945 */ /* 0x000fe20003800000 */
[----:B------:R-:W-:Y:S05]  /*4fe0*/  @P4 BRA `(.L_x_2747) ;  /* 0x000000a000004947 */ /* 0x000fea0003800000 */
[----:B0-----:R-:W-:Y:S01]  /*4ff0*/  IMAD R15, R0, c[0x0][0x1c0], RZ ;  /* 0x00007000000f7a24 */ /* 0x001fe200078e02ff */
        /* <DEDUP_REMOVED lines=9> */
.L_x_2747:
[----:B------:R-:W-:Y:S05]  /*5090*/  BSYNC B0 ;  /* 0x0000000000007941 */ /* 0x000fea0003800000 */
.L_x_2746:
        /* <DEDUP_REMOVED lines=11> */
.L_x_2748:
        /* <DEDUP_REMOVED lines=12> */
.L_x_2750:
[----:B------:R-:W-:Y:S05]  /*5210*/  BSYNC B0 ;  /* 0x0000000000007941 */ /* 0x000fea0003800000 */
.L_x_2749:
        /* <DEDUP_REMOVED lines=11> */
.L_x_2751:
        /* <DEDUP_REMOVED lines=12> */
.L_x_2753:
[----:B------:R-:W-:Y:S05]  /*5390*/  BSYNC B0 ;  /* 0x0000000000007941 */ /* 0x000fea0003800000 */
.L_x_2752:
        /* <DEDUP_REMOVED lines=11> */
.L_x_2754:
[----:B------:R-:W-:Y:S01]  /*5450*/  BSSY B0, `(.L_x_2755) ;  /* 0x000000b000007945 */ /* 0x000fe20003800000 */
[----:B------:R-:W-:Y:S05]  /*5460*/  @P1 BRA `(.L_x_2756) ;  /* 0x0000009000001947 */ /* 0x000fea0003800000 */
        /* <DEDUP_REMOVED lines=9> */
.L_x_2756:
[----:B------:R-:W-:Y:S05]  /*5500*/  BSYNC B0 ;  /* 0x0000000000007941 */ /* 0x000fea0003800000 */
.L_x_2755:
[----:B------:R-:W-:Y:S02]  /*5510*/  IADD3 R26, R26, c[0x0][0x10], RZ ;  /* 0x000004001a1a7a10 */ /* 0x000fe40007ffe0ff */
[----:B------:R-:W-:Y:S02]  /*5520*/  IADD3 R73, R73, 0x1, RZ ;  /* 0x0000000149497810 */ /* 0x000fe40007ffe0ff */
[----:B------:R-:W-:-:S13]  /*5530*/  ISETP.GE.AND P0, PT, R26, UR4, PT ;  /* 0x000000041a007c0c */ /* 0x000fda000bf06270 */
[----:B------:R-:W-:Y:S01]  /*5540*/  @P0 CALL.REL.NOINC `(.L_x_2757) ;  /* 0x0000001000000944 */ /* 0x000fe20003c00000 */
[----:B------:R-:W-:Y:S05]  /*5550*/  BRA `(.L_x_2758) ;  /* 0xffffab9000007947 */ /* 0x000fea000383ffff */
.L_x_2757:
[----:B------:R-:W-:Y:S05]  /*5560*/  EXIT ;  /* 0x000000000000794d */ /* 0x000fea0003800000 */
.L_x_2759:
        /* <DEDUP_REMOVED lines=9> */
.L_x_3387:


//--------------------- .text._Z35group_norm_nhwc_fwd_one_pass_kernelI11Fp16IOFp16WLi64ELi32ELi512EEv26Group_norm_nhwc_fwd_params --------------------------
	.section	.text._Z35group_norm_nhwc_fwd_one_pass_kernelI11Fp16IOFp16WLi64ELi32ELi512EEv26Group_norm_nhwc_fwd_params,"ax",@progbits
	.sectioninfo	@"SHI_REGISTERS=32"
	.align	128
        .global         _Z35group_norm_nhwc_fwd_one_pass_kernelI11Fp16IOFp16WLi64ELi32ELi512EEv26Group_norm_nhwc_fwd_params
        .type           _Z35group_norm_nhwc_fwd_one_pass_kernelI11Fp16IOFp16WLi64ELi32ELi512EEv26Group_norm_nhwc_fwd_params,@function
        .size           _Z35group_norm_nhwc_fwd_one_pass_kernelI11Fp16IOFp16WLi64ELi32ELi512EEv26Group_norm_nhwc_fwd_params,(.L_x_3388 - _Z35group_norm_nhwc_fwd_one_pass_kernelI11Fp16IOFp16WLi64ELi32ELi512EEv26Group_norm_nhwc_fwd_params)
        .other          _Z35group_norm_nhwc_fwd_one_pass_kernelI11Fp16IOFp16WLi64ELi32ELi512EEv26Group_norm_nhwc_fwd_params,@"STO_CUDA_ENTRY STV_DEFAULT"
_Z35group_norm_nhwc_fwd_one_pass_kernelI11Fp16IOFp16WLi64ELi32ELi512EEv26Group_norm_nhwc_fwd_params:
.text._Z35group_norm_nhwc_fwd_one_pass_kernelI11Fp16IOFp16WLi64ELi32ELi512EEv26Group_norm_nhwc_fwd_params:
        /* <DEDUP_REMOVED lines=15> */
.L_x_2776:
        /* <DEDUP_REMOVED lines=147> */
.L_x_2761:
[----:B------:R-:W-:Y:S05]  /*0a20*/  BSYNC B0 ;  /* 0x0000000000007941 */ /* 0x000fea0003800000 */
.L_x_2760:
        /* <DEDUP_REMOVED lines=25> */
.L_x_2764:
[----:B------:R-:W2:Y:S01]  /*0bc0*/  LDG.E.STRONG.GPU R6, [R4.64] ;  /* 0x0000000604067981 */ /* 0x000ea2000c1ef900 */
[----:B------:R-:W-:Y:S01]  /*0bd0*/  YIELD ;  /* 0x0000000000007946 */ /* 0x000fe20003800000 */
[----:B--2---:R-:W-:Y:S01]  /*0be0*/  ISETP.NE.AND P0, PT, R6, R7, PT ;  /* 0x000000070600720c */ /* 0x004fe20003f05270 */
[----:B------:R-:W-:-:S12]  /*0bf0*/  CCTL.IVALL ;  /* 0x00000000ff00798f */ /* 0x000fd80002000000 */
[----:B------:R-:W-:Y:S05]  /*0c00*/  @P0 BRA `(.L_x_2764) ;  /* 0xffffffb000000947 */ /* 0x000fea000383ffff */
.L_x_2763:
        /* <DEDUP_REMOVED lines=12> */
.L_x_2766:
        /* <DEDUP_REMOVED lines=60> */
.L_x_2765:
        /* <DEDUP_REMOVED lines=19> */
.L_x_2768:
[----:B------:R-:W-:Y:S05]  /*11c0*/  BSYNC B0 ;  /* 0x0000000000007941 */ /* 0x000fea0003800000 */
.L_x_2767:
        /* <DEDUP_REMOVED lines=30> */
.L_x_2762:
        /* <DEDUP_REMOVED lines=19> */
[----:B------:R5:W4:Y:S04]  /*14e0*/  LDG.E.U16 R26, [R4.64] ;  /* 0x00000006041a7981 */ /* 0x000b28000c1e1500 */
[----:B------:R-:W0:Y:S02]  /*14f0*/  LDS.64 R14, [0x98] ;  /* 0x00009800ff0e7984 */ /* 0x000e240000000a00 */
[----:B01----:R-:W-:Y:S01]  /*1500*/  HFMA2.MMA R9, -RZ, RZ, 1.875, 0 ;  /* 0x3f800000ff097435 */ /* 0x003fe200000001ff */
[----:B------:R-:W-:Y:S01]  /*1510*/  SHF.R.U32.HI R8, RZ, 0x4, R0 ;  /* 0x00000004ff087819 */ /* 0x000fe20000011600 */
[----:B--2---:R-:W-:Y:S01]  /*1520*/  HADD2.F32 R11, -RZ, R16.H0_H0 ;  /* 0x20000010ff0b7230 */ /* 0x004fe20000004100 */
[----:B------:R-:W-:Y:S01]  /*1530*/  ISETP.NE.AND P2, PT, RZ, UR5, PT ;  /* 0x00000005ff007c0c */ /* 0x000fe2000bf45270 */
[----:B------:R-:W-:-:S04]  /*1540*/  FMUL.FTZ R14, R14, c[0x0][0x1f4] ;  /* 0x00007d000e0e7a20 */ /* 0x000fc80000410000 */
[----:B------:R-:W-:-:S04]  /*1550*/  FMUL.FTZ R29, R14, R14 ;  /* 0x0000000e0e1d7220 */ /* 0x000fc80000410000 */
[----:B------:R-:W-:-:S05]  /*1560*/  FFMA.FTZ R15, R15, c[0x0][0x1f4], -R29 ;  /* 0x00007d000f0f7a23 */ /* 0x000fca000001081d */
[----:B------:R-:W-:Y:S01]  /*1570*/  FSETP.GTU.FTZ.AND P0, PT, R15, RZ, PT ;  /* 0x000000ff0f00720b */ /* 0x000fe20003f1c000 */
[----:B---3--:R-:W-:Y:S01]  /*1580*/  IMAD R7, R3, c[0x0][0x1e4], R8 ;  /* 0x0000790003077a24 */ /* 0x008fe200078e0208 */
[----:B-----5:R-:W-:-:S11]  /*1590*/  HADD2.F32 R5, -RZ, R17.H0_H0 ;  /* 0x20000011ff057230 */ /* 0x020fd60000004100 */
[----:B------:R-:W-:-:S04]  /*15a0*/  @P0 FADD.FTZ R15, R15, c[0x0][0x188] ;  /* 0x000062000f0f0621 */ /* 0x000fc80000010000 */
[----:B------:R-:W0:Y:S01]  /*15b0*/  @P0 MUFU.RSQ R9, R15 ;  /* 0x0000000f00090308 */ /* 0x000e220000001400 */
[----:B------:R-:W-:Y:S01]  /*15c0*/  HADD2.F32 R17, -RZ, R17.H1_H1 ;  /* 0x30000011ff117230 */ /* 0x000fe20000004100 */
[----:B------:R-:W-:Y:S01]  /*15d0*/  IADD3 R3, R7, 0x20, RZ ;  /* 0x0000002007037810 */ /* 0x000fe20007ffe0ff */
[----:B------:R-:W-:Y:S01]  /*15e0*/  HADD2.F32 R13, -RZ, R16.H1_H1 ;  /* 0x30000010ff0d7230 */ /* 0x000fe20000004100 */
[--C-:B------:R-:W-:Y:S01]  /*15f0*/  FADD.FTZ R6, R5, -R14.reuse ;  /* 0x8000000e05067221 */ /* 0x100fe20000010000 */
[----:B------:R-:W-:Y:S01]  /*1600*/  ISETP.GE.U32.AND P0, PT, R7, c[0x0][0x1c8], PT ;  /* 0x0000720007007a0c */ /* 0x000fe20003f06070 */
[--C-:B------:R-:W-:Y:S01]  /*1610*/  FADD.FTZ R12, R17, -R14.reuse ;  /* 0x8000000e110c7221 */ /* 0x100fe20000010000 */
[----:B------:R-:W-:Y:S01]  /*1620*/  SHF.R.S32.HI R4, RZ, 0x1f, R7 ;  /* 0x0000001fff047819 */ /* 0x000fe20000011407 */
[--C-:B------:R-:W-:Y:S01]  /*1630*/  FADD.FTZ R10, R11, -R14.reuse ;  /* 0x8000000e0b0a7221 */ /* 0x100fe20000010000 */
[----:B------:R-:W-:Y:S01]  /*1640*/  ISETP.GE.U32.AND P1, PT, R3, c[0x0][0x1c8], PT ;  /* 0x0000720003007a0c */ /* 0x000fe20003f26070 */
[----:B------:R-:W-:Y:S01]  /*1650*/  FADD.FTZ R14, R13, -R14 ;  /* 0x8000000e0d0e7221 */ /* 0x000fe20000010000 */
[----:B------:R-:W-:-:S02]  /*1660*/  SHF.R.S32.HI R8, RZ, 0x1f, R3 ;  /* 0x0000001fff087819 */ /* 0x000fc40000011403 */
[----:B------:R-:W-:Y:S02]  /*1670*/  ISETP.GE.AND.EX P0, PT, R4, c[0x0][0x1cc], PT, P0 ;  /* 0x0000730004007a0c */ /* 0x000fe40003f06300 */
[----:B------:R-:W-:Y:S01]  /*1680*/  ISETP.GE.AND.EX P1, PT, R8, c[0x0][0x1cc], PT, P1 ;  /* 0x0000730008007a0c */ /* 0x000fe20003f26310 */
[-C--:B0-----:R-:W-:Y:S02]  /*1690*/  FMUL.FTZ R12, R12, R9.reuse ;  /* 0x000000090c0c7220 */ /* 0x081fe40000410000 */
[-C--:B------:R-:W-:Y:S02]  /*16a0*/  FMUL.FTZ R14, R14, R9.reuse ;  /* 0x000000090e0e7220 */ /* 0x080fe40000410000 */
[-C--:B------:R-:W-:Y:S02]  /*16b0*/  FMUL.FTZ R5, R10, R9.reuse ;  /* 0x000000090a057220 */ /* 0x080fe40000410000 */
[----:B------:R-:W-:Y:S01]  /*16c0*/  FMUL.FTZ R6, R6, R9 ;  /* 0x0000000906067220 */ /* 0x000fe20000410000 */
[----:B------:R-:W-:-:S02]  /*16d0*/  ISETP.GT.U32.OR P0, PT, R0, 0x1ff, P0 ;  /* 0x000001ff0000780c */ /* 0x000fc40000704470 */
[----:B------:R-:W-:Y:S01]  /*16e0*/  ISETP.GT.U32.OR P1, PT, R0, 0x1ff, P1 ;  /* 0x000001ff0000780c */ /* 0x000fe20000f24470 */
[----:B----4-:R-:W-:Y:S02]  /*16f0*/  HADD2.F32 R27, -RZ, R27.H0_H0 ;  /* 0x2000001bff1b7230 */ /* 0x010fe40000004100 */
[----:B------:R-:W-:Y:S02]  /*1700*/  HADD2.F32 R28, -RZ, R28.H0_H0 ;  /* 0x2000001cff1c7230 */ /* 0x000fe40000004100 */
[----:B------:R-:W-:Y:S02]  /*1710*/  HADD2.F32 R21, -RZ, R21.H0_H0 ;  /* 0x20000015ff157230 */ /* 0x000fe40000004100 */
[----:B------:R-:W-:Y:S01]  /*1720*/  HADD2.F32 R26, -RZ, R26.H0_H0 ;  /* 0x2000001aff1a7230 */ /* 0x000fe20000004100 */
[C-C-:B------:R-:W-:Y:S02]  /*1730*/  FFMA.FTZ R11, R27.reuse, R12, R28.reuse ;  /* 0x0000000c1b0b7223 */ /* 0x140fe4000001001c */
        /* <DEDUP_REMOVED lines=14> */
.L_x_2769:
        /* <DEDUP_REMOVED lines=12> */
.L_x_2771:
[----:B------:R-:W-:Y:S05]  /*18e0*/  BSYNC B0 ;  /* 0x0000000000007941 */ /* 0x000fea0003800000 */
.L_x_2770:
        /* <DEDUP_REMOVED lines=11> */
.L_x_2772:
        /* <DEDUP_REMOVED lines=11> */
.L_x_2774:
[----:B------:R-:W-:Y:S05]  /*1a50*/  BSYNC B0 ;  /* 0x0000000000007941 */ /* 0x000fea0003800000 */
.L_x_2773:
[----:B------:R-:W-:Y:S02]  /*1a60*/  IADD3 R20, R20, c[0x0][0x10], RZ ;  /* 0x0000040014147a10 */ /* 0x000fe40007ffe0ff */
[----:B------:R-:W-:Y:S02]  /*1a70*/  IADD3 R18, R18, 0x1, RZ ;  /* 0x0000000112127810 */ /* 0x000fe40007ffe0ff */
[----:B------:R-:W-:-:S13]  /*1a80*/  ISETP.GE.AND P0, PT, R20, UR4, PT ;  /* 0x0000000414007c0c */ /* 0x000fda000bf06270 */
[----:B------:R-:W-:Y:S01]  /*1a90*/  @P0 CALL.REL.NOINC `(.L_x_2775) ;  /* 0x0000001000000944 */ /* 0x000fe20003c00000 */
[----:B------:R-:W-:Y:S05]  /*1aa0*/  BRA `(.L_x_2776) ;  /* 0xffffe64000007947 */ /* 0x000fea000383ffff */
.L_x_2775:
[----:B------:R-:W-:Y:S05]  /*1ab0*/  EXIT ;  /* 0x000000000000794d */ /* 0x000fea0003800000 */
.L_x_2777:
        /* <DEDUP_REMOVED lines=12> */
.L_x_3388:


//--------------------- .text._Z35group_norm_nhwc_fwd_one_pass_kernelI11Fp16IOFp16WLi128ELi32ELi512EEv26Group_norm_nhwc_fwd_params --------------------------
	.section	.text._Z35group_norm_nhwc_fwd_one_pass_kernelI11Fp16IOFp16WLi128ELi32ELi512EEv26Group_norm_nhwc_fwd_params,"ax",@progbits
	.sectioninfo	@"SHI_REGISTERS=32"
	.align	128
        .global         _Z35group_norm_nhwc_fwd_one_pass_kernelI11Fp16IOFp16WLi128ELi32ELi512EEv26Group_norm_nhwc_fwd_params
        .type           _Z35group_norm_nhwc_fwd_one_pass_kernelI11Fp16IOFp16WLi128ELi32ELi512EEv26Group_norm_nhwc_fwd_params,@function
        .size           _Z35group_norm_nhwc_fwd_one_pass_kernelI11Fp16IOFp16WLi128ELi32ELi512EEv26Group_norm_nhwc_fwd_params,(.L_x_3389 - _Z35group_norm_nhwc_fwd_one_pass_kernelI11Fp16IOFp16WLi128ELi32ELi512EEv26Group_norm_nhwc_fwd_params)
        .other          _Z35group_norm_nhwc_fwd_one_pass_kernelI11Fp16IOFp16WLi128ELi32ELi512EEv26Group_norm_nhwc_fwd_params,@"STO_CUDA_ENTRY STV_DEFAULT"
_Z35group_norm_nhwc_fwd_one_pass_kernelI11Fp16IOFp16WLi128ELi32ELi512EEv26Group_norm_nhwc_fwd_params:
.text._Z35group_norm_nhwc_fwd_one_pass_kernelI11Fp16IOFp16WLi128ELi32ELi512EEv26Group_norm_nhwc_fwd_params:
        /* <DEDUP_REMOVED lines=23> */
.L_x_2803:
        /* <DEDUP_REMOVED lines=192> */
.L_x_2779:
[----:B------:R-:W-:Y:S05]  /*0d70*/  BSYNC B0 ;  /* 0x0000000000007941 */ /* 0x000fea0003800000 */
.L_x_2778:
        /* <DEDUP_REMOVED lines=24> */
.L_x_2782:
[----:B------:R-:W2:Y:S01]  /*0f00*/  LDG.E.STRONG.GPU R12, [R10.64] ;  /* 0x000000060a0c7981 */ /* 0x000ea2000c1ef900 */
[----:B------:R-:W-:Y:S01]  /*0f10*/  YIELD ;  /* 0x0000000000007946 */ /* 0x000fe20003800000 */
[----:B--2---:R-:W-:Y:S01]  /*0f20*/  ISETP.NE.AND P0, PT, R12, R13, PT ;  /* 0x0000000d0c00720c */ /* 0x004fe20003f05270 */
[----:B------:R-:W-:-:S12]  /*0f30*/  CCTL.IVALL ;  /* 0x00000000ff00798f */ /* 0x000fd80002000000 */
[----:B------:R-:W-:Y:S05]  /*0f40*/  @P0 BRA `(.L_x_2782) ;  /* 0xffffffb000000947 */ /* 0x000fea000383ffff */
.L_x_2781:
        /* <DEDUP_REMOVED lines=16> */
.L_x_2786:
        /* <DEDUP_REMOVED lines=115> */
.L_x_2785:
        /* <DEDUP_REMOVED lines=61> */
.L_x_2787:
[----:B------:R-:W-:-:S13]  /*1b50*/  ISETP.NE.OR P0, PT, R12, RZ, P0 ;  /* 0x000000ff0c00720c */ /* 0x000fda0000705670 */
[----:B------:R-:W-:Y:S05]  /*1b60*/  @!P0 BRA `(.L_x_2783) ;  /* 0x000001f000008947 */ /* 0x000fea0003800000 */
.L_x_2784:
        /* <DEDUP_REMOVED lines=31> */
.L_x_2783:
        /* <DEDUP_REMOVED lines=11> */
.L_x_2789:
[----:B------:R-:W-:Y:S05]  /*1e10*/  BSYNC B0 ;  /* 0x0000000000007941 */ /* 0x000fea0003800000 */
.L_x_2788:
        /* <DEDUP_REMOVED lines=16> */
.L_x_2780:
        /* <DEDUP_REMOVED lines=28> */
[--C-:B0-----:R-:W-:Y:S02]  /*20e0*/  HADD2.F32 R29, -RZ, R16.reuse.H1_H1 ;  /* 0x30000010ff1d7230 */ /* 0x101fe40000004100 */
[----:B------:R-:W-:Y:S01]  /*20f0*/  HADD2.F32 R11, -RZ, R16.H0_H0 ;  /* 0x20000010ff0b7230 */ /* 0x000fe20000004100 */
[----:B------:R-:W-:Y:S02]  /*2100*/  ISETP.GE.U32.AND P0, PT, R13, c[0x0][0x1c8], PT ;  /* 0x000072000d007a0c */ /* 0x000fe40003f06070 */
[----:B------:R-:W-:Y:S01]  /*2110*/  SHF.R.S32.HI R9, RZ, 0x1f, R13 ;  /* 0x0000001fff097819 */ /* 0x000fe2000001140d */
[--C-:B------:R-:W-:Y:S02]  /*2120*/  FADD.FTZ R29, R29, -R12.reuse ;  /* 0x8000000c1d1d7221 */ /* 0x100fe40000010000 */
[----:B------:R-:W-:Y:S01]  /*2130*/  FADD.FTZ R11, R11, -R12 ;  /* 0x8000000c0b0b7221 */ /* 0x000fe20000010000 */
[----:B------:R-:W-:Y:S01]  /*2140*/  ISETP.GE.AND.EX P0, PT, R9, c[0x0][0x1cc], PT, P0 ;  /* 0x0000730009007a0c */ /* 0x000fe20003f06300 */
[----:B-1----:R-:W-:-:S02]  /*2150*/  FMUL.FTZ R29, R29, R14 ;  /* 0x0000000e1d1d7220 */ /* 0x002fc40000410000 */
        /* <DEDUP_REMOVED lines=19> */
.L_x_2790:
        /* <DEDUP_REMOVED lines=12> */
.L_x_2792:
[----:B------:R-:W-:Y:S05]  /*2350*/  BSYNC B0 ;  /* 0x0000000000007941 */ /* 0x000fea0003800000 */
.L_x_2791:
        /* <DEDUP_REMOVED lines=24> */
.L_x_2793:
        /* <DEDUP_REMOVED lines=12> */
.L_x_2795:
[----:B------:R-:W-:Y:S05]  /*25a0*/  BSYNC B0 ;  /* 0x0000000000007941 */ /* 0x000fea0003800000 */
.L_x_2794:
        /* <DEDUP_REMOVED lines=37> */
.L_x_2796:
        /* <DEDUP_REMOVED lines=12> */
.L_x_2798:
[----:B------:R-:W-:Y:S05]  /*28c0*/  BSYNC B0 ;  /* 0x0000000000007941 */ /* 0x000fea0003800000 */
.L_x_2797:
        /* <DEDUP_REMOVED lines=11> */
.L_x_2799:
        /* <DEDUP_REMOVED lines=12> */
.L_x_2801:
[----:B------:R-:W-:Y:S05]  /*2a40*/  BSYNC B0 ;  /* 0x0000000000007941 */ /* 0x000fea0003800000 */
.L_x_2800:
[----:B------:R-:W-:Y:S02]  /*2a50*/  IADD3 R17, R17, c[0x0][0x10], RZ ;  /* 0x0000040011117a10 */ /* 0x000fe40007ffe0ff */
[----:B------:R-:W-:Y:S02]  /*2a60*/  IADD3 R18, R18, 0x1, RZ ;  /* 0x0000000112127810 */ /* 0x000fe40007ffe0ff */
[----:B------:R-:W-:-:S13]  /*2a70*/  ISETP.GE.AND P0, PT, R17, UR4, PT ;  /* 0x0000000411007c0c */ /* 0x000fda000bf06270 */
[----:B------:R-:W-:Y:S01]  /*2a80*/  @P0 CALL.REL.NOINC `(.L_x_2802) ;  /* 0x0000001000000944 */ /* 0x000fe20003c00000 */
[----:B------:R-:W-:Y:S05]  /*2a90*/  BRA `(.L_x_2803) ;  /* 0xffffd6d000007947 */ /* 0x000fea000383ffff */
.L_x_2802:
[----:B------:R-:W-:Y:S05]  /*2aa0*/  EXIT ;  /* 0x000000000000794d */ /* 0x000fea0003800000 */
.L_x_2804:
        /* <DEDUP_REMOVED lines=13> */
.L_x_3389:


//--------------------- .text._Z35group_norm_nhwc_fwd_one_pass_kernelI11Fp16IOFp16WLi256ELi32ELi512EEv26Group_norm_nhwc_fwd_params --------------------------
	.section	.text._Z35group_norm_nhwc_fwd_one_pass_kernelI11Fp16IOFp16WLi256ELi32ELi512EEv26Group_norm_nhwc_fwd_params,"ax",@progbits
	.sectioninfo	@"SHI_REGISTERS=40"
	.align	128
        .global         _Z35group_norm_nhwc_fwd_one_pass_kernelI11Fp16IOFp16WLi256ELi32ELi512EEv26Group_norm_nhwc_fwd_params
        .type           _Z35group_norm_nhwc_fwd_one_pass_kernelI11Fp16IOFp16WLi256ELi32ELi512EEv26Group_norm_nhwc_fwd_params,@function
        .size           _Z35group_norm_nhwc_fwd_one_pass_kernelI11Fp16IOFp16WLi256ELi32ELi512EEv26Group_norm_nhwc_fwd_params,(.L_x_3390 - _Z35group_norm_nhwc_fwd_one_pass_kernelI11Fp16IOFp16WLi256ELi32ELi512EEv26Group_norm_nhwc_fwd_params)
        .other          _Z35group_norm_nhwc_fwd_one_pass_kernelI11Fp16IOFp16WLi256ELi32ELi512EEv26Group_norm_nhwc_fwd_params,@"STO_CUDA_ENTRY STV_DEFAULT"
_Z35group_norm_nhwc_fwd_one_pass_kernelI11Fp16IOFp16WLi256ELi32ELi512EEv26Group_norm_nhwc_fwd_params:
.text._Z35group_norm_nhwc_fwd_one_pass_kernelI11Fp16IOFp16WLi256ELi32ELi512EEv26Group_norm_nhwc_fwd_params:
        /* <DEDUP_REMOVED lines=31> */
.L_x_2842:
        /* <DEDUP_REMOVED lines=271> */
.L_x_2806:
[----:B------:R-:W-:Y:S05]  /*12e0*/  BSYNC B0 ;  /* 0x0000000000007941 */ /* 0x000fea0003800000 */
.L_x_2805:
        /* <DEDUP_REMOVED lines=26> */
.L_x_2809:
[----:B------:R-:W2:Y:S01]  /*1490*/  LDG.E.STRONG.GPU R19, [R12.64] ;  /* 0x000000080c137981 */ /* 0x000ea2000c1ef900 */
[----:B------:R-:W-:Y:S01]  /*14a0*/  YIELD ;  /* 0x0000000000007946 */ /* 0x000fe20003800000 */
[----:B--2---:R-:W-:Y:S01]  /*14b0*/  ISETP.NE.AND P0, PT, R19, R18, PT ;  /* 0x000000121300720c */ /* 0x004fe20003f05270 */
[----:B------:R-:W-:-:S12]  /*14c0*/  CCTL.IVALL ;  /* 0x00000000ff00798f */ /* 0x000fd80002000000 */
[----:B------:R-:W-:Y:S05]  /*14d0*/  @P0 BRA `(.L_x_2809) ;  /* 0xffffffb000000947 */ /* 0x000fea000383ffff */
.L_x_2808:
        /* <DEDUP_REMOVED lines=20> */
.L_x_2813:
        /* <DEDUP_REMOVED lines=116> */
.L_x_2812:
        /* <DEDUP_REMOVED lines=62> */
.L_x_2814:
[----:B------:R-:W-:-:S13]  /*2140*/  ISETP.NE.OR P0, PT, RZ, UR5, P0 ;  /* 0x00000005ff007c0c */ /* 0x000fda0008705670 */
[----:B------:R-:W-:Y:S05]  /*2150*/  @!P0 BRA `(.L_x_2810) ;  /* 0x000001f000008947 */ /* 0x000fea0003800000 */
.L_x_2811:
        /* <DEDUP_REMOVED lines=31> */
.L_x_2810:
        /* <DEDUP_REMOVED lines=12> */
.L_x_2816:
[----:B------:R-:W-:Y:S05]  /*2410*/  BSYNC B0 ;  /* 0x0000000000007941 */ /* 0x000fea0003800000 */
.L_x_2815:
        /* <DEDUP_REMOVED lines=16> */
.L_x_2807:
        /* <DEDUP_REMOVED lines=60> */
.L_x_2817:
        /* <DEDUP_REMOVED lines=13> */
.L_x_2819:
[----:B------:R-:W-:Y:S05]  /*29b0*/  BSYNC B0 ;  /* 0x0000000000007941 */ /* 0x000fea0003800000 */
.L_x_2818:
        /* <DEDUP_REMOVED lines=17> */
.L_x_2820:
        /* <DEDUP_REMOVED lines=13> */
.L_x_2822:
[----:B------:R-:W-:Y:S05]  /*2ba0*/  BSYNC B0 ;  /* 0x0000000000007941 */ /* 0x000fea0003800000 */
.L_x_2821:
        /* <DEDUP_REMOVED lines=77> */
.L_x_2823:
        /* <DEDUP_REMOVED lines=14> */
.L_x_2825:
[----:B------:R-:W-:Y:S05]  /*3160*/  BSYNC B0 ;  /* 0x0000000000007941 */ /* 0x000fea0003800000 */
.L_x_2824:
        /* <DEDUP_REMOVED lines=11> */
.L_x_2826:
        /* <DEDUP_REMOVED lines=13> */
.L_x_2828:
[----:B------:R-:W-:Y:S05]  /*32f0*/  BSYNC B0 ;  /* 0x0000000000007941 */ /* 0x000fea0003800000 */
.L_x_2827:
        /* <DEDUP_REMOVED lines=11> */
.L_x_2829:
        /* <DEDUP_REMOVED lines=13> */
.L_x_2831:
[----:B------:R-:W-:Y:S05]  /*3480*/  BSYNC B0 ;  /* 0x0000000000007941 */ /* 0x000fea0003800000 */
.L_x_2830:
        /* <DEDUP_REMOVED lines=11> */
.L_x_2832:
        /* <DEDUP_REMOVED lines=13> */
.L_x_2834:
[----:B------:R-:W-:Y:S05]  /*3610*/  BSYNC B0 ;  /* 0x0000000000007941 */ /* 0x000fea0003800000 */
.L_x_2833:
        /* <DEDUP_REMOVED lines=11> */
.L_x_2835:
        /* <DEDUP_REMOVED lines=13> */
.L_x_2837:
[----:B------:R-:W-:Y:S05]  /*37a0*/  BSYNC B0 ;  /* 0x0000000000007941 */ /* 0x000fea0003800000 */
.L_x_2836:
        /* <DEDUP_REMOVED lines=11> */
.L_x_2838:
        /* <DEDUP_REMOVED lines=12> */
.L_x_2840:
[----:B------:R-:W-:Y:S05]  /*3920*/  BSYNC B0 ;  /* 0x0000000000007941 */ /* 0x000fea0003800000 */
.L_x_2839:
[----:B------:R-:W-:Y:S02]  /*3930*/  IADD3 R10, R10, c[0x0][0x10], RZ ;  /* 0x000004000a0a7a10 */ /* 0x000fe40007ffe0ff */
[----:B------:R-:W-:Y:S02]  /*3940*/  IADD3 R29, R29, 0x1, RZ ;  /* 0x000000011d1d7810 */ /* 0x000fe40007ffe0ff */
[----:B------:R-:W-:-:S13]  /*3950*/  ISETP.GE.AND P0, PT, R10, UR4, PT ;  /* 0x000000040a007c0c */ /* 0x000fda000bf06270 */
[----:B------:R-:W-:Y:S01]  /*3960*/  @P0 CALL.REL.NOINC `(.L_x_2841) ;  /* 0x0000001000000944 */ /* 0x000fe20003c00000 */
[----:B------:R-:W-:Y:S05]  /*3970*/  BRA `(.L_x_2842) ;  /* 0xffffc87000007947 */ /* 0x000fea000383ffff */
.L_x_2841:
[----:B------:R-:W-:Y:S05]  /*3980*/  EXIT ;  /* 0x000000000000794d */ /* 0x000fea0003800000 */
.L_x_2843:
        /* <DEDUP_REMOVED lines=15> */
.L_x_3390:


//--------------------- .text._Z35group_norm_nhwc_fwd_one_pass_kernelI11Fp16IOFp16WLi512ELi32ELi512EEv26Group_norm_nhwc_fwd_params --------------------------
	.section	.text._Z35group_norm_nhwc_fwd_one_pass_kernelI11Fp16IOFp16WLi512ELi32ELi512EEv26Group_norm_nhwc_fwd_params,"ax",@progbits
	.sectioninfo	@"SHI_REGISTERS=84"
	.align	128
        .global         _Z35group_norm_nhwc_fwd_one_pass_kernelI11Fp16IOFp16WLi512ELi32ELi512EEv26Group_norm_nhwc_fwd_params
        .type           _Z35group_norm_nhwc_fwd_one_pass_kernelI11Fp16IOFp16WLi512ELi32ELi512EEv26Group_norm_nhwc_fwd_params,@function
        .size           _Z35group_norm_nhwc_fwd_one_pass_kernelI11Fp16IOFp16WLi512ELi32ELi512EEv26Group_norm_nhwc_fwd_params,(.L_x_3391 - _Z35group_norm_nhwc_fwd_one_pass_kernelI11Fp16IOFp16WLi512ELi32ELi512EEv26Group_norm_nhwc_fwd_params)
        .other          _Z35group_norm_nhwc_fwd_one_pass_kernelI11Fp16IOFp16WLi512ELi32ELi512EEv26Group_norm_nhwc_fwd_params,@"STO_CUDA_ENTRY STV_DEFAULT"
_Z35group_norm_nhwc_fwd_one_pass_kernelI11Fp16IOFp16WLi512ELi32ELi512EEv26Group_norm_nhwc_fwd_params:
.text._Z35group_norm_nhwc_fwd_one_pass_kernelI11Fp16IOFp16WLi512ELi32ELi512EEv26Group_norm_nhwc_fwd_params:
        /* <DEDUP_REMOVED lines=15> */
.L_x_2906:
        /* <DEDUP_REMOVED lines=231> */
[C---:B------:R-:W-:Y:S02]  /*0f60*/  @!P5 LEA R58, P6, R52.reuse, c[0x0][0x170], 0x1 ;  /* 0x00005c00343ada11 */ /* 0x040fe400078c08ff */
[----:B------:R-:W-:Y:S02]  /*0f70*/  IADD3 R55, R49, 0x1c0, RZ ;  /* 0x000001c031377810 */ /* 0x000fe40007ffe0ff */
[----:B------:R-:W-:Y:S02]  /*0f80*/  @!P5 LEA.HI.X R59, R52, c[0x0][0x174], R53, 0x1, P6 ;  /* 0x00005d00343bda11 */ /* 0x000fe400030f0c35 */
[----:B------:R-:W-:-:S03]  /*0f90*/  SHF.R.S32.HI R48, RZ, 0x1f, R55 ;  /* 0x0000001fff307819 */ /* 0x000fc60000011437 */
[----:B------:R0:W2:Y:S01]  /*0fa0*/  @!P5 LDG.E R28, [R58.64] ;  /* 0x000000063a1cd981 */ /* 0x0000a2000c1e1900 */
[----:B------:R-:W-:Y:S01]  /*0fb0*/  ISETP.GE.U32.AND P5, PT, R55, c[0x0][0x1c8], PT ;  /* 0x0000720037007a0c */ /* 0x000fe20003fa6070 */
[----:B------:R-:W-:-:S03]  /*0fc0*/  CS2R R52, SRZ ;  /* 0x0000000000347805 */ /* 0x000fc6000001ff00 */
[----:B------:R-:W-:-:S03]  /*0fd0*/  ISETP.GE.AND.EX P5, PT, R48, c[0x0][0x1cc], PT, P5 ;  /* 0x0000730030007a0c */ /* 0x000fc60003fa6350 */
[----:B------:R1:W3:Y:S01]  /*0fe0*/  @!P0 LDG.E R53, [R50.64] ;  /* 0x0000000632358981 */ /* 0x0002e2000c1e1900 */
[----:B------:R-:W-:-:S03]  /*0ff0*/  ISETP.GT.U32.OR P5, PT, R27, 0x1ff, P5 ;  /* 0x000001ff1b00780c */ /* 0x000fc60002fa4470 */
[----:B------:R-:W4:Y:S10]  /*1000*/  @!P1 LDG.E R52, [R14.64] ;  /* 0x000000060e349981 */ /* 0x000f34000c1e1900 */
[----:B0-----:R-:W-:Y:S01]  /*1010*/  @!P5 MOV R58, R16 ;  /* 0x00000010003ad202 */ /* 0x001fe20000000f00 */
        /* <DEDUP_REMOVED lines=8> */
[----:B------:R-:W-:Y:S02]  /*10a0*/  IADD3 R55, R49, 0x1e0, RZ ;  /* 0x000001e031377810 */ /* 0x000fe40007ffe0ff */
[----:B------:R-:W-:Y:S01]  /*10b0*/  LOP3.LUT P6, RZ, R72, 0x4, RZ, 0xc0, !PT ;  /* 0x0000000448ff7812 */ /* 0x000fe200078cc0ff */
[----:B------:R0:W5:Y:S01]  /*10c0*/  @!P5 LDG.E R48, [R60.64] ;  /* 0x000000063c30d981 */ /* 0x000162000c1e1900 */
[----:B-1----:R-:W-:Y:S02]  /*10d0*/  SHF.R.S32.HI R50, RZ, 0x1f, R55 ;  /* 0x0000001fff327819 */ /* 0x002fe40000011437 */
[----:B------:R-:W-:Y:S02]  /*10e0*/  ISETP.GE.U32.AND P5, PT, R55, c[0x0][0x1c8], PT ;  /* 0x0000720037007a0c */ /* 0x000fe40003fa6070 */
[----:B------:R-:W-:-:S02]  /*10f0*/  MOV R51, RZ ;  /* 0x000000ff00337202 */ /* 0x000fc40000000f00 */
[----:B------:R-:W-:-:S04]  /*1100*/  ISETP.GE.AND.EX P5, PT, R50, c[0x0][0x1cc], PT, P5 ;  /* 0x0000730032007a0c */ /* 0x000fc80003fa6350 */
[----:B------:R-:W-:Y:S01]  /*1110*/  ISETP.GT.U32.OR P5, PT, R27, 0x1ff, P5 ;  /* 0x000001ff1b00780c */ /* 0x000fe20002fa4470 */
[----:B------:R1:W2:Y:S01]  /*1120*/  @!P6 LDG.E R51, [R56.64] ;  /* 0x000000063833e981 */ /* 0x0002a2000c1e1900 */
[----:B------:R-:W-:-:S11]  /*1130*/  ISETP.NE.AND P1, PT, R79, RZ, PT ;  /* 0x000000ff4f00720c */ /* 0x000fd60003f25270 */
[----:B------:R-:W-:Y:S01]  /*1140*/  @!P5 MOV R58, R16 ;  /* 0x00000010003ad202 */ /* 0x000fe20000000f00 */
[----:B------:R-:W-:Y:S01]  /*1150*/  @!P5 IMAD R50, R50, c[0x0][0x1c0], RZ ;  /* 0x000070003232da24 */ /* 0x000fe200078e02ff */
[----:B------:R-:W-:-:S03]  /*1160*/  @!P5 MOV R59, R3 ;  /* 0x00000003003bd202 */ /* 0x000fc60000000f00 */
[C---:B------:R-:W-:Y:S01]  /*1170*/  @!P5 IMAD R81, R55.reuse, c[0x0][0x1c4], R50 ;  /* 0x000071003751da24 */ /* 0x040fe200078e0232 */
[----:B-1----:R-:W-:Y:S01]  /*1180*/  CS2R R56, SRZ ;  /* 0x0000000000387805 */ /* 0x002fe2000001ff00 */
[----:B------:R-:W-:Y:S01]  /*1190*/  @!P5 IMAD.WIDE.U32 R58, R55, c[0x0][0x1c0], R58 ;  /* 0x00007000373ada25 */ /* 0x000fe200078e003a */
[----:B------:R-:W-:-:S04]  /*11a0*/  MOV R50, RZ ;  /* 0x000000ff00327202 */ /* 0x000fc80000000f00 */
[----:B------:R-:W-:Y:S02]  /*11b0*/  @!P5 IADD3 R55, R59, R81, RZ ;  /* 0x000000513b37d210 */ /* 0x000fe40007ffe0ff */
[----:B0-----:R-:W-:-:S04]  /*11c0*/  @!P5 LEA R60, P6, R58, c[0x0][0x170], 0x1 ;  /* 0x00005c003a3cda11 */ /* 0x001fc800078c08ff */
[----:B------:R-:W-:Y:S02]  /*11d0*/  @!P5 LEA.HI.X R61, R58, c[0x0][0x174], R55, 0x1, P6 ;  /* 0x00005d003a3dda11 */ /* 0x000fe400030f0c37 */
[----:B------:R-:W-:Y:S01]  /*11e0*/  MOV R55, RZ ;  /* 0x000000ff00377202 */ /* 0x000fe20000000f00 */
[----:B------:R-:W-:Y:S01]  /*11f0*/  CS2R R58, SRZ ;  /* 0x00000000003a7805 */ /* 0x000fe2000001ff00 */
[C---:B------:R-:W-:Y:S01]  /*1200*/  LOP3.LUT P6, RZ, R72.reuse, 0x2, RZ, 0xc0, !PT ;  /* 0x0000000248ff7812 */ /* 0x040fe200078cc0ff */
[----:B------:R0:W5:Y:S01]  /*1210*/  @!P5 LDG.E R50, [R60.64] ;  /* 0x000000063c32d981 */ /* 0x000162000c1e1900 */
[----:B------:R-:W-:-:S03]  /*1220*/  LOP3.LUT P5, RZ, R72, 0x80, RZ, 0xc0, !PT ;  /* 0x0000008048ff7812 */ /* 0x000fc600078ac0ff */
[----:B------:R1:W5:Y:S01]  /*1230*/  @!P1 LDG.E R55, [R62.64] ;  /* 0x000000063e379981 */ /* 0x000362000c1e1900 */
[----:B------:R-:W-:Y:S01]  /*1240*/  ISETP.NE.AND P1, PT, R78, RZ, PT ;  /* 0x000000ff4e00720c */ /* 0x000fe20003f25270 */
[----:B0-----:R-:W-:-:S08]  /*1250*/  CS2R R60, SRZ ;  /* 0x00000000003c7805 */ /* 0x001fd0000001ff00 */
[----:B------:R3:W5:Y:S04]  /*1260*/  @!P5 LDG.E R59, [R10.64] ;  /* 0x000000060a3bd981 */ /* 0x000768000c1e1900 */
[----:B------:R0:W5:Y:S01]  /*1270*/  @!P1 LDG.E R56, [R64.64] ;  /* 0x0000000640389981 */ /* 0x000162000c1e1900 */
[----:B------:R-:W-:-:S03]  /*1280*/  ISETP.NE.AND P1, PT, R77, RZ, PT ;  /* 0x000000ff4d00720c */ /* 0x000fc60003f25270 */
[----:B------:R0:W5:Y:S10]  /*1290*/  @!P6 LDG.E R60, [R12.64] ;  /* 0x000000060c3ce981 */ /* 0x000174000c1e1900 */
[----:B------:R-:W5:Y:S01]  /*12a0*/  @!P1 LDG.E R57, [R66.64] ;  /* 0x0000000642399981 */ /* 0x000f62000c1e1900 */
[----:B------:R-:W-:-:S13]  /*12b0*/  ISETP.NE.AND P1, PT, R76, RZ, PT ;  /* 0x000000ff4c00720c */ /* 0x000fda0003f25270 */
[----:B------:R-:W5:Y:S01]  /*12c0*/  @!P1 LDG.E R58, [R68.64] ;  /* 0x00000006443a9981 */ /* 0x000f62000c1e1900 */
[----:B------:R-:W-:Y:S01]  /*12d0*/  ISETP.NE.AND P1, PT, R75, RZ, PT ;  /* 0x000000ff4b00720c */ /* 0x000fe20003f25270 */
[----:B-1----:R-:W-:-:S06]  /*12e0*/  CS2R R62, SRZ ;  /* 0x00000000003e7805 */ /* 0x002fcc000001ff00 */
[----:B------:R1:W5:Y:S01]  /*12f0*/  @!P2 LDG.E R62, [R8.64] ;  /* 0x00000006083ea981 */ /* 0x000362000c1e1900 */
[----:B0-----:R-:W-:-:S03]  /*1300*/  MOV R64, RZ ;  /* 0x000000ff00407202 */ /* 0x001fc60000000f00 */
[----:B------:R0:W5:Y:S04]  /*1310*/  @!P3 LDG.E R63, [R6.64] ;  /* 0x00000006063fb981 */ /* 0x000168000c1e1900 */
[----:B------:R-:W5:Y:S04]  /*1320*/  @!P1 LDG.E R61, [R70.64] ;  /* 0x00000006463d9981 */ /* 0x000f68000c1e1900 */
[----:B------:R4:W5:Y:S01]  /*1330*/  @!P4 LDG.E R64, [R4.64] ;  /* 0x000000060440c981 */ /* 0x000962000c1e1900 */
[----:B------:R-:W-:Y:S01]  /*1340*/  ISETP.GT.AND P5, PT, R74, 0x1e, PT ;  /* 0x0000001e4a00780c */ /* 0x000fe20003fa4270 */
[----:B---3--:R-:W-:-:S02]  /*1350*/  HADD2.F32 R11, -RZ, R53.H1_H1 ;  /* 0x30000035ff0b7230 */ /* 0x008fc40000004100 */
[----:B------:R-:W-:-:S03]  /*1360*/  HADD2.F32 R10, -RZ, R53.H0_H0 ;  /* 0x20000035ff0a7230 */ /* 0x000fc60000004100 */
[----:B------:R-:W-:Y:S02]  /*1370*/  FMUL.FTZ R13, R11, R11 ;  /* 0x0000000b0b0d7220 */ /* 0x000fe40000410000 */
[C---:B------:R-:W-:Y:S01]  /*1380*/  FADD.FTZ R11, R10.reuse, R11 ;  /* 0x0000000b0a0b7221 */ /* 0x040fe20000010000 */
[--C-:B----4-:R-:W-:Y:S01]  /*1390*/  HADD2.F32 R5, -RZ, R52.reuse.H1_H1 ;  /* 0x30000034ff057230 */ /* 0x110fe20000004100 */
[----:B------:R-:W-:Y:S01]  /*13a0*/  FFMA.FTZ R13, R10, R10, R13 ;  /* 0x0000000a0a0d7223 */ /* 0x000fe2000001000d */
[----:B------:R-:W-:Y:S01]  /*13b0*/  HADD2.F32 R4, -RZ, R52.H0_H0 ;  /* 0x20000034ff047230 */ /* 0x000fe20000004100 */
[----:B------:R-:W-:Y:S02]  /*13c0*/  FADD.FTZ R11, RZ, R11 ;  /* 0x0000000bff0b7221 */ /* 0x000fe40000010000 */
[----:B------:R-:W-:Y:S02]  /*13d0*/  FADD.FTZ R13, RZ, R13 ;  /* 0x0000000dff0d7221 */ /* 0x000fe40000010000 */
[----:B0-----:R-:W-:-:S02]  /*13e0*/  FMUL.FTZ R7, R5, R5 ;  /* 0x0000000505077220 */ /* 0x001fc40000410000 */
[C---:B------:R-:W-:Y:S02]  /*13f0*/  FADD.FTZ R5, R4.reuse, R5 ;  /* 0x0000000504057221 */ /* 0x040fe40000010000 */
[----:B------:R-:W-:Y:S01]  /*1400*/  FFMA.FTZ R7, R4, R4, R7 ;  /* 0x0000000404077223 */ /* 0x000fe20000010007 */
[--C-:B--2---:R-:W-:Y:S02]  /*1410*/  HADD2.F32 R15, -RZ, R51.reuse.H1_H1 ;  /* 0x30000033ff0f7230 */ /* 0x104fe40000004100 */
[----:B------:R-:W-:-:S03]  /*1420*/  HADD2.F32 R12, -RZ, R51.H0_H0 ;  /* 0x20000033ff0c7230 */ /* 0x000fc60000004100 */
[----:B-1----:R-:W-:Y:S02]  /*1430*/  FMUL.FTZ R9, R15, R15 ;  /* 0x0000000f0f097220 */ /* 0x002fe40000410000 */
[C---:B------:R-:W-:Y:S02]  /*1440*/  FADD.FTZ R6, R12.reuse, R15 ;  /* 0x0000000f0c067221 */ /* 0x040fe40000010000 */
[----:B------:R-:W-:Y:S02]  /*1450*/  FFMA.FTZ R12, R12, R12, R9 ;  /* 0x0000000c0c0c7223 */ /* 0x000fe40000010009 */
[----:B------:R-:W-:Y:S02]  /*1460*/  FADD.FTZ R6, R11, R6 ;  /* 0x000000060b067221 */ /* 0x000fe40000010000 */
[----:B------:R-:W-:Y:S02]  /*1470*/  FADD.FTZ R12, R13, R12 ;  /* 0x0000000c0d0c7221 */ /* 0x000fe40000010000 */
[----:B------:R-:W-:-:S02]  /*1480*/  FADD.FTZ R5, R6, R5 ;  /* 0x0000000506057221 */ /* 0x000fc40000010000 */
[----:B------:R-:W-:Y:S01]  /*1490*/  FADD.FTZ R7, R12, R7 ;  /* 0x000000070c077221 */ /* 0x000fe20000010000 */
[--C-:B-----5:R-:W-:Y:S02]  /*14a0*/  HADD2.F32 R9, -RZ, R55.reuse.H1_H1 ;  /* 0x30000037ff097230 */ /* 0x120fe40000004100 */
        /* <DEDUP_REMOVED lines=8> */
[C---:B------:R-:W-:Y:S02]  /*1530*/  FADD.FTZ R13, R6.reuse, R13 ;  /* 0x0000000d060d7221 */ /* 0x040fe40000010000 */
[----:B------:R-:W-:Y:S02]  /*1540*/  FADD.FTZ R7, R7, R8 ;  /* 0x0000000807077221 */ /* 0x000fe40000010000 */
[----:B------:R-:W-:Y:S01]  /*1550*/  FFMA.FTZ R6, R6, R6, R5 ;  /* 0x0000000606067223 */ /* 0x000fe20000010005 */
[--C-:B------:R-:W-:Y:S02]  /*1560*/  HADD2.F32 R8, -RZ, R57.reuse.H1_H1 ;  /* 0x30000039ff087230 */ /* 0x100fe40000004100 */
[----:B------:R-:W-:Y:S01]  /*1570*/  HADD2.F32 R5, -RZ, R57.H0_H0 ;  /* 0x20000039ff057230 */ /* 0x000fe20000004100 */
[----:B------:R-:W-:-:S02]  /*1580*/  FADD.FTZ R6, R7, R6 ;  /* 0x0000000607067221 */ /* 0x000fc40000010000 */
[----:B------:R-:W-:Y:S02]  /*1590*/  FMUL.FTZ R10, R8, R8 ;  /* 0x00000008080a7220 */ /* 0x000fe40000410000 */
        /* <DEDUP_REMOVED lines=145> */
.L_x_2845:
[----:B0-----:R-:W-:Y:S05]  /*1eb0*/  BSYNC B0 ;  /* 0x0000000000007941 */ /* 0x001fea0003800000 */
.L_x_2844:
        /* <DEDUP_REMOVED lines=25> */
.L_x_2848:
[----:B------:R-:W2:Y:S01]  /*2050*/  LDG.E.STRONG.GPU R8, [R10.64] ;  /* 0x000000060a087981 */ /* 0x000ea2000c1ef900 */
[----:B------:R-:W-:Y:S01]  /*2060*/  YIELD ;  /* 0x0000000000007946 */ /* 0x000fe20003800000 */
[----:B--2---:R-:W-:Y:S01]  /*2070*/  ISETP.NE.AND P6, PT, R8, R65, PT ;  /* 0x000000410800720c */ /* 0x004fe20003fc5270 */
[----:B------:R-:W-:-:S12]  /*2080*/  CCTL.IVALL ;  /* 0x00000000ff00798f */ /* 0x000fd80002000000 */
[----:B------:R-:W-:Y:S05]  /*2090*/  @P6 BRA `(.L_x_2848) ;  /* 0xffffffb000006947 */ /* 0x000fea000383ffff */
.L_x_2847:
        /* <DEDUP_REMOVED lines=24> */
.L_x_2852:
        /* <DEDUP_REMOVED lines=116> */
.L_x_2851:
        /* <DEDUP_REMOVED lines=63> */
.L_x_2853:
[----:B------:R-:W-:-:S04]  /*2d50*/  LOP3.LUT P6, RZ, R72, 0x1, RZ, 0xc0, !PT ;  /* 0x0000000148ff7812 */ /* 0x000fc800078cc0ff */
[----:B------:R-:W-:-:S13]  /*2d60*/  ISETP.NE.OR P6, PT, R8, RZ, P6 ;  /* 0x000000ff0800720c */ /* 0x000fda00037c5670 */
[----:B------:R-:W-:Y:S05]  /*2d70*/  @!P6 BRA `(.L_x_2849) ;  /* 0x000002100000e947 */ /* 0x000fea0003800000 */
.L_x_2850:
[----:B------:R-:W1:Y:S02]  /*2d80*/  S2R R65, SR_CTAID.X ;  /* 0x0000000000417919 */ /* 0x000e640000002500 */
.L_x_2854:
        /* <DEDUP_REMOVED lines=32> */
.L_x_2849:
        /* <DEDUP_REMOVED lines=11> */
.L_x_2856:
[----:B------:R-:W-:Y:S05]  /*3040*/  BSYNC B0 ;  /* 0x0000000000007941 */ /* 0x000fea0003800000 */
.L_x_2855:
        /* <DEDUP_REMOVED lines=17> */
.L_x_2846:
        /* <DEDUP_REMOVED lines=18> */
[----:B0-----:R-:W2:Y:S04]  /*3280*/  LDG.E.U16 R8, [R10.64] ;  /* 0x000000060a087981 */ /* 0x001ea8000c1e1500 */
[----:B------:R-:W3:Y:S04]  /*3290*/  LDG.E.U16 R6, [R10.64+0x2] ;  /* 0x000002060a067981 */ /* 0x000ee8000c1e1500 */
[----:B------:R-:W4:Y:S04]  /*32a0*/  LDG.E.U16 R9, [R12.64] ;  /* 0x000000060c097981 */ /* 0x000f28000c1e1500 */
[----:B------:R-:W5:Y:S04]  /*32b0*/  LDG.E.U16 R7, [R12.64+0x2] ;  /* 0x000002060c077981 */ /* 0x000f68000c1e1500 */
        /* <DEDUP_REMOVED lines=19> */
[----:B--2---:R-:W-:Y:S02]  /*33f0*/  HADD2.F32 R8, -RZ, R8.H0_H0 ;  /* 0x20000008ff087230 */ /* 0x004fe40000004100 */
[----:B---3--:R-:W-:Y:S02]  /*3400*/  HADD2.F32 R6, -RZ, R6.H0_H0 ;  /* 0x20000006ff067230 */ /* 0x008fe40000004100 */
[----:B----4-:R-:W-:Y:S02]  /*3410*/  HADD2.F32 R9, -RZ, R9.H0_H0 ;  /* 0x20000009ff097230 */ /* 0x010fe40000004100 */
        /* <DEDUP_REMOVED lines=14> */
.L_x_2857:
        /* <DEDUP_REMOVED lines=12> */
.L_x_2859:
[----:B------:R-:W-:Y:S05]  /*35c0*/  BSYNC B0 ;  /* 0x0000000000007941 */ /* 0x000fea0003800000 */
.L_x_2858:
[--C-:B0-----:R-:W-:Y:S01]  /*35d0*/  FADD.FTZ R10, R53, -R4.reuse ;  /* 0x80000004350a7221 */ /* 0x101fe20000010000 */
[--C-:B------:R-:W-:Y:S01]  /*35e0*/  HADD2.F32 R13, -RZ, R52.reuse.H1_H1 ;  /* 0x30000034ff0d7230 */ /* 0x100fe20000004100 */
[--C-:B------:R-:W-:Y:S01]  /*35f0*/  FADD.FTZ R12, R51, -R4.reuse ;  /* 0x80000004330c7221 */ /* 0x100fe20000010000 */
[----:B------:R-:W-:Y:S01]  /*3600*/  HADD2.F32 R11, -RZ, R52.H0_H0 ;  /* 0x20000034ff0b7230 */ /* 0x000fe20000004100 */
        /* <DEDUP_REMOVED lines=19> */
.L_x_2860:
        /* <DEDUP_REMOVED lines=13> */
.L_x_2862:
[----:B------:R-:W-:Y:S05]  /*3810*/  BSYNC B0 ;  /* 0x0000000000007941 */ /* 0x000fea0003800000 */
.L_x_2861:
        /* <DEDUP_REMOVED lines=17> */
.L_x_2863:
        /* <DEDUP_REMOVED lines=13> */
.L_x_2865:
[----:B------:R-:W-:Y:S05]  /*3a00*/  BSYNC B0 ;  /* 0x0000000000007941 */ /* 0x000fea0003800000 */
.L_x_2864:
        /* <DEDUP_REMOVED lines=17> */
.L_x_2866:
        /* <DEDUP_REMOVED lines=13> */
.L_x_2868:
[----:B------:R-:W-:Y:S05]  /*3bf0*/  BSYNC B0 ;  /* 0x0000000000007941 */ /* 0x000fea0003800000 */
.L_x_2867:
        /* <DEDUP_REMOVED lines=23> */
.L_x_2869:
        /* <DEDUP_REMOVED lines=13> */
.L_x_2871:
[----:B------:R-:W-:Y:S05]  /*3e40*/  BSYNC B0 ;  /* 0x0000000000007941 */ /* 0x000fea0003800000 */
.L_x_2870:
        /* <DEDUP_REMOVED lines=17> */
.L_x_2872:
        /* <DEDUP_REMOVED lines=13> */
.L_x_2874:
[----:B------:R-:W-:Y:S05]  /*4030*/  BSYNC B0 ;  /* 0x0000000000007941 */ /* 0x000fea0003800000 */
.L_x_2873:
        /* <DEDUP_REMOVED lines=17> */
.L_x_2875:
        /* <DEDUP_REMOVED lines=13> */
.L_x_2877:
[----:B------:R-:W-:Y:S05]  /*4220*/  BSYNC B0 ;  /* 0x0000000000007941 */ /* 0x000fea0003800000 */
.L_x_2876:
        /* <DEDUP_REMOVED lines=21> */
.L_x_2878:
        /* <DEDUP_REMOVED lines=13> */
.L_x_2880:
[----:B------:R-:W-:Y:S05]  /*4450*/  BSYNC B0 ;  /* 0x0000000000007941 */ /* 0x000fea0003800000 */
.L_x_2879:
        /* <DEDUP_REMOVED lines=21> */
.L_x_2881:
        /* <DEDUP_REMOVED lines=13> */
.L_x_2883:
[----:B------:R-:W-:Y:S05]  /*4680*/  BSYNC B0 ;  /* 0x0000000000007941 */ /* 0x000fea0003800000 */
.L_x_2882:
        /* <DEDUP_REMOVED lines=14> */
.L_x_2884:
        /* <DEDUP_REMOVED lines=12> */
.L_x_2886:
[----:B------:R-:W-:Y:S05]  /*4830*/  BSYNC B0 ;  /* 0x0000000000007941 */ /* 0x000fea0003800000 */
.L_x_2885:
        /* <DEDUP_REMOVED lines=73> */
.L_x_2887:
        /* <DEDUP_REMOVED lines=12> */
.L_x_2889:
[----:B------:R-:W-:Y:S05]  /*4d90*/  BSYNC B0 ;  /* 0x0000000000007941 */ /* 0x000fea0003800000 */
.L_x_2888:
        /* <DEDUP_REMOVED lines=11> */
.L_x_2890:
        /* <DEDUP_REMOVED lines=12> */
.L_x_2892:
[----:B------:R-:W-:Y:S05]  /*4f10*/  BSYNC B0 ;  /* 0x0000000000007941 */ /* 0x000fea0003800000 */
.L_x_2891:
        /* <DEDUP_REMOVED lines=11> */
.L_x_2893:
        /* <DEDUP_REMOVED lines=12> */
.L_x_2895:
[----:B------:R-:W-:Y:S05]  /*5090*/  BSYNC B0 ;  /* 0x0000000000007941 */ /* 0x000fea0003800000 */
.L_x_2894:
        /* <DEDUP_REMOVED lines=11> */
.L_x_2896:
        /* <DEDUP_REMOVED lines=12> */
.L_x_2898:
[----:B------:R-:W-:Y:S05]  /*5210*/  BSYNC B0 ;  /* 0x0000000000007941 */ /* 0x000fea0003800000 */
.L_x_2897:
        /* <DEDUP_REMOVED lines=11> */
.L_x_2899:
        /* <DEDUP_REMOVED lines=12> */
.L_x_2901:
[----:B------:R-:W-:Y:S05]  /*5390*/  BSYNC B0 ;  /* 0x0000000000007941 */ /* 0x000fea0003800000 */
.L_x_2900:
        /* <DEDUP_REMOVED lines=11> */
.L_x_2902:
        /* <DEDUP_REMOVED lines=11> */
.L_x_2904:
[----:B------:R-:W-:Y:S05]  /*5500*/  BSYNC B0 ;  /* 0x0000000000007941 */ /* 0x000fea0003800000 */
.L_x_2903:
[----:B------:R-:W-:Y:S02]  /*5510*/  IADD3 R26, R26, c[0x0][0x10], RZ ;  /* 0x000004001a1a7a10 */ /* 0x000fe40007ffe0ff */
[----:B------:R-:W-:Y:S02]  /*5520*/  IADD3 R73, R73, 0x1, RZ ;  /* 0x0000000149497810 */ /* 0x000fe40007ffe0ff */
[----:B------:R-:W-:-:S13]  /*5530*/  ISETP.GE.AND P0, PT, R26, UR4, PT ;  /* 0x000000041a007c0c */ /* 0x000fda000bf06270 */
[----:B------:R-:W-:Y:S01]  /*5540*/  @P0 CALL.REL.NOINC `(.L_x_2905) ;  /* 0x0000001000000944 */ /* 0x000fe20003c00000 */
[----:B------:R-:W-:Y:S05]  /*5550*/  BRA `(.L_x_2906) ;  /* 0xffffab9000007947 */ /* 0x000fea000383ffff */
.L_x_2905:
[----:B------:R-:W-:Y:S05]  /*5560*/  EXIT ;  /* 0x000000000000794d */ /* 0x000fea0003800000 */
.L_x_2907:
        /* <DEDUP_REMOVED lines=9> */
.L_x_3391:


//--------------------- .text._Z35group_norm_nhwc_fwd_one_pass_kernelI11Fp32IOFp32WLi64ELi32ELi512EEv26Group_norm_nhwc_fwd_params --------------------------
	.section	.text._Z35group_norm_nhwc_fwd_one_pass_kernelI11Fp32IOFp32WLi64ELi32ELi512EEv26Group_norm_nhwc_fwd_params,"ax",@progbits
	.sectioninfo	@"SHI_REGISTERS=32"
	.align	128
        .global         _Z35group_norm_nhwc_fwd_one_pass_kernelI11Fp32IOFp32WLi64ELi32ELi512EEv26Group_norm_nhwc_fwd_params
        .type           _Z35group_norm_nhwc_fwd_one_pass_kernelI11Fp32IOFp32WLi64ELi32ELi512EEv26Group_norm_nhwc_fwd_params,@function
        .size           _Z35group_norm_nhwc_fwd_one_pass_kernelI11Fp32IOFp32WLi64ELi32ELi512EEv26Group_norm_nhwc_fwd_params,(.L_x_3392 - _Z35group_norm_nhwc_fwd_one_pass_kernelI11Fp32IOFp32WLi64ELi32ELi512EEv26Group_norm_nhwc_fwd_params)
        .other          _Z35group_norm_nhwc_fwd_one_pass_kernelI11Fp32IOFp32WLi64ELi32ELi512EEv26Group_norm_nhwc_fwd_params,@"STO_CUDA_ENTRY STV_DEFAULT"
_Z35group_norm_nhwc_fwd_one_pass_kernelI11Fp32IOFp32WLi64ELi32ELi512EEv26Group_norm_nhwc_fwd_params:
.text._Z35group_norm_nhwc_fwd_one_pass_kernelI11Fp32IOFp32WLi64ELi32ELi512EEv26Group_norm_nhwc_fwd_params:
        /* <DEDUP_REMOVED lines=8> */
[----:B------:R-:W-:Y:S02]  /*0080*/  ULDC.U8 UR5, c[0x0][0x1dc] ;  /* 0x0000770000057ab9 */ /* 0x000fe40000000000 */
[----:B------:R-:W-:Y:S01]  /*0090*/  ULDC.64 UR6, c[0x0][0x118] ;  /* 0x0000460000067ab9 */ /* 0x000fe20000000a00 */
[----:B------:R-:W1:Y:S01]  /*00a0*/  S2R R28, SR_LANEID ;  /* 0x00000000001c7919 */ /* 0x000e620000000000 */
[----:B0-----:R-:W-:-:S04]  /*00b0*/  SHF.R.S32.HI R0, RZ, 0x1f, R27 ;  /* 0x0000001fff007819 */ /* 0x001fc8000001141b */
[----:B------:R-:W-:Y:S01]  /*00c0*/  LEA.HI R26, R0, R27, RZ, 0x5 ;  /* 0x0000001b001a7211 */ /* 0x000fe200078f28ff */
[----:B------:R-:W-:-:S03]  /*00d0*/  HFMA2.MMA R0, -RZ, RZ, 0, 0 ;  /* 0x00000000ff007435 */ /* 0x000fc600000001ff */
[----:B-1----:R-:W-:Y:S02]  /*00e0*/  SHF.R.S32.HI R26, RZ, 0x5, R26 ;  /* 0x00000005ff1a7819 */ /* 0x002fe4000001141a */
.L_x_2924:
[----:B0-----:R-:W-:-:S04]  /*00f0*/  IABS R7, c[0x0][0x1d8] ;  /* 0x0000760000077a13 */ /* 0x001fc80000000000 */
        /* <DEDUP_REMOVED lines=15> */
[C---:B------:R-:W-:Y:S02]  /*01f0*/  IMAD R6, R7.reuse, R2, R6 ;  /* 0x0000000207067224 */ /* 0x040fe400078e0206 */
[----:B------:R-:W0:Y:S03]  /*0200*/  S2R R2, SR_CTAID.X ;  /* 0x0000000000027919 */ /* 0x000e260000002500 */
[----:B------:R-:W-:-:S13]  /*0210*/  ISETP.GT.U32.AND P1, PT, R7, R6, PT ;  /* 0x000000060700720c */ /* 0x000fda0003f24070 */
[-C--:B------:R-:W-:Y:S02]  /*0220*/  @!P1 IADD3 R6, R6, -R7.reuse, RZ ;  /* 0x8000000706069210 */ /* 0x080fe40007ffe0ff */
[----:B------:R-:W-:Y:S02]  /*0230*/  @!P1 IADD3 R5, R5, 0x1, RZ ;  /* 0x0000000105059810 */ /* 0x000fe40007ffe0ff */
[----:B------:R-:W-:Y:S02]  /*0240*/  ISETP.GE.U32.AND P0, PT, R6, R7, PT ;  /* 0x000000070600720c */ /* 0x000fe40003f06070 */
[----:B------:R-:W-:Y:S02]  /*0250*/  ISETP.NE.AND P1, PT, RZ, c[0x0][0x1d8], PT ;  /* 0x00007600ff007a0c */ /* 0x000fe40003f25270 */
[----:B------:R-:W-:-:S05]  /*0260*/  SHF.R.U32.HI R7, RZ, 0x4, R27 ;  /* 0x00000004ff077819 */ /* 0x000fca000001161b */
[----:B0-----:R-:W-:-:S04]  /*0270*/  IMAD R7, R2, c[0x0][0x1e4], R7 ;  /* 0x0000790002077a24 */ /* 0x001fc800078e0207 */
[----:B------:R-:W-:Y:S02]  /*0280*/  @P0 IADD3 R5, R5, 0x1, RZ ;  /* 0x0000000105050810 */ /* 0x000fe40007ffe0ff */
[----:B------:R-:W-:Y:S02]  /*0290*/  ISETP.GE.U32.AND P0, PT, R7, c[0x0][0x1c8], PT ;  /* 0x0000720007007a0c */ /* 0x000fe40003f06070 */
[----:B------:R-:W-:Y:S02]  /*02a0*/  @!P2 IADD3 R5, -R5, RZ, RZ ;  /* 0x000000ff0505a210 */ /* 0x000fe40007ffe1ff */
[----:B------:R-:W-:Y:S02]  /*02b0*/  @!P1 LOP3.LUT R5, RZ, c[0x0][0x1d8], RZ, 0x33, !PT ;  /* 0x00007600ff059a12 */ /* 0x000fe400078e33ff */
[----:B------:R-:W-:Y:S02]  /*02c0*/  SHF.R.S32.HI R6, RZ, 0x1f, R7 ;  /* 0x0000001fff067819 */ /* 0x000fe40000011407 */
[----:B------:R-:W-:-:S02]  /*02d0*/  IADD3 R24, -R5, RZ, RZ ;  /* 0x000000ff05187210 */ /* 0x000fc40007ffe1ff */
[----:B------:R-:W-:Y:S02]  /*02e0*/  IADD3 R12, R7, 0x20, RZ ;  /* 0x00000020070c7810 */ /* 0x000fe40007ffe0ff */
[----:B------:R-:W-:Y:S01]  /*02f0*/  ISETP.GE.AND.EX P0, PT, R6, c[0x0][0x1cc], PT, P0 ;  /* 0x0000730006007a0c */ /* 0x000fe20003f06300 */
[----:B------:R-:W-:Y:S01]  /*0300*/  IMAD R24, R24, c[0x0][0x1d8], R3 ;  /* 0x0000760018187a24 */ /* 0x000fe200078e0203 */
[----:B------:R-:W-:Y:S02]  /*0310*/  ISETP.GE.U32.AND P1, PT, R12, c[0x0][0x1c8], PT ;  /* 0x000072000c007a0c */ /* 0x000fe40003f26070 */
[----:B------:R-:W-:Y:S02]  /*0320*/  SHF.R.S32.HI R8, RZ, 0x1f, R12 ;  /* 0x0000001fff087819 */ /* 0x000fe4000001140c */
[----:B------:R-:W-:Y:S02]  /*0330*/  SHF.R.S32.HI R4, RZ, 0x1f, R5 ;  /* 0x0000001fff047819 */ /* 0x000fe40000011405 */
[----:B------:R-:W-:-:S02]  /*0340*/  LEA R24, R24, R25, 0x5 ;  /* 0x0000001918187211 */ /* 0x000fc400078e28ff */
[----:B------:R-:W-:Y:S01]  /*0350*/  ISETP.GT.U32.OR P0, PT, R27, 0x1ff, P0 ;  /* 0x000001ff1b00780c */ /* 0x000fe20000704470 */
[----:B------:R-:W-:Y:S01]  /*0360*/  IMAD R4, R4, c[0x0][0x1d0], RZ ;  /* 0x0000740004047a24 */ /* 0x000fe200078e02ff */
[----:B------:R-:W-:Y:S02]  /*0370*/  ISETP.GE.AND.EX P1, PT, R8, c[0x0][0x1cc], PT, P1 ;  /* 0x0000730008007a0c */ /* 0x000fe40003f26310 */
[----:B------:R-:W-:Y:S01]  /*0380*/  SHF.R.S32.HI R25, RZ, 0x1f, R24 ;  /* 0x0000001fff197819 */ /* 0x000fe20000011418 */
[----:B------:R-:W-:Y:S01]  /*0390*/  IMAD R21, R5, c[0x0][0x1d4], R4 ;  /* 0x0000750005157a24 */ /* 0x000fe200078e0204 */
[----:B------:R-:W-:-:S03]  /*03a0*/  ISETP.GT.U32.OR P1, PT, R27, 0x1ff, P1 ;  /* 0x000001ff1b00780c */ /* 0x000fc60000f24470 */
[----:B------:R-:W-:-:S04]  /*03b0*/  IMAD.WIDE.U32 R22, R5, c[0x0][0x1d0], R24 ;  /* 0x0000740005167a25 */ /* 0x000fc800078e0018 */
[----:B------:R-:W-:Y:S01]  /*03c0*/  @!P0 IMAD R6, R6, c[0x0][0x1c0], RZ ;  /* 0x0000700006068a24 */ /* 0x000fe200078e02ff */
[----:B------:R-:W-:Y:S02]  /*03d0*/  IADD3 R21, R23, R21, RZ ;  /* 0x0000001517157210 */ /* 0x000fe40007ffe0ff */
[-C--:B------:R-:W-:Y:S01]  /*03e0*/  @!P0 MOV R20, R22.reuse ;  /* 0x0000001600148202 */ /* 0x080fe20000000f00 */
[C---:B------:R-:W-:Y:S02]  /*03f0*/  @!P0 IMAD R9, R7.reuse, c[0x0][0x1c4], R6 ;  /* 0x0000710007098a24 */ /* 0x040fe400078e0206 */
[----:B------:R-:W-:Y:S01]  /*0400*/  @!P1 IMAD R11, R8, c[0x0][0x1c0], RZ ;  /* 0x00007000080b9a24 */ /* 0x000fe200078e02ff */
[----:B------:R-:W-:Y:S01]  /*0410*/  @!P1 MOV R6, R22 ;  /* 0x0000001600069202 */ /* 0x000fe20000000f00 */
[----:B------:R-:W-:Y:S01]  /*0420*/  @!P0 IMAD.WIDE.U32 R4, R7, c[0x0][0x1c0], R20 ;  /* 0x0000700007048a25 */ /* 0x000fe200078e0014 */
[----:B------:R-:W-:-:S03]  /*0430*/  @!P1 MOV R7, R21 ;  /* 0x0000001500079202 */ /* 0x000fc60000000f00 */
[----:B------:R-:W-:Y:S01]  /*0440*/  @!P1 IMAD R11, R12, c[0x0][0x1c4], R11 ;  /* 0x000071000c0b9a24 */ /* 0x000fe200078e020b */
[----:B------:R-:W-:Y:S01]  /*0450*/  @!P0 LEA R8, P2, R4, c[0x0][0x170], 0x2 ;  /* 0x00005c0004088a11 */ /* 0x000fe200078410ff */
[----:B------:R-:W-:Y:S01]  /*0460*/  @!P1 IMAD.WIDE.U32 R12, R12, c[0x0][0x1c0], R6 ;  /* 0x000070000c0c9a25 */ /* 0x000fe200078e0006 */
[----:B------:R-:W-:-:S04]  /*0470*/  @!P0 IADD3 R7, R5, R9, RZ ;  /* 0x0000000905078210 */ /* 0x000fc80007ffe0ff */
[----:B------:R-:W-:Y:S02]  /*0480*/  @!P1 IADD3 R5, R13, R11, RZ ;  /* 0x0000000b0d059210 */ /* 0x000fe40007ffe0ff */
[----:B------:R-:W-:Y:S02]  /*0490*/  @!P1 LEA R10, P3, R12, c[0x0][0x170], 0x2 ;  /* 0x00005c000c0a9a11 */ /* 0x000fe400078610ff */
[----:B------:R-:W-:Y:S02]  /*04a0*/  @!P0 LEA.HI.X R9, R4, c[0x0][0x174], R7, 0x2, P2 ;  /* 0x00005d0004098a11 */ /* 0x000fe400010f1407 */
[----:B------:R-:W-:Y:S01]  /*04b0*/  CS2R R6, SRZ ;  /* 0x0000000000067805 */ /* 0x000fe2000001ff00 */
[----:B------:R-:W-:Y:S02]  /*04c0*/  @!P1 LEA.HI.X R11, R12, c[0x0][0x174], R5, 0x2, P3 ;  /* 0x00005d000c0b9a11 */ /* 0x000fe400018f1405 */
[----:B------:R-:W-:Y:S02]  /*04d0*/  MOV R5, RZ ;  /* 0x000000ff00057202 */ /* 0x000fe40000000f00 */
[----:B------:R-:W-:Y:S01]  /*04e0*/  MOV R4, RZ ;  /* 0x000000ff00047202 */ /* 0x000fe20000000f00 */
[----:B------:R-:W2:Y:S05]  /*04f0*/  @!P0 LDG.E.64 R6, [R8.64] ;  /* 0x0000000608068981 */ /* 0x000eaa000c1e1b00 */
[----:B------:R-:W3:Y:S01]  /*0500*/  @!P1 LDG.E.64 R4, [R10.64] ;  /* 0x000000060a049981 */ /* 0x000ee2000c1e1b00 */
[C---:B------:R-:W-:Y:S01]  /*0510*/  ISETP.GT.AND P0, PT, R28.reuse, 0x1e, PT ;  /* 0x0000001e1c00780c */ /* 0x040fe20003f04270 */
[----:B------:R-:W-:Y:S01]  /*0520*/  BSSY B0, `(.L_x_2908) ;  /* 0x0000050000007945 */ /* 0x000fe20003800000 */
[----:B------:R-:W-:-:S02]  /*0530*/  ISETP.NE.AND P2, PT, R28, RZ, PT ;  /* 0x000000ff1c00720c */ /* 0x000fc40003f45270 */
[----:B------:R-:W-:Y:S01]  /*0540*/  ISETP.NE.AND P1, PT, R27, RZ, PT ;  /* 0x000000ff1b00720c */ /* 0x000fe20003f25270 */
[----:B--2---:R-:W-:Y:S02]  /*0550*/  FMUL.FTZ R13, R7, R7 ;  /* 0x00000007070d7220 */ /* 0x004fe40000410000 */
[C---:B------:R-:W-:Y:S02]  /*0560*/  FADD.FTZ R12, R6.reuse, R7 ;  /* 0x00000007060c7221 */ /* 0x040fe40000010000 */
[----:B------:R-:W-:Y:S02]  /*0570*/  FFMA.FTZ R13, R6, R6, R13 ;  /* 0x00000006060d7223 */ /* 0x000fe4000001000d */
[----:B---3--:R-:W-:Y:S02]  /*0580*/  FMUL.FTZ R17, R5, R5 ;  /* 0x0000000505117220 */ /* 0x008fe40000410000 */
[----:B------:R-:W-:Y:S02]  /*0590*/  FADD.FTZ R15, R4, R5 ;  /* 0x00000005040f7221 */ /* 0x000fe40000010000 */
[----:B------:R-:W-:-:S02]  /*05a0*/  FADD.FTZ R12, RZ, R12 ;  /* 0x0000000cff0c7221 */ /* 0x000fc40000010000 */
        /* <DEDUP_REMOVED lines=39> */
[----:B------:R-:W-:Y:S02]  /*0820*/  FADD.FTZ R12, R8, R13 ;  /* 0x0000000d080c7221 */ /* 0x000fe40000010000 */
[----:B0-----:R-:W0:Y:S01]  /*0830*/  LDS.128 R8, [0x40] ;  /* 0x00004000ff087984 */ /* 0x001e220000000c00 */
[----:B------:R-:W-:Y:S02]  /*0840*/  FADD.FTZ R29, R29, R14 ;  /* 0x0000000e1d1d7221 */ /* 0x000fe40000010000 */
[----:B------:R-:W-:Y:S02]  /*0850*/  FADD.FTZ R12, R12, R15 ;  /* 0x0000000f0c0c7221 */ /* 0x000fe40000010000 */
[----:B---3--:R-:W-:-:S02]  /*0860*/  FADD.FTZ R29, R29, R16 ;  /* 0x000000101d1d7221 */ /* 0x008fc40000010000 */
        /* <DEDUP_REMOVED lines=27> */
.L_x_2909:
[----:B------:R-:W-:Y:S05]  /*0a20*/  BSYNC B0 ;  /* 0x0000000000007941 */ /* 0x000fea0003800000 */
.L_x_2908:
[----:B------:R-:W-:-:S04]  /*0a30*/  MOV R14, c[0x0][0xc] ;  /* 0x00000300000e7a02 */ /* 0x000fc80000000f00 */
[----:B------:R-:W-:-:S13]  /*0a40*/  ISETP.GE.U32.AND P0, PT, R14, 0x2, PT ;  /* 0x000000020e00780c */ /* 0x000fda0003f06070 */
[----:B------:R-:W-:Y:S05]  /*0a50*/  @!P0 BRA `(.L_x_2910) ;  /* 0x0000097000008947 */ /* 0x000fea0003800000 */
[----:B------:R-:W-:Y:S05]  /*0a60*/  @P1 BRA `(.L_x_2911) ;  /* 0x000001c000001947 */ /* 0x000fea0003800000 */
[----:B------:R-:W1:Y:S01]  /*0a70*/  S2R R17, SR_CTAID.Y ;  /* 0x0000000000117919 */ /* 0x000e620000002600 */
[C---:B------:R-:W-:Y:S01]  /*0a80*/  LOP3.LUT R16, R0.reuse, 0x1, RZ, 0xc0, !PT ;  /* 0x0000000100107812 */ /* 0x040fe200078ec0ff */
[----:B------:R-:W-:Y:S01]  /*0a90*/  HFMA2.MMA R15, -RZ, RZ, 0, 2.384185791015625e-07 ;  /* 0x00000004ff0f7435 */ /* 0x000fe200000001ff */
[----:B------:R-:W-:-:S03]  /*0aa0*/  LOP3.LUT P0, RZ, R0, 0x2, RZ, 0xc0, !PT ;  /* 0x0000000200ff7812 */ /* 0x000fc6000780c0ff */
[----:B------:R-:W-:-:S04]  /*0ab0*/  IMAD R18, R16, c[0x0][0x10], RZ ;  /* 0x0000040010127a24 */ /* 0x000fc800078e02ff */
[----:B------:R-:W-:-:S05]  /*0ac0*/  IMAD R8, R18, c[0x0][0xc], RZ ;  /* 0x0000030012087a24 */ /* 0x000fca00078e02ff */
[----:B------:R-:W-:-:S05]  /*0ad0*/  SHF.L.U32 R8, R8, 0x1, RZ ;  /* 0x0000000108087819 */ /* 0x000fca00000006ff */
[----:B------:R-:W-:-:S04]  /*0ae0*/  IMAD.WIDE R8, R8, R15, c[0x0][0x198] ;  /* 0x0000660008087625 */ /* 0x000fc800078e020f */
[----:B-1----:R-:W-:-:S04]  /*0af0*/  IMAD R13, R2, c[0x0][0x10], R17 ;  /* 0x00000400020d7a24 */ /* 0x002fc800078e0211 */
[----:B------:R-:W-:Y:S01]  /*0b00*/  IMAD.WIDE.U32 R12, R13, 0x8, R8 ;  /* 0x000000080d0c7825 */ /* 0x000fe200078e0008 */
[----:B------:R-:W-:Y:S02]  /*0b10*/  IADD3 R8, R18, R17, RZ ;  /* 0x0000001112087210 */ /* 0x000fe40007ffe0ff */
[----:B------:R-:W-:Y:S02]  /*0b20*/  MOV R9, 0x1 ;  /* 0x0000000100097802 */ /* 0x000fe40000000f00 */
[----:B------:R1:W-:Y:S02]  /*0b30*/  STG.E.64 [R12.64], R10 ;  /* 0x0000000a0c007986 */ /* 0x0003e4000c101b06 */
[----:B------:R-:W-:Y:S01]  /*0b40*/  SEL R19, R9, 0xffffffff, !P0 ;  /* 0xffffffff09137807 */ /* 0x000fe20004000000 */
[----:B------:R-:W-:Y:S01]  /*0b50*/  IMAD.WIDE.U32 R8, R8, R15, c[0x0][0x190] ;  /* 0x0000640008087625 */ /* 0x000fe200078e000f */
        /* <DEDUP_REMOVED lines=8> */
.L_x_2912:
[----:B------:R-:W2:Y:S01]  /*0be0*/  LDG.E.STRONG.GPU R12, [R8.64] ;  /* 0x00000006080c7981 */ /* 0x000ea2000c1ef900 */
[----:B------:R-:W-:Y:S01]  /*0bf0*/  YIELD ;  /* 0x0000000000007946 */ /* 0x000fe20003800000 */
[----:B--2---:R-:W-:Y:S01]  /*0c00*/  ISETP.NE.AND P0, PT, R12, R13, PT ;  /* 0x0000000d0c00720c */ /* 0x004fe20003f05270 */
[----:B------:R-:W-:-:S12]  /*0c10*/  CCTL.IVALL ;  /* 0x00000000ff00798f */ /* 0x000fd80002000000 */
[----:B------:R-:W-:Y:S05]  /*0c20*/  @P0 BRA `(.L_x_2912) ;  /* 0xffffffb000000947 */ /* 0x000fea000383ffff */
.L_x_2911:
[----:B-1----:R-:W-:Y:S01]  /*0c30*/  ISETP.NE.AND P0, PT, RZ, c[0x0][0xc], PT ;  /* 0x00000300ff007a0c */ /* 0x002fe20003f05270 */
[----:B------:R-:W-:Y:S01]  /*0c40*/  WARPSYNC 0xffffffff ;  /* 0xffffffff00007948 */ /* 0x000fe20003800000 */
[----:B------:R-:W-:Y:S11]  /*0c50*/  BAR.SYNC.DEFER_BLOCKING 0x0 ;  /* 0x0000000000007b1d */ /* 0x000ff60000010000 */
[----:B------:R-:W-:Y:S05]  /*0c60*/  @!P0 BRA `(.L_x_2910) ;  /* 0x0000076000008947 */ /* 0x000fea0003800000 */
[----:B------:R-:W-:-:S04]  /*0c70*/  IADD3 R8, R14, -0x1, RZ ;  /* 0xffffffff0e087810 */ /* 0x000fc80007ffe0ff */
[----:B------:R-:W-:Y:S01]  /*0c80*/  ISETP.GE.U32.AND P0, PT, R8, 0x3, PT ;  /* 0x000000030800780c */ /* 0x000fe20003f06070 */
[----:B------:R-:W-:-:S12]  /*0c90*/  HFMA2.MMA R8, -RZ, RZ, 0, 0 ;  /* 0x00000000ff087435 */ /* 0x000fd800000001ff */
[----:B------:R-:W-:Y:S05]  /*0ca0*/  @!P0 BRA `(.L_x_2913) ;  /* 0x0000040000008947 */ /* 0x000fea0003800000 */
[----:B------:R-:W1:Y:S01]  /*0cb0*/  S2R R18, SR_CTAID.X ;  /* 0x0000000000127919 */ /* 0x000e620000002500 */
[----:B------:R-:W-:Y:S02]  /*0cc0*/  LOP3.LUT R9, R14, 0x3, RZ, 0xc0, !PT ;  /* 0x000000030e097812 */ /* 0x000fe400078ec0ff */
[----:B------:R-:W-:Y:S02]  /*0cd0*/  MOV R8, RZ ;  /* 0x000000ff00087202 */ /* 0x000fe40000000f00 */
[----:B------:R-:W-:Y:S02]  /*0ce0*/  IADD3 R9, -R9, c[0x0][0xc], RZ ;  /* 0x0000030009097a10 */ /* 0x000fe40007ffe1ff */
.L_x_2914:
        /* <DEDUP_REMOVED lines=8> */
[----:B--2---:R-:W-:Y:S01]  /*0d70*/  @!P3 IMAD R15, R8, c[0x0][0x10], R15 ;  /* 0x00000400080fba24 */ /* 0x004fe200078e020f */
[----:B-1----:R-:W-:-:S03]  /*0d80*/  MOV R2, R18 ;  /* 0x0000001200027202 */ /* 0x002fc60000000f00 */
[----:B------:R-:W-:Y:S01]  /*0d90*/  @!P3 IMAD.WIDE.U32 R12, R15, 0x8, R12 ;  /* 0x000000080f0cb825 */ /* 0x000fe200078e000c */
[----:B------:R-:W-:-:S04]  /*0da0*/  IADD3 R15, R8, 0x1, RZ ;  /* 0x00000001080f7810 */ /* 0x000fc80007ffe0ff */
[----:B------:R-:W-:Y:S01]  /*0db0*/  ISETP.EQ.OR P4, PT, R15, R2, P1 ;  /* 0x000000020f00720c */ /* 0x000fe20000f82670 */
[----:B------:R1:W2:-:S12]  /*0dc0*/  @!P3 LDG.E.64 R16, [R12.64] ;  /* 0x000000060c10b981 */ /* 0x000298000c1e1b00 */
[----:B------:R-:W3:Y:S01]  /*0dd0*/  @!P4 S2R R14, SR_CTAID.Y ;  /* 0x00000000000ec919 */ /* 0x000ee20000002600 */
[----:B------:R-:W-:Y:S02]  /*0de0*/  @!P4 LOP3.LUT R19, R0, 0x1, RZ, 0xc0, !PT ;  /* 0x000000010013c812 */ /* 0x000fe400078ec0ff */
[----:B------:R-:W-:-:S03]  /*0df0*/  @!P4 MOV R29, 0x4 ;  /* 0x00000004001dc802 */ /* 0x000fc60000000f00 */
[----:B------:R-:W-:-:S04]  /*0e00*/  @!P4 IMAD R19, R19, c[0x0][0x10], RZ ;  /* 0x000004001313ca24 */ /* 0x000fc800078e02ff */
[----:B------:R-:W-:-:S05]  /*0e10*/  @!P4 IMAD R19, R19, c[0x0][0xc], RZ ;  /* 0x000003001313ca24 */ /* 0x000fca00078e02ff */
[----:B------:R-:W-:-:S05]  /*0e20*/  @!P4 SHF.L.U32 R19, R19, 0x1, RZ ;  /* 0x000000011313c819 */ /* 0x000fca00000006ff */
[----:B-1----:R-:W-:-:S04]  /*0e30*/  @!P4 IMAD.WIDE R12, R19, R29, c[0x0][0x198] ;  /* 0x00006600130cc625 */ /* 0x002fc800078e021d */
[----:B---3--:R-:W-:-:S04]  /*0e40*/  @!P4 IMAD R15, R15, c[0x0][0x10], R14 ;  /* 0x000004000f0fca24 */ /* 0x008fc800078e020e */
[----:B------:R-:W-:-:S05]  /*0e50*/  @!P4 IMAD.WIDE.U32 R12, R15, 0x8, R12 ;  /* 0x000000080f0cc825 */ /* 0x000fca00078e000c */
[----:B------:R1:W3:Y:S01]  /*0e60*/  @!P4 LDG.E.64 R14, [R12.64] ;  /* 0x000000060c0ec981 */ /* 0x0002e2000c1e1b00 */
[----:B------:R-:W-:-:S04]  /*0e70*/  IADD3 R19, R8, 0x2, RZ ;  /* 0x0000000208137810 */ /* 0x000fc80007ffe0ff */
[----:B------:R-:W-:-:S13]  /*0e80*/  ISETP.EQ.OR P2, PT, R19, R2, P1 ;  /* 0x000000021300720c */ /* 0x000fda0000f42670 */
[----:B------:R-:W4:Y:S02]  /*0e90*/  @!P2 S2R R29, SR_CTAID.Y ;  /* 0x00000000001da919 */ /* 0x000f240000002600 */
[----:B----4-:R-:W-:Y:S01]  /*0ea0*/  @!P2 IMAD R29, R19, c[0x0][0x10], R29 ;  /* 0x00000400131daa24 */ /* 0x010fe200078e021d */
[----:B------:R-:W-:Y:S01]  /*0eb0*/  @!P2 MOV R19, 0x4 ;  /* 0x000000040013a802 */ /* 0x000fe20000000f00 */
[----:B0-2---:R-:W-:Y:S01]  /*0ec0*/  @!P3 FADD.FTZ R10, R10, R16 ;  /* 0x000000100a0ab221 */ /* 0x005fe20000010000 */
[----:B------:R-:W-:Y:S01]  /*0ed0*/  @!P2 LOP3.LUT R16, R0, 0x1, RZ, 0xc0, !PT ;  /* 0x000000010010a812 */ /* 0x000fe200078ec0ff */
[----:B------:R-:W-:-:S04]  /*0ee0*/  @!P3 FADD.FTZ R11, R11, R17 ;  /* 0x000000110b0bb221 */ /* 0x000fc80000010000 */
[----:B------:R-:W-:-:S04]  /*0ef0*/  @!P2 IMAD R16, R16, c[0x0][0x10], RZ ;  /* 0x000004001010aa24 */ /* 0x000fc800078e02ff */
[----:B------:R-:W-:-:S05]  /*0f00*/  @!P2 IMAD R16, R16, c[0x0][0xc], RZ ;  /* 0x000003001010aa24 */ /* 0x000fca00078e02ff */
[----:B------:R-:W-:-:S05]  /*0f10*/  @!P2 SHF.L.U32 R16, R16, 0x1, RZ ;  /* 0x000000011010a819 */ /* 0x000fca00000006ff */
[----:B-1----:R-:W-:Y:S01]  /*0f20*/  @!P2 IMAD.WIDE R12, R16, R19, c[0x0][0x198] ;  /* 0x00006600100ca625 */ /* 0x002fe200078e0213 */
[----:B------:R-:W-:-:S04]  /*0f30*/  IADD3 R19, R8, 0x3, RZ ;  /* 0x0000000308137810 */ /* 0x000fc80007ffe0ff */
[----:B------:R-:W-:Y:S01]  /*0f40*/  ISETP.EQ.OR P0, PT, R19, R2, P1 ;  /* 0x000000021300720c */ /* 0x000fe20000f02670 */
[----:B------:R-:W-:-:S06]  /*0f50*/  @!P2 IMAD.WIDE.U32 R12, R29, 0x8, R12 ;  /* 0x000000081d0ca825 */ /* 0x000fcc00078e000c */
[----:B------:R-:W2:Y:S06]  /*0f60*/  @!P2 LDG.E.64 R12, [R12.64] ;  /* 0x000000060c0ca981 */ /* 0x000eac000c1e1b00 */
[----:B------:R-:W0:Y:S01]  /*0f70*/  @!P0 S2R R16, SR_CTAID.Y ;  /* 0x0000000000108919 */ /* 0x000e220000002600 */
[----:B------:R-:W-:Y:S01]  /*0f80*/  @!P0 MOV R17, 0x4 ;  /* 0x0000000400118802 */ /* 0x000fe20000000f00 */
[----:B---3--:R-:W-:Y:S01]  /*0f90*/  @!P4 FADD.FTZ R10, R10, R14 ;  /* 0x0000000e0a0ac221 */ /* 0x008fe20000010000 */
[----:B------:R-:W-:-:S05]  /*0fa0*/  @!P0 LOP3.LUT R14, R0, 0x1, RZ, 0xc0, !PT ;  /* 0x00000001000e8812 */ /* 0x000fca00078ec0ff */
[----:B------:R-:W-:-:S04]  /*0fb0*/  @!P0 IMAD R14, R14, c[0x0][0x10], RZ ;  /* 0x000004000e0e8a24 */ /* 0x000fc800078e02ff */
[----:B------:R-:W-:-:S05]  /*0fc0*/  @!P0 IMAD R14, R14, c[0x0][0xc], RZ ;  /* 0x000003000e0e8a24 */ /* 0x000fca00078e02ff */
[----:B------:R-:W-:Y:S01]  /*0fd0*/  @!P0 SHF.L.U32 R14, R14, 0x1, RZ ;  /* 0x000000010e0e8819 */ /* 0x000fe200000006ff */
[----:B0-----:R-:W-:-:S04]  /*0fe0*/  @!P0 IMAD R19, R19, c[0x0][0x10], R16 ;  /* 0x0000040013138a24 */ /* 0x001fc800078e0210 */
[----:B------:R-:W-:-:S06]  /*0ff0*/  @!P0 IMAD.WIDE R16, R14, R17, c[0x0][0x198] ;  /* 0x000066000e108625 */ /* 0x000fcc00078e0211 */
[----:B------:R-:W-:-:S06]  /*1000*/  @!P0 IMAD.WIDE.U32 R16, R19, 0x8, R16 ;  /* 0x0000000813108825 */ /* 0x000fcc00078e0010 */
[----:B------:R-:W3:Y:S01]  /*1010*/  @!P0 LDG.E.64 R16, [R16.64] ;  /* 0x0000000610108981 */ /* 0x000ee2000c1e1b00 */
[----:B------:R-:W-:-:S04]  /*1020*/  IADD3 R9, R9, -0x4, RZ ;  /* 0xfffffffc09097810 */ /* 0x000fc80007ffe0ff */
[----:B------:R-:W-:Y:S01]  /*1030*/  ISETP.NE.AND P3, PT, R9, RZ, PT ;  /* 0x000000ff0900720c */ /* 0x000fe20003f65270 */
[----:B------:R-:W-:Y:S01]  /*1040*/  @!P4 FADD.FTZ R11, R11, R15 ;  /* 0x0000000f0b0bc221 */ /* 0x000fe20000010000 */
[----:B------:R-:W-:Y:S01]  /*1050*/  IADD3 R8, R8, 0x4, RZ ;  /* 0x0000000408087810 */ /* 0x000fe20007ffe0ff */
[----:B--2---:R-:W-:Y:S02]  /*1060*/  @!P2 FADD.FTZ R10, R10, R12 ;  /* 0x0000000c0a0aa221 */ /* 0x004fe40000010000 */
[----:B------:R-:W-:Y:S02]  /*1070*/  @!P2 FADD.FTZ R11, R11, R13 ;  /* 0x0000000d0b0ba221 */ /* 0x000fe40000010000 */
[----:B---3--:R-:W-:Y:S02]  /*1080*/  @!P0 FADD.FTZ R10, R10, R16 ;  /* 0x000000100a0a8221 */ /* 0x008fe40000010000 */
[----:B------:R-:W-:-:S04]  /*1090*/  @!P0 FADD.FTZ R11, R11, R17 ;  /* 0x000000110b0b8221 */ /* 0x000fc80000010000 */
[----:B------:R-:W-:Y:S05]  /*10a0*/  @P3 BRA `(.L_x_2914) ;  /* 0xfffffc4000003947 */ /* 0x000fea000383ffff */
.L_x_2913:
        /* <DEDUP_REMOVED lines=19> */
.L_x_2916:
[----:B------:R-:W-:Y:S05]  /*11e0*/  BSYNC B0 ;  /* 0x0000000000007941 */ /* 0x000fea0003800000 */
.L_x_2915:
        /* <DEDUP_REMOVED lines=12> */
[----:B------:R-:W-:Y:S02]  /*12b0*/  @!P0 IMAD R9, R9, c[0x0][0x10], RZ ;  /* 0x0000040009098a24 */ /* 0x000fe400078e02ff */
[----:B------:R-:W-:-:S02]  /*12c0*/  @!P2 IMAD R8, R8, c[0x0][0xc], RZ ;  /* 0x000003000808aa24 */ /* 0x000fc400078e02ff */
[----:B------:R-:W-:Y:S01]  /*12d0*/  @!P0 IMAD R16, R9, c[0x0][0xc], RZ ;  /* 0x0000030009108a24 */ /* 0x000fe200078e02ff */
[----:B------:R-:W-:Y:S02]  /*12e0*/  @!P2 MOV R9, 0x4 ;  /* 0x000000040009a802 */ /* 0x000fe40000000f00 */
        /* <DEDUP_REMOVED lines=14> */
.L_x_2910:
[----:B------:R-:W-:Y:S01]  /*13d0*/  LOP3.LUT P0, RZ, R2, R27, RZ, 0xfc, !PT ;  /* 0x0000001b02ff7212 */ /* 0x000fe2000780fcff */
[----:B------:R-:W-:Y:S01]  /*13e0*/  @!P1 STS.64 [0x98], R10 ;  /* 0x0000980aff009388 */ /* 0x000fe20000000a00 */
        /* <DEDUP_REMOVED lines=14> */
[----:B------:R-:W2:Y:S04]  /*14d0*/  LDG.E.64 R8, [R8.64] ;  /* 0x0000000608087981 */ /* 0x000ea8000c1e1b00 */
[----:B------:R-:W2:Y:S01]  /*14e0*/  LDG.E.64 R12, [R12.64] ;  /* 0x000000060c0c7981 */ /* 0x000ea2000c1e1b00 */
[----:B-1----:R-:W-:Y:S01]  /*14f0*/  HFMA2.MMA R15, -RZ, RZ, 1.875, 0 ;  /* 0x3f800000ff0f7435 */ /* 0x002fe200000001ff */
[----:B------:R-:W-:-:S02]  /*1500*/  SHF.R.U32.HI R25, RZ, 0x4, R27 ;  /* 0x00000004ff197819 */ /* 0x000fc4000001161b */
[----:B------:R-:W1:Y:S01]  /*1510*/  LDS.64 R18, [0x98] ;  /* 0x00009800ff127984 */ /* 0x000e620000000a00 */
[----:B------:R-:W-:Y:S02]  /*1520*/  ISETP.NE.AND P2, PT, RZ, UR5, PT ;  /* 0x00000005ff007c0c */ /* 0x000fe4000bf45270 */
[----:B0-----:R-:W-:-:S05]  /*1530*/  IMAD R11, R2, c[0x0][0x1e4], R25 ;  /* 0x00007900020b7a24 */ /* 0x001fca00078e0219 */
[----:B------:R-:W-:Y:S02]  /*1540*/  IADD3 R2, R11, 0x20, RZ ;  /* 0x000000200b027810 */ /* 0x000fe40007ffe0ff */
[----:B------:R-:W-:Y:S02]  /*1550*/  SHF.R.S32.HI R14, RZ, 0x1f, R11 ;  /* 0x0000001fff0e7819 */ /* 0x000fe4000001140b */
[----:B------:R-:W-:Y:S02]  /*1560*/  ISETP.GE.U32.AND P1, PT, R2, c[0x0][0x1c8], PT ;  /* 0x0000720002007a0c */ /* 0x000fe40003f26070 */
[----:B------:R-:W-:-:S04]  /*1570*/  SHF.R.S32.HI R10, RZ, 0x1f, R2 ;  /* 0x0000001fff0a7819 */ /* 0x000fc80000011402 */
[----:B------:R-:W-:-:S04]  /*1580*/  ISETP.GE.AND.EX P1, PT, R10, c[0x0][0x1cc], PT, P1 ;  /* 0x000073000a007a0c */ /* 0x000fc80003f26310 */
[----:B------:R-:W-:Y:S01]  /*1590*/  ISETP.GT.U32.OR P1, PT, R27, 0x1ff, P1 ;  /* 0x000001ff1b00780c */ /* 0x000fe20000f24470 */
[----:B-1----:R-:W-:-:S04]  /*15a0*/  FMUL.FTZ R18, R18, c[0x0][0x1f4] ;  /* 0x00007d0012127a20 */ /* 0x002fc80000410000 */
[C---:B------:R-:W-:Y:S02]  /*15b0*/  FMUL.FTZ R24, R18.reuse, R18 ;  /* 0x0000001212187220 */ /* 0x040fe40000410000 */
[C---:B------:R-:W-:Y:S02]  /*15c0*/  FADD.FTZ R6, -R18.reuse, R6 ;  /* 0x0000000612067221 */ /* 0x040fe40000010100 */
[----:B------:R-:W-:Y:S02]  /*15d0*/  FFMA.FTZ R19, R19, c[0x0][0x1f4], -R24 ;  /* 0x00007d0013137a23 */ /* 0x000fe40000010818 */
[C---:B------:R-:W-:Y:S02]  /*15e0*/  FADD.FTZ R16, -R18.reuse, R7 ;  /* 0x0000000712107221 */ /* 0x040fe40000010100 */
[C---:B------:R-:W-:Y:S01]  /*15f0*/  FADD.FTZ R4, -R18.reuse, R4 ;  /* 0x0000000412047221 */ /* 0x040fe20000010100 */
[----:B------:R-:W-:Y:S01]  /*1600*/  FSETP.GTU.FTZ.AND P0, PT, R19, RZ, PT ;  /* 0x000000ff1300720b */ /* 0x000fe20003f1c000 */
[----:B------:R-:W-:-:S12]  /*1610*/  FADD.FTZ R18, -R18, R5 ;  /* 0x0000000512127221 */ /* 0x000fd80000010100 */
        /* <DEDUP_REMOVED lines=8> */
[----:B------:R-:W-:Y:S02]  /*16a0*/  FMUL.FTZ R16, R16, R15 ;  /* 0x0000000f10107220 */ /* 0x000fe40000410000 */
[C-C-:B--2---:R-:W-:Y:S02]  /*16b0*/  FFMA.FTZ R6, R8.reuse, R5, R12.reuse ;  /* 0x0000000508067223 */ /* 0x144fe4000001000c */
        /* <DEDUP_REMOVED lines=14> */
.L_x_2917:
[----:B------:R-:W-:Y:S01]  /*17a0*/  BSSY B0, `(.L_x_2918) ;  /* 0x000000b000007945 */ /* 0x000fe20003800000 */
[----:B------:R-:W-:Y:S05]  /*17b0*/  @P0 BRA `(.L_x_2919) ;  /* 0x0000009000000947 */ /* 0x000fea0003800000 */
[----:B------:R-:W-:Y:S01]  /*17c0*/  MOV R8, R22 ;  /* 0x0000001600087202 */ /* 0x000fe20000000f00 */
[----:B------:R-:W-:Y:S01]  /*17d0*/  IMAD R14, R14, c[0x0][0x1c0], RZ ;  /* 0x000070000e0e7a24 */ /* 0x000fe200078e02ff */
[----:B------:R-:W-:-:S03]  /*17e0*/  MOV R9, R21 ;  /* 0x0000001500097202 */ /* 0x000fc60000000f00 */
[C---:B------:R-:W-:Y:S02]  /*17f0*/  IMAD R13, R11.reuse, c[0x0][0x1c4], R14 ;  /* 0x000071000b0d7a24 */ /* 0x040fe400078e020e */
[----:B------:R-:W-:-:S05]  /*1800*/  IMAD.WIDE.U32 R8, R11, c[0x0][0x1c0], R8 ;  /* 0x000070000b087a25 */ /* 0x000fca00078e0008 */
[----:B------:R-:W-:Y:S02]  /*1810*/  IADD3 R13, R9, R13, RZ ;  /* 0x0000000d090d7210 */ /* 0x000fe40007ffe0ff */
[----:B------:R-:W-:-:S04]  /*1820*/  LEA R12, P0, R8, c[0x0][0x160], 0x2 ;  /* 0x00005800080c7a11 */ /* 0x000fc800078010ff */
[----:B------:R-:W-:-:S05]  /*1830*/  LEA.HI.X R13, R8, c[0x0][0x164], R13, 0x2, P0 ;  /* 0x00005900080d7a11 */ /* 0x000fca00000f140d */
[----:B------:R0:W-:Y:S04]  /*1840*/  STG.E.64 [R12.64], R6 ;  /* 0x000000060c007986 */ /* 0x0001e8000c101b06 */
.L_x_2919:
[----:B------:R-:W-:Y:S05]  /*1850*/  BSYNC B0 ;  /* 0x0000000000007941 */ /* 0x000fea0003800000 */
.L_x_2918:
        /* <DEDUP_REMOVED lines=11> */
.L_x_2920:
[----:B------:R-:W-:Y:S01]  /*1910*/  BSSY B0, `(.L_x_2921) ;  /* 0x000000a000007945 */ /* 0x000fe20003800000 */
[----:B------:R-:W-:Y:S05]  /*1920*/  @P1 BRA `(.L_x_2922) ;  /* 0x0000008000001947 */ /* 0x000fea0003800000 */
[----:B------:R-:W-:Y:S01]  /*1930*/  MOV R20, R22 ;  /* 0x0000001600147202 */ /* 0x000fe20000000f00 */
[----:B0-----:R-:W-:-:S04]  /*1940*/  IMAD R7, R10, c[0x0][0x1c0], RZ ;  /* 0x000070000a077a24 */ /* 0x001fc800078e02ff */
[----:B------:R-:W-:-:S04]  /*1950*/  IMAD.WIDE.U32 R20, R2, c[0x0][0x1c0], R20 ;  /* 0x0000700002147a25 */ /* 0x000fc800078e0014 */
[----:B------:R-:W-:Y:S01]  /*1960*/  IMAD R7, R2, c[0x0][0x1c4], R7 ;  /* 0x0000710002077a24 */ /* 0x000fe200078e0207 */
[----:B------:R-:W-:-:S04]  /*1970*/  LEA R6, P0, R20, c[0x0][0x160], 0x2 ;  /* 0x0000580014067a11 */ /* 0x000fc800078010ff */
[----:B------:R-:W-:-:S04]  /*1980*/  IADD3 R7, R21, R7, RZ ;  /* 0x0000000715077210 */ /* 0x000fc80007ffe0ff */
[----:B------:R-:W-:-:S05]  /*1990*/  LEA.HI.X R7, R20, c[0x0][0x164], R7, 0x2, P0 ;  /* 0x0000590014077a11 */ /* 0x000fca00000f1407 */
[----:B------:R0:W-:Y:S02]  /*19a0*/  STG.E.64 [R6.64], R4 ;  /* 0x0000000406007986 */ /* 0x0001e4000c101b06 */
.L_x_2922:
[----:B------:R-:W-:Y:S05]  /*19b0*/  BSYNC B0 ;  /* 0x0000000000007941 */ /* 0x000fea0003800000 */
.L_x_2921:
[----:B------:R-:W-:Y:S02]  /*19c0*/  IADD3 R3, R3, c[0x0][0x10], RZ ;  /* 0x0000040003037a10 */ /* 0x000fe40007ffe0ff */
[----:B------:R-:W-:Y:S02]  /*19d0*/  IADD3 R0, R0, 0x1, RZ ;  /* 0x0000000100007810 */ /* 0x000fe40007ffe0ff */
[----:B------:R-:W-:-:S13]  /*19e0*/  ISETP.GE.AND P0, PT, R3, UR4, PT ;  /* 0x0000000403007c0c */ /* 0x000fda000bf06270 */
[----:B------:R-:W-:Y:S01]  /*19f0*/  @P0 CALL.REL.NOINC `(.L_x_2923) ;  /* 0x0000001000000944 */ /* 0x000fe20003c00000 */
[----:B------:R-:W-:Y:S05]  /*1a00*/  BRA `(.L_x_2924) ;  /* 0xffffe6e000007947 */ /* 0x000fea000383ffff */
.L_x_2923:
[----:B------:R-:W-:Y:S05]  /*1a10*/  EXIT ;  /* 0x000000000000794d */ /* 0x000fea0003800000 */
.L_x_2925:
        /* <DEDUP_REMOVED lines=14> */
.L_x_3392:


//--------------------- .text._Z35group_norm_nhwc_fwd_one_pass_kernelI11Fp32IOFp32WLi128ELi32ELi512EEv26Group_norm_nhwc_fwd_params --------------------------
	.section	.text._Z35group_norm_nhwc_fwd_one_pass_kernelI11Fp32IOFp32WLi128ELi32ELi512EEv26Group_norm_nhwc_fwd_params,"ax",@progbits
	.sectioninfo	@"SHI_REGISTERS=32"
	.align	128
        .global         _Z35group_norm_nhwc_fwd_one_pass_kernelI11Fp32IOFp32WLi128ELi32ELi512EEv26Group_norm_nhwc_fwd_params
        .type           _Z35group_norm_nhwc_fwd_one_pass_kernelI11Fp32IOFp32WLi128ELi32ELi512EEv26Group_norm_nhwc_fwd_params,@function
        .size           _Z35group_norm_nhwc_fwd_one_pass_kernelI11Fp32IOFp32WLi128ELi32ELi512EEv26Group_norm_nhwc_fwd_params,(.L_x_3393 - _Z35group_norm_nhwc_fwd_one_pass_kernelI11Fp32IOFp32WLi128ELi32ELi512EEv26Group_norm_nhwc_fwd_params)
        .other          _Z35group_norm_nhwc_fwd_one_pass_kernelI11Fp32IOFp32WLi128ELi32ELi512EEv26Group_norm_nhwc_fwd_params,@"STO_CUDA_ENTRY STV_DEFAULT"
_Z35group_norm_nhwc_fwd_one_pass_kernelI11Fp32IOFp32WLi128ELi32ELi512EEv26Group_norm_nhwc_fwd_params:
.text._Z35group_norm_nhwc_fwd_one_pass_kernelI11Fp32IOFp32WLi128ELi32ELi512EEv26Group_norm_nhwc_fwd_params:
        /* <DEDUP_REMOVED lines=15> */
.L_x_2948:
        /* <DEDUP_REMOVED lines=21> */
[----:B------:R-:W0:Y:S01]  /*0240*/  S2R R0, SR_CTAID.X ;  /* 0x0000000000007919 */ /* 0x000e220000002500 */
[----:B------:R-:W-:Y:S02]  /*0250*/  ISETP.NE.AND P1, PT, RZ, c[0x0][0x1d8], PT ;  /* 0x00007600ff007a0c */ /* 0x000fe40003f25270 */
[----:B------:R-:W-:-:S08]  /*0260*/  SHF.R.U32.HI R5, RZ, 0x4, R11 ;  /* 0x00000004ff057819 */ /* 0x000fd0000001160b */
[----:B------:R-:W-:-:S04]  /*0270*/  @P0 IADD3 R3, R3, 0x1, RZ ;  /* 0x0000000103030810 */ /* 0x000fc80007ffe0ff */
[----:B------:R-:W-:Y:S02]  /*0280*/  @!P2 IADD3 R3, -R3, RZ, RZ ;  /* 0x000000ff0303a210 */ /* 0x000fe40007ffe1ff */
[----:B------:R-:W-:-:S04]  /*0290*/  @!P1 LOP3.LUT R3, RZ, c[0x0][0x1d8], RZ, 0x33, !PT ;  /* 0x00007600ff039a12 */ /* 0x000fc800078e33ff */
[----:B------:R-:W-:Y:S02]  /*02a0*/  IADD3 R7, -R3, RZ, RZ ;  /* 0x000000ff03077210 */ /* 0x000fe40007ffe1ff */
[----:B------:R-:W-:Y:S01]  /*02b0*/  SHF.R.S32.HI R2, RZ, 0x1f, R3 ;  /* 0x0000001fff027819 */ /* 0x000fe20000011403 */
[----:B0-----:R-:W-:Y:S02]  /*02c0*/  IMAD R9, R0, c[0x0][0x1e4], R5 ;  /* 0x0000790000097a24 */ /* 0x001fe400078e0205 */
[----:B------:R-:W-:Y:S02]  /*02d0*/  IMAD R28, R7, c[0x0][0x1d8], R22 ;  /* 0x00007600071c7a24 */ /* 0x000fe400078e0216 */
[----:B------:R-:W-:Y:S01]  /*02e0*/  IMAD R2, R2, c[0x0][0x1d0], RZ ;  /* 0x0000740002027a24 */ /* 0x000fe200078e02ff */
[C---:B------:R-:W-:Y:S02]  /*02f0*/  IADD3 R5, R9.reuse, 0x20, RZ ;  /* 0x0000002009057810 */ /* 0x040fe40007ffe0ff */
[----:B------:R-:W-:Y:S01]  /*0300*/  ISETP.GE.U32.AND P0, PT, R9, c[0x0][0x1c8], PT ;  /* 0x0000720009007a0c */ /* 0x000fe20003f06070 */
[----:B------:R-:W-:Y:S01]  /*0310*/  IMAD R27, R3, c[0x0][0x1d4], R2 ;  /* 0x00007500031b7a24 */ /* 0x000fe200078e0202 */
[----:B------:R-:W-:-:S02]  /*0320*/  ISETP.GE.U32.AND P1, PT, R5, c[0x0][0x1c8], PT ;  /* 0x0000720005007a0c */ /* 0x000fc40003f26070 */
[----:B------:R-:W-:Y:S02]  /*0330*/  SHF.R.S32.HI R6, RZ, 0x1f, R5 ;  /* 0x0000001fff067819 */ /* 0x000fe40000011405 */
[----:B------:R-:W-:Y:S02]  /*0340*/  SHF.R.S32.HI R4, RZ, 0x1f, R9 ;  /* 0x0000001fff047819 */ /* 0x000fe40000011409 */
[----:B------:R-:W-:Y:S02]  /*0350*/  ISETP.GE.AND.EX P1, PT, R6, c[0x0][0x1cc], PT, P1 ;  /* 0x0000730006007a0c */ /* 0x000fe40003f26310 */
[----:B------:R-:W-:Y:S02]  /*0360*/  IADD3 R13, R9, 0x40, RZ ;  /* 0x00000040090d7810 */ /* 0x000fe40007ffe0ff */
[----:B------:R-:W-:Y:S02]  /*0370*/  LEA R28, R28, R29, 0x5 ;  /* 0x0000001d1c1c7211 */ /* 0x000fe400078e28ff */
[----:B------:R-:W-:-:S02]  /*0380*/  ISETP.GT.U32.OR P1, PT, R11, 0x1ff, P1 ;  /* 0x000001ff0b00780c */ /* 0x000fc40000f24470 */
[----:B------:R-:W-:Y:S02]  /*0390*/  ISETP.GE.AND.EX P0, PT, R4, c[0x0][0x1cc], PT, P0 ;  /* 0x0000730004007a0c */ /* 0x000fe40003f06300 */
[----:B------:R-:W-:Y:S02]  /*03a0*/  ISETP.GE.U32.AND P2, PT, R13, c[0x0][0x1c8], PT ;  /* 0x000072000d007a0c */ /* 0x000fe40003f46070 */
[----:B------:R-:W-:Y:S02]  /*03b0*/  SHF.R.S32.HI R12, RZ, 0x1f, R13 ;  /* 0x0000001fff0c7819 */ /* 0x000fe4000001140d */
[--C-:B------:R-:W-:Y:S02]  /*03c0*/  SHF.R.S32.HI R29, RZ, 0x1f, R28.reuse ;  /* 0x0000001fff1d7819 */ /* 0x100fe4000001141c */
[----:B------:R-:W-:Y:S02]  /*03d0*/  ISETP.GT.U32.OR P0, PT, R11, 0x1ff, P0 ;  /* 0x000001ff0b00780c */ /* 0x000fe40000704470 */
[----:B------:R-:W-:Y:S01]  /*03e0*/  ISETP.GE.AND.EX P2, PT, R12, c[0x0][0x1cc], PT, P2 ;  /* 0x000073000c007a0c */ /* 0x000fe20003f46320 */
[----:B------:R-:W-:Y:S01]  /*03f0*/  IMAD.WIDE.U32 R24, R3, c[0x0][0x1d0], R28 ;  /* 0x0000740003187a25 */ /* 0x000fe200078e001c */
[----:B------:R-:W-:-:S02]  /*0400*/  IADD3 R7, R9, 0x60, RZ ;  /* 0x0000006009077810 */ /* 0x000fc40007ffe0ff */
[----:B------:R-:W-:Y:S01]  /*0410*/  ISETP.GT.U32.OR P2, PT, R11, 0x1ff, P2 ;  /* 0x000001ff0b00780c */ /* 0x000fe20001744470 */
[----:B------:R-:W-:Y:S01]  /*0420*/  @!P1 IMAD R2, R6, c[0x0][0x1c0], RZ ;  /* 0x0000700006029a24 */ /* 0x000fe200078e02ff */
[----:B------:R-:W-:Y:S02]  /*0430*/  IADD3 R27, R25, R27, RZ ;  /* 0x0000001b191b7210 */ /* 0x000fe40007ffe0ff */
[----:B------:R-:W-:Y:S01]  /*0440*/  ISETP.GE.U32.AND P3, PT, R7, c[0x0][0x1c8], PT ;  /* 0x0000720007007a0c */ /* 0x000fe20003f66070 */
[----:B------:R-:W-:Y:S01]  /*0450*/  @!P1 IMAD R17, R5, c[0x0][0x1c4], R2 ;  /* 0x0000710005119a24 */ /* 0x000fe200078e0202 */
[----:B------:R-:W-:Y:S01]  /*0460*/  SHF.R.S32.HI R6, RZ, 0x1f, R7 ;  /* 0x0000001fff067819 */ /* 0x000fe20000011407 */
[----:B------:R-:W-:Y:S01]  /*0470*/  @!P0 IMAD R4, R4, c[0x0][0x1c0], RZ ;  /* 0x0000700004048a24 */ /* 0x000fe200078e02ff */
[-C--:B------:R-:W-:Y:S02]  /*0480*/  @!P1 MOV R2, R24.reuse ;  /* 0x0000001800029202 */ /* 0x080fe40000000f00 */
[----:B------:R-:W-:Y:S01]  /*0490*/  @!P1 MOV R3, R27 ;  /* 0x0000001b00039202 */ /* 0x000fe20000000f00 */
[----:B------:R-:W-:Y:S01]  /*04a0*/  @!P0 IMAD R15, R9, c[0x0][0x1c4], R4 ;  /* 0x00007100090f8a24 */ /* 0x000fe200078e0204 */
[----:B------:R-:W-:Y:S01]  /*04b0*/  ISETP.GE.AND.EX P3, PT, R6, c[0x0][0x1cc], PT, P3 ;  /* 0x0000730006007a0c */ /* 0x000fe20003f66330 */
[----:B------:R-:W-:Y:S01]  /*04c0*/  @!P2 IMAD R12, R12, c[0x0][0x1c0], RZ ;  /* 0x000070000c0caa24 */ /* 0x000fe200078e02ff */
[----:B------:R-:W-:Y:S01]  /*04d0*/  @!P0 MOV R26, R24 ;  /* 0x00000018001a8202 */ /* 0x000fe20000000f00 */
[----:B------:R-:W-:Y:S01]  /*04e0*/  @!P1 IMAD.WIDE.U32 R2, R5, c[0x0][0x1c0], R2 ;  /* 0x0000700005029a25 */ /* 0x000fe200078e0002 */
[----:B------:R-:W-:-:S02]  /*04f0*/  ISETP.GT.U32.OR P3, PT, R11, 0x1ff, P3 ;  /* 0x000001ff0b00780c */ /* 0x000fc40001f64470 */
[----:B------:R-:W-:Y:S01]  /*0500*/  @!P2 MOV R4, R24 ;  /* 0x000000180004a202 */ /* 0x000fe20000000f00 */
[----:B------:R-:W-:Y:S01]  /*0510*/  @!P0 IMAD.WIDE.U32 R8, R9, c[0x0][0x1c0], R26 ;  /* 0x0000700009088a25 */ /* 0x000fe200078e001a */
[----:B------:R-:W-:Y:S02]  /*0520*/  @!P2 MOV R5, R27 ;  /* 0x0000001b0005a202 */ /* 0x000fe40000000f00 */
[----:B------:R-:W-:Y:S01]  /*0530*/  @!P1 IADD3 R17, R3, R17, RZ ;  /* 0x0000001103119210 */ /* 0x000fe20007ffe0ff */
[----:B------:R-:W-:Y:S01]  /*0540*/  @!P2 IMAD R19, R13, c[0x0][0x1c4], R12 ;  /* 0x000071000d13aa24 */ /* 0x000fe200078e020c */
[----:B------:R-:W-:Y:S01]  /*0550*/  @!P0 IADD3 R15, R9, R15, RZ ;  /* 0x0000000f090f8210 */ /* 0x000fe20007ffe0ff */
[----:B------:R-:W-:Y:S01]  /*0560*/  @!P2 IMAD.WIDE.U32 R4, R13, c[0x0][0x1c0], R4 ;  /* 0x000070000d04aa25 */ /* 0x000fe200078e0004 */
[----:B------:R-:W-:Y:S02]  /*0570*/  @!P0 LEA R18, P4, R8, c[0x0][0x170], 0x2 ;  /* 0x00005c0008128a11 */ /* 0x000fe400078810ff */
[----:B------:R-:W-:Y:S01]  /*0580*/  @!P1 LEA R16, P5, R2, c[0x0][0x170], 0x2 ;  /* 0x00005c0002109a11 */ /* 0x000fe200078a10ff */
[----:B------:R-:W-:Y:S01]  /*0590*/  @!P3 IMAD R6, R6, c[0x0][0x1c0], RZ ;  /* 0x000070000606ba24 */ /* 0x000fe200078e02ff */
[----:B------:R-:W-:-:S02]  /*05a0*/  @!P2 IADD3 R3, R5, R19, RZ ;  /* 0x000000130503a210 */ /* 0x000fc40007ffe0ff */
[----:B------:R-:W-:Y:S01]  /*05b0*/  @!P2 LEA R14, P6, R4, c[0x0][0x170], 0x2 ;  /* 0x00005c00040eaa11 */ /* 0x000fe200078c10ff */
[C---:B------:R-:W-:Y:S01]  /*05c0*/  @!P3 IMAD R13, R7.reuse, c[0x0][0x1c4], R6 ;  /* 0x00007100070dba24 */ /* 0x040fe200078e0206 */
[----:B------:R-:W-:Y:S02]  /*05d0*/  @!P0 LEA.HI.X R19, R8, c[0x0][0x174], R15, 0x2, P4 ;  /* 0x00005d0008138a11 */ /* 0x000fe400020f140f */
[----:B------:R-:W-:Y:S02]  /*05e0*/  @!P3 MOV R8, R24 ;  /* 0x000000180008b202 */ /* 0x000fe40000000f00 */
[----:B------:R-:W-:Y:S02]  /*05f0*/  @!P3 MOV R9, R27 ;  /* 0x0000001b0009b202 */ /* 0x000fe40000000f00 */
[----:B------:R-:W-:Y:S02]  /*0600*/  @!P1 LEA.HI.X R17, R2, c[0x0][0x174], R17, 0x2, P5 ;  /* 0x00005d0002119a11 */ /* 0x000fe400028f1411 */
[----:B------:R-:W-:Y:S01]  /*0610*/  @!P2 LEA.HI.X R15, R4, c[0x0][0x174], R3, 0x2, P6 ;  /* 0x00005d00040faa11 */ /* 0x000fe200030f1403 */
[----:B------:R-:W-:Y:S01]  /*0620*/  @!P3 IMAD.WIDE.U32 R8, R7, c[0x0][0x1c0], R8 ;  /* 0x000070000708ba25 */ /* 0x000fe200078e0008 */
[----:B------:R-:W-:Y:S01]  /*0630*/  MOV R3, RZ ;  /* 0x000000ff00037202 */ /* 0x000fe20000000f00 */
[----:B------:R-:W-:Y:S01]  /*0640*/  CS2R R4, SRZ ;  /* 0x0000000000047805 */ /* 0x000fe2000001ff00 */
[----:B------:R-:W-:Y:S01]  /*0650*/  MOV R2, RZ ;  /* 0x000000ff00027202 */ /* 0x000fe20000000f00 */
[----:B------:R-:W-:Y:S01]  /*0660*/  CS2R R6, SRZ ;  /* 0x0000000000067805 */ /* 0x000fe2000001ff00 */
[----:B------:R-:W-:-:S03]  /*0670*/  @!P3 IADD3 R9, R9, R13, RZ ;  /* 0x0000000d0909b210 */ /* 0x000fc60007ffe0ff */
[----:B------:R-:W2:Y:S04]  /*0680*/  @!P1 LDG.E.64 R4, [R16.64] ;  /* 0x0000000610049981 */ /* 0x000ea8000c1e1b00 */
[----:B------:R-:W3:Y:S01]  /*0690*/  @!P0 LDG.E.64 R2, [R18.64] ;  /* 0x0000000612028981 */ /* 0x000ee2000c1e1b00 */
[----:B------:R-:W-:-:S03]  /*06a0*/  @!P3 LEA R12, P0, R8, c[0x0][0x170], 0x2 ;  /* 0x00005c00080cba11 */ /* 0x000fc600078010ff */
[----:B------:R-:W4:Y:S01]  /*06b0*/  @!P2 LDG.E.64 R6, [R14.64] ;  /* 0x000000060e06a981 */ /* 0x000f22000c1e1b00 */
[----:B------:R-:W-:Y:S02]  /*06c0*/  @!P3 LEA.HI.X R13, R8, c[0x0][0x174], R9, 0x2, P0 ;  /* 0x00005d00080dba11 */ /* 0x000fe400000f1409 */
[----:B------:R-:W-:-:S06]  /*06d0*/  CS2R R8, SRZ ;  /* 0x0000000000087805 */ /* 0x000fcc000001ff00 */
[----:B------:R0:W5:Y:S01]  /*06e0*/  @!P3 LDG.E.64 R8, [R12.64] ;  /* 0x000000060c08b981 */ /* 0x000162000c1e1b00 */
[C---:B------:R-:W-:Y:S02]  /*06f0*/  ISETP.GT.AND P0, PT, R10.reuse, 0x1e, PT ;  /* 0x0000001e0a00780c */ /* 0x040fe40003f04270 */
[----:B------:R-:W-:Y:S02]  /*0700*/  ISETP.NE.AND P1, PT, R10, RZ, PT ;  /* 0x000000ff0a00720c */ /* 0x000fe40003f25270 */
[----:B------:R-:W-:Y:S01]  /*0710*/  ISETP.NE.AND P2, PT, R11, RZ, PT ;  /* 0x000000ff0b00720c */ /* 0x000fe20003f45270 */
[----:B------:R-:W-:Y:S01]  /*0720*/  BSSY B0, `(.L_x_2926) ;  /* 0x0000056000007945 */ /* 0x000fe20003800000 */
[----:B--2---:R-:W-:Y:S02]  /*0730*/  FMUL.FTZ R23, R5, R5 ;  /* 0x0000000505177220 */ /* 0x004fe40000410000 */
[----:B---3--:R-:W-:Y:S02]  /*0740*/  FMUL.FTZ R19, R3, R3 ;  /* 0x0000000303137220 */ /* 0x008fe40000410000 */
[----:B------:R-:W-:-:S02]  /*0750*/  FADD.FTZ R16, R2, R3 ;  /* 0x0000000302107221 */ /* 0x000fc40000010000 */
[----:B------:R-:W-:Y:S02]  /*0760*/  FFMA.FTZ R19, R2, R2, R19 ;  /* 0x0000000202137223 */ /* 0x000fe40000010013 */
[C---:B------:R-:W-:Y:S02]  /*0770*/  FADD.FTZ R17, R4.reuse, R5 ;  /* 0x0000000504117221 */ /* 0x040fe40000010000 */
[----:B------:R-:W-:Y:S02]  /*0780*/  FADD.FTZ R16, RZ, R16 ;  /* 0x00000010ff107221 */ /* 0x000fe40000010000 */
[----:B------:R-:W-:Y:S02]  /*0790*/  FFMA.FTZ R18, R4, R4, R23 ;  /* 0x0000000404127223 */ /* 0x000fe40000010017 */
[----:B------:R-:W-:Y:S02]  /*07a0*/  FADD.FTZ R19, RZ, R19 ;  /* 0x00000013ff137221 */ /* 0x000fe40000010000 */
[----:B----4-:R-:W-:-:S02]  /*07b0*/  FMUL.FTZ R15, R7, R7 ;  /* 0x00000007070f7220 */ /* 0x010fc40000410000 */
[----:B------:R-:W-:Y:S02]  /*07c0*/  FADD.FTZ R16, R16, R17 ;  /* 0x0000001110107221 */ /* 0x000fe40000010000 */
[C---:B0-----:R-:W-:Y:S02]  /*07d0*/  FADD.FTZ R13, R6.reuse, R7 ;  /* 0x00000007060d7221 */ /* 0x041fe40000010000 */
[----:B------:R-:W-:Y:S02]  /*07e0*/  FADD.FTZ R18, R19, R18 ;  /* 0x0000001213127221 */ /* 0x000fe40000010000 */
[----:B------:R-:W-:Y:S02]  /*07f0*/  FFMA.FTZ R15, R6, R6, R15 ;  /* 0x00000006060f7223 */ /* 0x000fe4000001000f */
[----:B-----5:R-:W-:Y:S02]  /*0800*/  FMUL.FTZ R17, R9, R9 ;  /* 0x0000000909117220 */ /* 0x020fe40000410000 */
[----:B------:R-:W-:-:S02]  /*0810*/  FADD.FTZ R13, R16, R13 ;  /* 0x0000000d100d7221 */ /* 0x000fc40000010000 */
[----:B------:R-:W-:Y:S02]  /*0820*/  FADD.FTZ R12, R8, R9 ;  /* 0x00000009080c7221 */ /* 0x000fe40000010000 */
[----:B------:R-:W-:Y:S02]  /*0830*/  FADD.FTZ R15, R18, R15 ;  /* 0x0000000f120f7221 */ /* 0x000fe40000010000 */
        /* <DEDUP_REMOVED lines=68> */
.L_x_2927:
[----:B------:R-:W-:Y:S05]  /*0c80*/  BSYNC B0 ;  /* 0x0000000000007941 */ /* 0x000fea0003800000 */
.L_x_2926:
[----:B------:R-:W-:-:S04]  /*0c90*/  MOV R18, c[0x0][0xc] ;  /* 0x0000030000127a02 */ /* 0x000fc80000000f00 */
[----:B------:R-:W-:-:S13]  /*0ca0*/  ISETP.GE.U32.AND P0, PT, R18, 0x2, PT ;  /* 0x000000021200780c */ /* 0x000fda0003f06070 */
[----:B------:R-:W-:Y:S05]  /*0cb0*/  @!P0 BRA `(.L_x_2928) ;  /* 0x0000095000008947 */ /* 0x000fea0003800000 */
[----:B------:R-:W-:Y:S05]  /*0cc0*/  @P2 BRA `(.L_x_2929) ;  /* 0x000001a000002947 */ /* 0x000fea0003800000 */
[----:B------:R-:W1:Y:S01]  /*0cd0*/  S2R R19, SR_CTAID.Y ;  /* 0x0000000000137919 */ /* 0x000e620000002600 */
[C---:B------:R-:W-:Y:S02]  /*0ce0*/  LOP3.LUT R14, R20.reuse, 0x1, RZ, 0xc0, !PT ;  /* 0x00000001140e7812 */ /* 0x040fe400078ec0ff */
[----:B------:R-:W-:-:S03]  /*0cf0*/  LOP3.LUT P0, RZ, R20, 0x2, RZ, 0xc0, !PT ;  /* 0x0000000214ff7812 */ /* 0x000fc6000780c0ff */
[----:B------:R-:W-:-:S04]  /*0d00*/  IMAD R16, R14, c[0x0][0x10], RZ ;  /* 0x000004000e107a24 */ /* 0x000fc800078e02ff */
[----:B------:R-:W-:-:S05]  /*0d10*/  IMAD R14, R16, c[0x0][0xc], RZ ;  /* 0x00000300100e7a24 */ /* 0x000fca00078e02ff */
[----:B------:R-:W-:Y:S01]  /*0d20*/  SHF.L.U32 R17, R14, 0x1, RZ ;  /* 0x000000010e117819 */ /* 0x000fe200000006ff */
[----:B------:R-:W-:Y:S01]  /*0d30*/  HFMA2.MMA R14, -RZ, RZ, 0, 2.384185791015625e-07 ;  /* 0x00000004ff0e7435 */ /* 0x000fe200000001ff */
[----:B-1----:R-:W-:Y:S01]  /*0d40*/  IADD3 R15, R16, R19, RZ ;  /* 0x00000013100f7210 */ /* 0x002fe20007ffe0ff */
[----:B------:R-:W-:-:S08]  /*0d50*/  IMAD R19, R0, c[0x0][0x10], R19 ;  /* 0x0000040000137a24 */ /* 0x000fd000078e0213 */
[----:B------:R-:W-:-:S04]  /*0d60*/  IMAD.WIDE R16, R17, R14, c[0x0][0x198] ;  /* 0x0000660011107625 */ /* 0x000fc800078e020e */
[----:B------:R-:W-:-:S04]  /*0d70*/  IMAD.WIDE.U32 R14, R15, R14, c[0x0][0x190] ;  /* 0x000064000f0e7625 */ /* 0x000fc800078e000e */
[----:B------:R-:W-:Y:S01]  /*0d80*/  IMAD.WIDE.U32 R16, R19, 0x8, R16 ;  /* 0x0000000813107825 */ /* 0x000fe200078e0010 */
[----:B------:R-:W-:-:S04]  /*0d90*/  MOV R19, 0x1 ;  /* 0x0000000100137802 */ /* 0x000fc80000000f00 */
[----:B------:R1:W-:Y:S01]  /*0da0*/  STG.E.64 [R16.64], R12 ;  /* 0x0000000c10007986 */ /* 0x0003e2000c101b06 */
[----:B------:R-:W-:Y:S01]  /*0db0*/  SEL R19, R19, 0xffffffff, !P0 ;  /* 0xffffffff13137807 */ /* 0x000fe20004000000 */
[----:B------:R-:W-:Y:S06]  /*0dc0*/  MEMBAR.ALL.GPU ;  /* 0x0000000000007992 */ /* 0x000fec000000a000 */
[----:B-1----:R-:W-:Y:S01]  /*0dd0*/  SEL R17, RZ, c[0x0][0xc], P0 ;  /* 0x00000300ff117a07 */ /* 0x002fe20000000000 */
[----:B------:R-:W-:-:S00]  /*0de0*/  ERRBAR ;  /* 0x00000000000079ab */ /* 0x000fc00000000000 */
[----:B------:R1:W-:Y:S02]  /*0df0*/  RED.E.ADD.S32.STRONG.GPU [R14.64], R19 ;  /* 0x000000130e00798e */ /* 0x0003e4000c10e386 */
[----:B------:R-:W-:-:S13]  /*0e00*/  ISETP.NE.AND P0, PT, R17, -0x1, PT ;  /* 0xffffffff1100780c */ /* 0x000fda0003f05270 */
[----:B-1----:R-:W-:Y:S05]  /*0e10*/  @!P0 BRA `(.L_x_2929) ;  /* 0x0000005000008947 */ /* 0x002fea0003800000 */
.L_x_2930:
[----:B------:R-:W2:Y:S01]  /*0e20*/  LDG.E.STRONG.GPU R16, [R14.64] ;  /* 0x000000060e107981 */ /* 0x000ea2000c1ef900 */
[----:B------:R-:W-:Y:S01]  /*0e30*/  YIELD ;  /* 0x0000000000007946 */ /* 0x000fe20003800000 */
[----:B--2---:R-:W-:Y:S01]  /*0e40*/  ISETP.NE.AND P0, PT, R16, R17, PT ;  /* 0x000000111000720c */ /* 0x004fe20003f05270 */
[----:B------:R-:W-:-:S12]  /*0e50*/  CCTL.IVALL ;  /* 0x00000000ff00798f */ /* 0x000fd80002000000 */
[----:B------:R-:W-:Y:S05]  /*0e60*/  @P0 BRA `(.L_x_2930) ;  /* 0xffffffb000000947 */ /* 0x000fea000383ffff */
.L_x_2929:
        /* <DEDUP_REMOVED lines=12> */
.L_x_2932:
        /* <DEDUP_REMOVED lines=11> */
[----:B------:R-:W-:Y:S02]  /*0fe0*/  IADD3 R19, R17, 0x1, RZ ;  /* 0x0000000111137810 */ /* 0x000fe40007ffe0ff */
[----:B-1----:R-:W-:-:S04]  /*0ff0*/  MOV R0, R16 ;  /* 0x0000001000007202 */ /* 0x002fc80000000f00 */
[----:B------:R-:W-:-:S13]  /*1000*/  ISETP.EQ.OR P1, PT, R19, R0, P2 ;  /* 0x000000001300720c */ /* 0x000fda0001722670 */
[----:B------:R-:W1:Y:S02]  /*1010*/  @!P1 S2R R23, SR_CTAID.Y ;  /* 0x0000000000179919 */ /* 0x000e640000002600 */
[----:B-1----:R-:W-:Y:S01]  /*1020*/  @!P1 IMAD R19, R19, c[0x0][0x10], R23 ;  /* 0x0000040013139a24 */ /* 0x002fe200078e0217 */
[----:B------:R-:W-:-:S05]  /*1030*/  @!P1 LOP3.LUT R23, R20, 0x1, RZ, 0xc0, !PT ;  /* 0x0000000114179812 */ /* 0x000fca00078ec0ff */
[----:B------:R-:W-:-:S04]  /*1040*/  @!P1 IMAD R23, R23, c[0x0][0x10], RZ ;  /* 0x0000040017179a24 */ /* 0x000fc800078e02ff */
[----:B------:R-:W-:Y:S02]  /*1050*/  @!P1 IMAD R23, R23, c[0x0][0xc], RZ ;  /* 0x0000030017179a24 */ /* 0x000fe400078e02ff */
[----:B0-2---:R-:W-:-:S03]  /*1060*/  @!P0 FADD.FTZ R12, R12, R14 ;  /* 0x0000000e0c0c8221 */ /* 0x005fc60000010000 */
[----:B------:R-:W-:Y:S01]  /*1070*/  @!P1 SHF.L.U32 R14, R23, 0x1, RZ ;  /* 0x00000001170e9819 */ /* 0x000fe200000006ff */
[----:B------:R-:W-:Y:S01]  /*1080*/  @!P0 FADD.FTZ R13, R13, R15 ;  /* 0x0000000f0d0d8221 */ /* 0x000fe20000010000 */
[----:B------:R-:W-:-:S05]  /*1090*/  @!P1 MOV R15, 0x4 ;  /* 0x00000004000f9802 */ /* 0x000fca0000000f00 */
[----:B------:R-:W-:-:S06]  /*10a0*/  @!P1 IMAD.WIDE R14, R14, R15, c[0x0][0x198] ;  /* 0x000066000e0e9625 */ /* 0x000fcc00078e020f */
[----:B------:R-:W-:-:S06]  /*10b0*/  @!P1 IMAD.WIDE.U32 R14, R19, 0x8, R14 ;  /* 0x00000008130e9825 */ /* 0x000fcc00078e000e */
[----:B------:R-:W2:Y:S01]  /*10c0*/  @!P1 LDG.E.64 R14, [R14.64] ;  /* 0x000000060e0e9981 */ /* 0x000ea2000c1e1b00 */
[----:B------:R-:W-:-:S04]  /*10d0*/  IADD3 R19, R17, 0x2, RZ ;  /* 0x0000000211137810 */ /* 0x000fc80007ffe0ff */
[----:B------:R-:W-:-:S13]  /*10e0*/  ISETP.EQ.OR P0, PT, R19, R0, P2 ;  /* 0x000000001300720c */ /* 0x000fda0001702670 */
[----:B------:R-:W0:Y:S02]  /*10f0*/  @!P0 S2R R23, SR_CTAID.Y ;  /* 0x0000000000178919 */ /* 0x000e240000002600 */
[----:B0-----:R-:W-:Y:S01]  /*1100*/  @!P0 IMAD R19, R19, c[0x0][0x10], R23 ;  /* 0x0000040013138a24 */ /* 0x001fe200078e0217 */
[----:B------:R-:W-:-:S05]  /*1110*/  @!P0 LOP3.LUT R23, R20, 0x1, RZ, 0xc0, !PT ;  /* 0x0000000114178812 */ /* 0x000fca00078ec0ff */
[----:B------:R-:W-:-:S04]  /*1120*/  @!P0 IMAD R23, R23, c[0x0][0x10], RZ ;  /* 0x0000040017178a24 */ /* 0x000fc800078e02ff */
[----:B------:R-:W-:-:S05]  /*1130*/  @!P0 IMAD R23, R23, c[0x0][0xc], RZ ;  /* 0x0000030017178a24 */ /* 0x000fca00078e02ff */
[----:B------:R-:W-:Y:S01]  /*1140*/  @!P0 SHF.L.U32 R23, R23, 0x1, RZ ;  /* 0x0000000117178819 */ /* 0x000fe200000006ff */
[----:B--2---:R-:W-:Y:S01]  /*1150*/  @!P1 FADD.FTZ R12, R12, R14 ;  /* 0x0000000e0c0c9221 */ /* 0x004fe20000010000 */
[----:B------:R-:W-:Y:S01]  /*1160*/  @!P0 MOV R14, 0x4 ;  /* 0x00000004000e8802 */ /* 0x000fe20000000f00 */
[----:B------:R-:W-:-:S04]  /*1170*/  @!P1 FADD.FTZ R13, R13, R15 ;  /* 0x0000000f0d0d9221 */ /* 0x000fc80000010000 */
        /* <DEDUP_REMOVED lines=23> */
.L_x_2931:
        /* <DEDUP_REMOVED lines=19> */
.L_x_2934:
[----:B------:R-:W-:Y:S05]  /*1420*/  BSYNC B0 ;  /* 0x0000000000007941 */ /* 0x000fea0003800000 */
.L_x_2933:
[----:B------:R-:W-:Y:S05]  /*1430*/  @!P1 BRA `(.L_x_2928) ;  /* 0x000001d000009947 */ /* 0x000fea0003800000 */
[C---:B------:R-:W-:Y:S02]  /*1440*/  IADD3 R15, R17.reuse, 0x1, RZ ;  /* 0x00000001110f7810 */ /* 0x040fe40007ffe0ff */
[----:B------:R-:W-:Y:S02]  /*1450*/  IADD3 R17, R17, 0x2, RZ ;  /* 0x0000000211117810 */ /* 0x000fe40007ffe0ff */
[-C--:B------:R-:W-:Y:S02]  /*1460*/  ISETP.EQ.OR P1, PT, R15, R0.reuse, P2 ;  /* 0x000000000f00720c */ /* 0x080fe40001722670 */
[----:B------:R-:W-:-:S04]  /*1470*/  ISETP.EQ.OR P0, PT, R17, R0, P2 ;  /* 0x000000001100720c */ /* 0x000fc80001702670 */
[----:B------:R-:W-:-:S07]  /*1480*/  ISETP.EQ.OR P0, PT, R16, 0x2, P0 ;  /* 0x000000021000780c */ /* 0x000fce0000702670 */
[----:B------:R-:W1:Y:S01]  /*1490*/  @!P1 S2R R14, SR_CTAID.Y ;  /* 0x00000000000e9919 */ /* 0x000e620000002600 */
[----:B------:R-:W-:-:S05]  /*14a0*/  @!P1 LOP3.LUT R16, R20, 0x1, RZ, 0xc0, !PT ;  /* 0x0000000114109812 */ /* 0x000fca00078ec0ff */
[----:B------:R-:W-:Y:S01]  /*14b0*/  @!P1 IMAD R16, R16, c[0x0][0x10], RZ ;  /* 0x0000040010109a24 */ /* 0x000fe200078e02ff */
[----:B------:R-:W-:-:S03]  /*14c0*/  @!P0 LOP3.LUT R18, R20, 0x1, RZ, 0xc0, !PT ;  /* 0x0000000114128812 */ /* 0x000fc600078ec0ff */
[----:B------:R-:W-:Y:S02]  /*14d0*/  @!P1 IMAD R16, R16, c[0x0][0xc], RZ ;  /* 0x0000030010109a24 */ /* 0x000fe400078e02ff */
[----:B------:R-:W-:-:S04]  /*14e0*/  @!P0 IMAD R18, R18, c[0x0][0x10], RZ ;  /* 0x0000040012128a24 */ /* 0x000fc800078e02ff */
[----:B------:R-:W-:Y:S02]  /*14f0*/  @!P0 IMAD R18, R18, c[0x0][0xc], RZ ;  /* 0x0000030012128a24 */ /* 0x000fe400078e02ff */
[----:B-1----:R-:W-:Y:S01]  /*1500*/  @!P1 IMAD R19, R15, c[0x0][0x10], R14 ;  /* 0x000004000f139a24 */ /* 0x002fe200078e020e */
[----:B------:R-:W-:Y:S02]  /*1510*/  @!P1 SHF.L.U32 R14, R16, 0x1, RZ ;  /* 0x00000001100e9819 */ /* 0x000fe400000006ff */
[----:B------:R-:W1:Y:S01]  /*1520*/  @!P0 S2R R16, SR_CTAID.Y ;  /* 0x0000000000108919 */ /* 0x000e620000002600 */
[----:B------:R-:W-:-:S05]  /*1530*/  @!P1 MOV R15, 0x4 ;  /* 0x00000004000f9802 */ /* 0x000fca0000000f00 */
[----:B------:R-:W-:-:S06]  /*1540*/  @!P1 IMAD.WIDE R14, R14, R15, c[0x0][0x198] ;  /* 0x000066000e0e9625 */ /* 0x000fcc00078e020f */
[----:B------:R-:W-:-:S06]  /*1550*/  @!P1 IMAD.WIDE.U32 R14, R19, 0x8, R14 ;  /* 0x00000008130e9825 */ /* 0x000fcc00078e000e */
[----:B------:R-:W2:Y:S01]  /*1560*/  @!P1 LDG.E.64 R14, [R14.64] ;  /* 0x000000060e0e9981 */ /* 0x000ea2000c1e1b00 */
[----:B-1----:R-:W-:Y:S01]  /*1570*/  @!P0 IMAD R19, R17, c[0x0][0x10], R16 ;  /* 0x0000040011138a24 */ /* 0x002fe200078e0210 */
[----:B------:R-:W-:Y:S02]  /*1580*/  @!P0 SHF.L.U32 R16, R18, 0x1, RZ ;  /* 0x0000000112108819 */ /* 0x000fe400000006ff */
[----:B------:R-:W-:-:S05]  /*1590*/  @!P0 MOV R17, 0x4 ;  /* 0x0000000400118802 */ /* 0x000fca0000000f00 */
[----:B------:R-:W-:-:S06]  /*15a0*/  @!P0 IMAD.WIDE R16, R16, R17, c[0x0][0x198] ;  /* 0x0000660010108625 */ /* 0x000fcc00078e0211 */
[----:B------:R-:W-:-:S06]  /*15b0*/  @!P0 IMAD.WIDE.U32 R16, R19, 0x8, R16 ;  /* 0x0000000813108825 */ /* 0x000fcc00078e0010 */
[----:B------:R-:W3:Y:S01]  /*15c0*/  @!P0 LDG.E.64 R16, [R16.64] ;  /* 0x0000000610108981 */ /* 0x000ee2000c1e1b00 */
[----:B0-2---:R-:W-:Y:S02]  /*15d0*/  @!P1 FADD.FTZ R12, R12, R14 ;  /* 0x0000000e0c0c9221 */ /* 0x005fe40000010000 */
[----:B------:R-:W-:Y:S02]  /*15e0*/  @!P1 FADD.FTZ R13, R13, R15 ;  /* 0x0000000f0d0d9221 */ /* 0x000fe40000010000 */
[----:B---3--:R-:W-:Y:S02]  /*15f0*/  @!P0 FADD.FTZ R12, R12, R16 ;  /* 0x000000100c0c8221 */ /* 0x008fe40000010000 */
[----:B------:R-:W-:-:S04]  /*1600*/  @!P0 FADD.FTZ R13, R13, R17 ;  /* 0x000000110d0d8221 */ /* 0x000fc80000010000 */
.L_x_2928:
[----:B------:R-:W-:Y:S01]  /*1610*/  LOP3.LUT P0, RZ, R0, R11, RZ, 0xfc, !PT ;  /* 0x0000000b00ff7212 */ /* 0x000fe2000780fcff */
[----:B------:R-:W-:Y:S01]  /*1620*/  @!P2 STS.64 [0x98], R12 ;  /* 0x0000980cff00a388 */ /* 0x000fe20000000a00 */
[----:B------:R-:W-:Y:S02]  /*1630*/  ISETP.EQ.U32.AND P1, PT, RZ, c[0x0][0x168], PT ;  /* 0x00005a00ff007a0c */ /* 0x000fe40003f22070 */
[----:B------:R-:W-:-:S02]  /*1640*/  SHF.L.U32 R16, R28, 0x2, RZ ;  /* 0x000000021c107819 */ /* 0x000fc400000006ff */
[----:B------:R-:W-:Y:S02]  /*1650*/  ISETP.EQ.OR.EX P0, PT, RZ, c[0x0][0x16c], P0, P1 ;  /* 0x00005b00ff007a0c */ /* 0x000fe40000702710 */
[----:B------:R-:W-:-:S11]  /*1660*/  SHF.L.U64.HI R17, R28, 0x2, R29 ;  /* 0x000000021c117819 */ /* 0x000fd6000001021d */
[----:B------:R-:W-:Y:S01]  /*1670*/  @!P0 MOV R15, 0x8 ;  /* 0x00000008000f8802 */ /* 0x000fe20000000f00 */
[----:B------:R-:W-:Y:S02]  /*1680*/  @!P0 FMUL.FTZ R19, R13, c[0x0][0x1f4] ;  /* 0x00007d000d138a20 */ /* 0x000fe40000410000 */
[----:B------:R-:W-:Y:S02]  /*1690*/  @!P0 FMUL.FTZ R18, R12, c[0x0][0x1f4] ;  /* 0x00007d000c128a20 */ /* 0x000fe40000410000 */
[----:B------:R-:W-:-:S05]  /*16a0*/  @!P0 IMAD.WIDE R14, R22, R15, c[0x0][0x168] ;  /* 0x00005a00160e8625 */ /* 0x000fca00078e020f */
[----:B------:R1:W-:Y:S04]  /*16b0*/  @!P0 STG.E.64 [R14.64], R18 ;  /* 0x000000120e008986 */ /* 0x0003e8000c101b06 */
[----:B------:R-:W-:Y:S01]  /*16c0*/  BAR.SYNC.DEFER_BLOCKING 0x0 ;  /* 0x0000000000007b1d */ /* 0x000fe20000010000 */
[C---:B------:R-:W-:Y:S02]  /*16d0*/  IADD3 R28, P0, R16.reuse, c[0x0][0x178], RZ ;  /* 0x00005e00101c7a10 */ /* 0x040fe40007f1e0ff */
[----:B------:R-:W-:Y:S02]  /*16e0*/  IADD3 R16, P1, R16, c[0x0][0x180], RZ ;  /* 0x0000600010107a10 */ /* 0x000fe40007f3e0ff */
[C---:B------:R-:W-:Y:S02]  /*16f0*/  IADD3.X R29, R17.reuse, c[0x0][0x17c], RZ, P0, !PT ;  /* 0x00005f00111d7a10 */ /* 0x040fe400007fe4ff */
[----:B------:R-:W-:-:S03]  /*1700*/  IADD3.X R17, R17, c[0x0][0x184], RZ, P1, !PT ;  /* 0x0000610011117a10 */ /* 0x000fc60000ffe4ff */
[----:B-1----:R1:W2:Y:S04]  /*1710*/  LDG.E.64 R14, [R28.64] ;  /* 0x000000061c0e7981 */ /* 0x0022a8000c1e1b00 */
[----:B------:R-:W2:Y:S01]  /*1720*/  LDG.E.64 R16, [R16.64] ;  /* 0x0000000610107981 */ /* 0x000ea2000c1e1b00 */
[----:B0-----:R-:W-:Y:S01]  /*1730*/  HFMA2.MMA R12, -RZ, RZ, 1.875, 0 ;  /* 0x3f800000ff0c7435 */ /* 0x001fe200000001ff */
[----:B------:R-:W-:Y:S02]  /*1740*/  ISETP.NE.AND P2, PT, RZ, UR5, PT ;  /* 0x00000005ff007c0c */ /* 0x000fe4000bf45270 */
[----:B------:R-:W0:Y:S02]  /*1750*/  LDS.64 R18, [0x98] ;  /* 0x00009800ff127984 */ /* 0x000e240000000a00 */
[----:B0-----:R-:W-:-:S04]  /*1760*/  FMUL.FTZ R23, R18, c[0x0][0x1f4] ;  /* 0x00007d0012177a20 */ /* 0x001fc80000410000 */
[C---:B------:R-:W-:Y:S02]  /*1770*/  FMUL.FTZ R18, R23.reuse, R23 ;  /* 0x0000001717127220 */ /* 0x040fe40000410000 */
[----:B------:R-:W-:Y:S02]  /*1780*/  FADD.FTZ R2, -R23, R2 ;  /* 0x0000000217027221 */ /* 0x000fe40000010100 */
[----:B------:R-:W-:Y:S01]  /*1790*/  FFMA.FTZ R18, R19, c[0x0][0x1f4], -R18 ;  /* 0x00007d0013127a23 */ /* 0x000fe20000010812 */
[----:B------:R-:W-:Y:S01]  /*17a0*/  SHF.R.U32.HI R19, RZ, 0x4, R11 ;  /* 0x00000004ff137819 */ /* 0x000fe2000001160b */
[C---:B------:R-:W-:Y:S02]  /*17b0*/  FADD.FTZ R3, -R23.reuse, R3 ;  /* 0x0000000317037221 */ /* 0x040fe40000010100 */
[----:B------:R-:W-:Y:S01]  /*17c0*/  FADD.FTZ R13, -R23, R4 ;  /* 0x00000004170d7221 */ /* 0x000fe20000010100 */
[----:B------:R-:W-:Y:S01]  /*17d0*/  FSETP.GTU.FTZ.AND P0, PT, R18, RZ, PT ;  /* 0x000000ff1200720b */ /* 0x000fe20003f1c000 */
[----:B------:R-:W-:-:S02]  /*17e0*/  IMAD R0, R0, c[0x0][0x1e4], R19 ;  /* 0x0000790000007a24 */ /* 0x000fc400078e0213 */
[C---:B------:R-:W-:Y:S02]  /*17f0*/  FADD.FTZ R19, -R23.reuse, R5 ;  /* 0x0000000517137221 */ /* 0x040fe40000010100 */
[C---:B-1----:R-:W-:Y:S02]  /*1800*/  FADD.FTZ R29, -R23.reuse, R6 ;  /* 0x00000006171d7221 */ /* 0x042fe40000010100 */
[C---:B------:R-:W-:Y:S02]  /*1810*/  FADD.FTZ R28, -R23.reuse, R7 ;  /* 0x00000007171c7221 */ /* 0x040fe40000010100 */
[C---:B------:R-:W-:Y:S02]  /*1820*/  FADD.FTZ R8, -R23.reuse, R8 ;  /* 0x0000000817087221 */ /* 0x040fe40000010100 */
[----:B------:R-:W-:Y:S02]  /*1830*/  FADD.FTZ R9, -R23, R9 ;  /* 0x0000000917097221 */ /* 0x000fe40000010100 */
[----:B------:R-:W-:-:S04]  /*1840*/  @P0 FADD.FTZ R18, R18, c[0x0][0x188] ;  /* 0x0000620012120621 */ /* 0x000fc80000010000 */
[----:B------:R0:W1:Y:S01]  /*1850*/  @P0 MUFU.RSQ R12, R18 ;  /* 0x00000012000c0308 */ /* 0x0000620000001400 */
[----:B------:R-:W-:Y:S02]  /*1860*/  ISETP.GE.U32.AND P0, PT, R0, c[0x0][0x1c8], PT ;  /* 0x0000720000007a0c */ /* 0x000fe40003f06070 */
[----:B0-----:R-:W-:-:S04]  /*1870*/  SHF.R.S32.HI R18, RZ, 0x1f, R0 ;  /* 0x0000001fff127819 */ /* 0x001fc80000011400 */
[----:B------:R-:W-:Y:S01]  /*1880*/  ISETP.GE.AND.EX P0, PT, R18, c[0x0][0x1cc], PT, P0 ;  /* 0x0000730012007a0c */ /* 0x000fe20003f06300 */
[----:B-1----:R-:W-:-:S03]  /*1890*/  FMUL.FTZ R5, R2, R12 ;  /* 0x0000000c02057220 */ /* 0x002fc60000410000 */
[----:B------:R-:W-:Y:S01]  /*18a0*/  ISETP.GT.U32.OR P0, PT, R11, 0x1ff, P0 ;  /* 0x000001ff0b00780c */ /* 0x000fe20000704470 */
[----:B------:R-:W-:Y:S02]  /*18b0*/  FMUL.FTZ R4, R3, R12 ;  /* 0x0000000c03047220 */ /* 0x000fe40000410000 */
[----:B--2---:R-:W-:Y:S02]  /*18c0*/  FFMA.FTZ R2, R14, R5, R16 ;  /* 0x000000050e027223 */ /* 0x004fe40000010010 */
[----:B------:R-:W-:Y:S01]  /*18d0*/  FFMA.FTZ R3, R15, R4, R17 ;  /* 0x000000040f037223 */ /* 0x000fe20000010011 */
[----:B------:R-:W-:Y:S06]  /*18e0*/  @!P2 BRA `(.L_x_2935) ;  /* 0x000000a00000a947 */ /* 0x000fec0003800000 */
        /* <DEDUP_REMOVED lines=10> */
.L_x_2935:
[----:B------:R-:W-:Y:S01]  /*1990*/  BSSY B0, `(.L_x_2936) ;  /* 0x000000b000007945 */ /* 0x000fe20003800000 */
[----:B------:R-:W-:Y:S05]  /*19a0*/  @P0 BRA `(.L_x_2937) ;  /* 0x0000009000000947 */ /* 0x000fea0003800000 */
[----:B------:R-:W-:Y:S01]  /*19b0*/  IMAD R5, R18, c[0x0][0x1c0], RZ ;  /* 0x0000700012057a24 */ /* 0x000fe200078e02ff */
[----:B------:R-:W-:-:S03]  /*19c0*/  MOV R4, R24 ;  /* 0x0000001800047202 */ /* 0x000fc60000000f00 */
[----:B------:R-:W-:Y:S01]  /*19d0*/  IMAD R7, R0, c[0x0][0x1c4], R5 ;  /* 0x0000710000077a24 */ /* 0x000fe200078e0205 */
[----:B------:R-:W-:-:S05]  /*19e0*/  MOV R5, R27 ;  /* 0x0000001b00057202 */ /* 0x000fca0000000f00 */
[----:B------:R-:W-:-:S05]  /*19f0*/  IMAD.WIDE.U32 R4, R0, c[0x0][0x1c0], R4 ;  /* 0x0000700000047a25 */ /* 0x000fca00078e0004 */
[----:B------:R-:W-:Y:S02]  /*1a00*/  IADD3 R7, R5, R7, RZ ;  /* 0x0000000705077210 */ /* 0x000fe40007ffe0ff */
[----:B------:R-:W-:-:S04]  /*1a10*/  LEA R6, P0, R4, c[0x0][0x160], 0x2 ;  /* 0x0000580004067a11 */ /* 0x000fc800078010ff */
[----:B------:R-:W-:-:S05]  /*1a20*/  LEA.HI.X R7, R4, c[0x0][0x164], R7, 0x2, P0 ;  /* 0x0000590004077a11 */ /* 0x000fca00000f1407 */
[----:B------:R0:W-:Y:S04]  /*1a30*/  STG.E.64 [R6.64], R2 ;  /* 0x0000000206007986 */ /* 0x0001e8000c101b06 */
.L_x_2937:
[----:B------:R-:W-:Y:S05]  /*1a40*/  BSYNC B0 ;  /* 0x0000000000007941 */ /* 0x000fea0003800000 */
.L_x_2936:
[C---:B0-----:R-:W-:Y:S01]  /*1a50*/  IADD3 R3, R0.reuse, 0x20, RZ ;  /* 0x0000002000037810 */ /* 0x041fe20007ffe0ff */
[-C--:B------:R-:W-:Y:S01]  /*1a60*/  FMUL.FTZ R5, R13, R12.reuse ;  /* 0x0000000c0d057220 */ /* 0x080fe20000410000 */
[C---:B------:R-:W-:Y:S01]  /*1a70*/  IADD3 R2, R0.reuse, 0x40, RZ ;  /* 0x0000004000027810 */ /* 0x040fe20007ffe0ff */
[-C--:B------:R-:W-:Y:S01]  /*1a80*/  FMUL.FTZ R13, R19, R12.reuse ;  /* 0x0000000c130d7220 */ /* 0x080fe20000410000 */
[----:B------:R-:W-:Y:S01]  /*1a90*/  IADD3 R0, R0, 0x60, RZ ;  /* 0x0000006000007810 */ /* 0x000fe20007ffe0ff */
[-C--:B------:R-:W-:Y:S01]  /*1aa0*/  FMUL.FTZ R29, R29, R12.reuse ;  /* 0x0000000c1d1d7220 */ /* 0x080fe20000410000 */
[----:B------:R-:W-:Y:S01]  /*1ab0*/  ISETP.GE.U32.AND P0, PT, R3, c[0x0][0x1c8], PT ;  /* 0x0000720003007a0c */ /* 0x000fe20003f06070 */
[-C--:B------:R-:W-:Y:S01]  /*1ac0*/  FMUL.FTZ R28, R28, R12.reuse ;  /* 0x0000000c1c1c7220 */ /* 0x080fe20000410000 */
[----:B------:R-:W-:Y:S01]  /*1ad0*/  ISETP.GE.U32.AND P1, PT, R2, c[0x0][0x1c8], PT ;  /* 0x0000720002007a0c */ /* 0x000fe20003f26070 */
[-C--:B------:R-:W-:Y:S01]  /*1ae0*/  FMUL.FTZ R7, R8, R12.reuse ;  /* 0x0000000c08077220 */ /* 0x080fe20000410000 */
[----:B------:R-:W-:Y:S01]  /*1af0*/  ISETP.GE.U32.AND P3, PT, R0, c[0x0][0x1c8], PT ;  /* 0x0000720000007a0c */ /* 0x000fe20003f66070 */
[----:B------:R-:W-:Y:S01]  /*1b00*/  FMUL.FTZ R9, R9, R12 ;  /* 0x0000000c09097220 */ /* 0x000fe20000410000 */
[----:B------:R-:W-:Y:S01]  /*1b10*/  SHF.R.S32.HI R12, RZ, 0x1f, R3 ;  /* 0x0000001fff0c7819 */ /* 0x000fe20000011403 */
[C---:B------:R-:W-:Y:S01]  /*1b20*/  FFMA.FTZ R6, R14.reuse, R7, R16 ;  /* 0x000000070e067223 */ /* 0x040fe20000010010 */
[----:B------:R-:W-:Y:S01]  /*1b30*/  SHF.R.S32.HI R18, RZ, 0x1f, R2 ;  /* 0x0000001fff127819 */ /* 0x000fe20000011402 */
[----:B------:R-:W-:Y:S01]  /*1b40*/  FFMA.FTZ R8, R14, R5, R16 ;  /* 0x000000050e087223 */ /* 0x000fe20000010010 */
[----:B------:R-:W-:Y:S01]  /*1b50*/  SHF.R.S32.HI R19, RZ, 0x1f, R0 ;  /* 0x0000001fff137819 */ /* 0x000fe20000011400 */
[C-C-:B------:R-:W-:Y:S01]  /*1b60*/  FFMA.FTZ R7, R15.reuse, R9, R17.reuse ;  /* 0x000000090f077223 */ /* 0x140fe20000010011 */
[----:B------:R-:W-:Y:S01]  /*1b70*/  ISETP.GE.AND.EX P0, PT, R12, c[0x0][0x1cc], PT, P0 ;  /* 0x000073000c007a0c */ /* 0x000fe20003f06300 */
[----:B------:R-:W-:Y:S01]  /*1b80*/  FFMA.FTZ R4, R14, R29, R16 ;  /* 0x0000001d0e047223 */ /* 0x000fe20000010010 */
[----:B------:R-:W-:Y:S01]  /*1b90*/  ISETP.GE.AND.EX P1, PT, R18, c[0x0][0x1cc], PT, P1 ;  /* 0x0000730012007a0c */ /* 0x000fe20003f26310 */
[--C-:B------:R-:W-:Y:S01]  /*1ba0*/  FFMA.FTZ R5, R15, R28, R17.reuse ;  /* 0x0000001c0f057223 */ /* 0x100fe20000010011 */
[----:B------:R-:W-:Y:S01]  /*1bb0*/  ISETP.GE.AND.EX P3, PT, R19, c[0x0][0x1cc], PT, P3 ;  /* 0x0000730013007a0c */ /* 0x000fe20003f66330 */
[----:B------:R-:W-:Y:S01]  /*1bc0*/  FFMA.FTZ R9, R15, R13, R17 ;  /* 0x0000000d0f097223 */ /* 0x000fe20000010011 */
[----:B------:R-:W-:-:S02]  /*1bd0*/  ISETP.GT.U32.OR P0, PT, R11, 0x1ff, P0 ;  /* 0x000001ff0b00780c */ /* 0x000fc40000704470 */
[C---:B------:R-:W-:Y:S02]  /*1be0*/  ISETP.GT.U32.OR P1, PT, R11.reuse, 0x1ff, P1 ;  /* 0x000001ff0b00780c */ /* 0x040fe40000f24470 */
[----:B------:R-:W-:Y:S01]  /*1bf0*/  ISETP.GT.U32.OR P3, PT, R11, 0x1ff, P3 ;  /* 0x000001ff0b00780c */ /* 0x000fe20001f64470 */
[----:B------:R-:W-:Y:S07]  /*1c00*/  @!P2 BRA `(.L_x_2938) ;  /* 0x000000a00000a947 */ /* 0x000fee0003800000 */
        /* <DEDUP_REMOVED lines=10> */
.L_x_2938:
[----:B------:R-:W-:Y:S01]  /*1cb0*/  BSSY B0, `(.L_x_2939) ;  /* 0x000000b000007945 */ /* 0x000fe20003800000 */
[----:B------:R-:W-:Y:S05]  /*1cc0*/  @P0 BRA `(.L_x_2940) ;  /* 0x0000009000000947 */ /* 0x000fea0003800000 */
[----:B------:R-:W-:Y:S01]  /*1cd0*/  IMAD R14, R12, c[0x0][0x1c0], RZ ;  /* 0x000070000c0e7a24 */ /* 0x000fe200078e02ff */
[----:B------:R-:W-:Y:S02]  /*1ce0*/  MOV R12, R24 ;  /* 0x00000018000c7202 */ /* 0x000fe40000000f00 */
[----:B------:R-:W-:Y:S01]  /*1cf0*/  MOV R13, R27 ;  /* 0x0000001b000d7202 */ /* 0x000fe20000000f00 */
[----:B------:R-:W-:-:S04]  /*1d00*/  IMAD R15, R3, c[0x0][0x1c4], R14 ;  /* 0x00007100030f7a24 */ /* 0x000fc800078e020e */
[----:B------:R-:W-:-:S05]  /*1d10*/  IMAD.WIDE.U32 R12, R3, c[0x0][0x1c0], R12 ;  /* 0x00007000030c7a25 */ /* 0x000fca00078e000c */
[----:B------:R-:W-:Y:S02]  /*1d20*/  IADD3 R15, R13, R15, RZ ;  /* 0x0000000f0d0f7210 */ /* 0x000fe40007ffe0ff */
[----:B------:R-:W-:-:S04]  /*1d30*/  LEA R14, P0, R12, c[0x0][0x160], 0x2 ;  /* 0x000058000c0e7a11 */ /* 0x000fc800078010ff */
[----:B------:R-:W-:-:S05]  /*1d40*/  LEA.HI.X R15, R12, c[0x0][0x164], R15, 0x2, P0 ;  /* 0x000059000c0f7a11 */ /* 0x000fca00000f140f */
[----:B------:R0:W-:Y:S04]  /*1d50*/  STG.E.64 [R14.64], R8 ;  /* 0x000000080e007986 */ /* 0x0001e8000c101b06 */
.L_x_2940:
[----:B------:R-:W-:Y:S05]  /*1d60*/  BSYNC B0 ;  /* 0x0000000000007941 */ /* 0x000fea0003800000 */
.L_x_2939:
        /* <DEDUP_REMOVED lines=11> */
.L_x_2941:
[----:B------:R-:W-:Y:S01]  /*1e20*/  BSSY B0, `(.L_x_2942) ;  /* 0x000000b000007945 */ /* 0x000fe20003800000 */
[----:B------:R-:W-:Y:S05]  /*1e30*/  @P1 BRA `(.L_x_2943) ;  /* 0x0000009000001947 */ /* 0x000fea0003800000 */
[----:B0-----:R-:W-:Y:S01]  /*1e40*/  MOV R8, R24 ;  /* 0x0000001800087202 */ /* 0x001fe20000000f00 */
        /* <DEDUP_REMOVED lines=8> */
.L_x_2943:
[----:B------:R-:W-:Y:S05]  /*1ed0*/  BSYNC B0 ;  /* 0x0000000000007941 */ /* 0x000fea0003800000 */
.L_x_2942:
        /* <DEDUP_REMOVED lines=11> */
.L_x_2944:
[----:B------:R-:W-:Y:S01]  /*1f90*/  BSSY B0, `(.L_x_2945) ;  /* 0x000000a000007945 */ /* 0x000fe20003800000 */
[----:B------:R-:W-:Y:S05]  /*1fa0*/  @P3 BRA `(.L_x_2946) ;  /* 0x0000008000003947 */ /* 0x000fea0003800000 */
[----:B------:R-:W-:Y:S01]  /*1fb0*/  MOV R25, R27 ;  /* 0x0000001b00197202 */ /* 0x000fe20000000f00 */
[----:B------:R-:W-:-:S04]  /*1fc0*/  IMAD R19, R19, c[0x0][0x1c0], RZ ;  /* 0x0000700013137a24 */ /* 0x000fc800078e02ff */
[----:B------:R-:W-:-:S04]  /*1fd0*/  IMAD.WIDE.U32 R24, R0, c[0x0][0x1c0], R24 ;  /* 0x0000700000187a25 */ /* 0x000fc800078e0018 */
[----:B------:R-:W-:Y:S01]  /*1fe0*/  IMAD R19, R0, c[0x0][0x1c4], R19 ;  /* 0x0000710000137a24 */ /* 0x000fe200078e0213 */
[----:B0-----:R-:W-:-:S04]  /*1ff0*/  LEA R2, P0, R24, c[0x0][0x160], 0x2 ;  /* 0x0000580018027a11 */ /* 0x001fc800078010ff */
[----:B------:R-:W-:-:S04]  /*2000*/  IADD3 R19, R25, R19, RZ ;  /* 0x0000001319137210 */ /* 0x000fc80007ffe0ff */
[----:B------:R-:W-:-:S05]  /*2010*/  LEA.HI.X R3, R24, c[0x0][0x164], R19, 0x2, P0 ;  /* 0x0000590018037a11 */ /* 0x000fca00000f1413 */
[----:B------:R0:W-:Y:S02]  /*2020*/  STG.E.64 [R2.64], R6 ;  /* 0x0000000602007986 */ /* 0x0001e4000c101b06 */
.L_x_2946:
[----:B------:R-:W-:Y:S05]  /*2030*/  BSYNC B0 ;  /* 0x0000000000007941 */ /* 0x000fea0003800000 */
.L_x_2945:
[----:B------:R-:W-:Y:S02]  /*2040*/  IADD3 R22, R22, c[0x0][0x10], RZ ;  /* 0x0000040016167a10 */ /* 0x000fe40007ffe0ff */
[----:B------:R-:W-:Y:S02]  /*2050*/  IADD3 R20, R20, 0x1, RZ ;  /* 0x0000000114147810 */ /* 0x000fe40007ffe0ff */
[----:B------:R-:W-:-:S13]  /*2060*/  ISETP.GE.AND P0, PT, R22, UR4, PT ;  /* 0x0000000416007c0c */ /* 0x000fda000bf06270 */
[----:B------:R-:W-:Y:S01]  /*2070*/  @P0 CALL.REL.NOINC `(.L_x_2947) ;  /* 0x0000001000000944 */ /* 0x000fe20003c00000 */
[----:B------:R-:W-:Y:S05]  /*2080*/  BRA `(.L_x_2948) ;  /* 0xffffe06000007947 */ /* 0x000fea000383ffff */
.L_x_2947:
[----:B------:R-:W-:Y:S05]  /*2090*/  EXIT ;  /* 0x000000000000794d */ /* 0x000fea0003800000 */
.L_x_2949:
        /* <DEDUP_REMOVED lines=14> */
.L_x_3393:


//--------------------- .text._Z35group_norm_nhwc_fwd_one_pass_kernelI11Fp32IOFp32WLi256ELi32ELi512EEv26Group_norm_nhwc_fwd_params --------------------------
	.section	.text._Z35group_norm_nhwc_fwd_one_pass_kernelI11Fp32IOFp32WLi256ELi32ELi512EEv26Group_norm_nhwc_fwd_params,"ax",@progbits
	.sectioninfo	@"SHI_REGISTERS=62"
	.align	128
        .global         _Z35group_norm_nhwc_fwd_one_pass_kernelI11Fp32IOFp32WLi256ELi32ELi512EEv26Group_norm_nhwc_fwd_params
        .type           _Z35group_norm_nhwc_fwd_one_pass_kernelI11Fp32IOFp32WLi256ELi32ELi512EEv26Group_norm_nhwc_fwd_params,@function
        .size           _Z35group_norm_nhwc_fwd_one_pass_kernelI11Fp32IOFp32WLi256ELi32ELi512EEv26Group_norm_nhwc_fwd_params,(.L_x_3394 - _Z35group_norm_nhwc_fwd_one_pass_kernelI11Fp32IOFp32WLi256ELi32ELi512EEv26Group_norm_nhwc_fwd_params)
        .other          _Z35group_norm_nhwc_fwd_one_pass_kernelI11Fp32IOFp32WLi256ELi32ELi512EEv26Group_norm_nhwc_fwd_params,@"STO_CUDA_ENTRY STV_DEFAULT"
_Z35group_norm_nhwc_fwd_one_pass_kernelI11Fp32IOFp32WLi256ELi32ELi512EEv26Group_norm_nhwc_fwd_params:
.text._Z35group_norm_nhwc_fwd_one_pass_kernelI11Fp32IOFp32WLi256ELi32ELi512EEv26Group_norm_nhwc_fwd_params:
        /* <DEDUP_REMOVED lines=13> */
[----:B------:R-:W-:-:S03]  /*00d0*/  ULDC.64 UR6, c[0x0][0x118] ;  /* 0x0000460000067ab9 */ /* 0x000fc60000000a00 */
[----:B------:R-:W2:Y:S01]  /*00e0*/  S2R R41, SR_LANEID ;  /* 0x0000000000297919 */ /* 0x000ea20000000000 */
[--C-:B0-----:R-:W-:Y:S02]  /*00f0*/  SHF.R.U32.HI R51, RZ, 0x4, R43.reuse ;  /* 0x00000004ff337819 */ /* 0x101fe4000001162b */
[----:B------:R-:W-:Y:S02]  /*0100*/  SHF.R.S32.HI R0, RZ, 0x1f, R43 ;  /* 0x0000001fff007819 */ /* 0x000fe4000001142b */
[----:B------:R-:W-:Y:S01]  /*0110*/  ISETP.GE.U32.AND P1, PT, R43, 0x200, PT ;  /* 0x000002002b00780c */ /* 0x000fe20003f26070 */
[----:B-1----:R-:W-:Y:S01]  /*0120*/  IMAD R51, R42, c[0x0][0x1e4], R51 ;  /* 0x000079002a337a24 */ /* 0x002fe200078e0233 */
[----:B------:R-:W-:-:S04]  /*0130*/  LEA.HI R0, R0, R43, RZ, 0x5 ;  /* 0x0000002b00007211 */ /* 0x000fc800078f28ff */
[C---:B------:R-:W-:Y:S02]  /*0140*/  IADD3 R50, R51.reuse, 0x20, RZ ;  /* 0x0000002033327810 */ /* 0x040fe40007ffe0ff */
[C---:B------:R-:W-:Y:S02]  /*0150*/  IADD3 R49, R51.reuse, 0x40, RZ ;  /* 0x0000004033317810 */ /* 0x040fe40007ffe0ff */
[C---:B------:R-:W-:Y:S02]  /*0160*/  IADD3 R48, R51.reuse, 0x60, RZ ;  /* 0x0000006033307810 */ /* 0x040fe40007ffe0ff */
[----:B------:R-:W-:Y:S02]  /*0170*/  ISETP.LT.U32.AND P4, PT, R51, c[0x0][0x1c8], PT ;  /* 0x0000720033007a0c */ /* 0x000fe40003f81070 */
[----:B------:R-:W-:Y:S02]  /*0180*/  SHF.R.S32.HI R9, RZ, 0x1f, R51 ;  /* 0x0000001fff097819 */ /* 0x000fe40000011433 */
[----:B------:R-:W-:-:S02]  /*0190*/  ISETP.LT.U32.AND P3, PT, R50, c[0x0][0x1c8], PT ;  /* 0x0000720032007a0c */ /* 0x000fc40003f61070 */
[----:B------:R-:W-:Y:S02]  /*01a0*/  ISETP.LT.U32.AND P2, PT, R49, c[0x0][0x1c8], PT ;  /* 0x0000720031007a0c */ /* 0x000fe40003f41070 */
[----:B------:R-:W-:Y:S02]  /*01b0*/  SHF.R.S32.HI R8, RZ, 0x1f, R50 ;  /* 0x0000001fff087819 */ /* 0x000fe40000011432 */
[----:B------:R-:W-:Y:S02]  /*01c0*/  SHF.R.S32.HI R7, RZ, 0x1f, R49 ;  /* 0x0000001fff077819 */ /* 0x000fe40000011431 */
[C---:B------:R-:W-:Y:S02]  /*01d0*/  IADD3 R47, R51.reuse, 0x80, RZ ;  /* 0x00000080332f7810 */ /* 0x040fe40007ffe0ff */
[----:B------:R-:W-:Y:S02]  /*01e0*/  IADD3 R46, R51, 0xa0, RZ ;  /* 0x000000a0332e7810 */ /* 0x000fe40007ffe0ff */
[----:B------:R-:W-:-:S02]  /*01f0*/  ISETP.LT.U32.AND P0, PT, R48, c[0x0][0x1c8], PT ;  /* 0x0000720030007a0c */ /* 0x000fc40003f01070 */
[----:B------:R-:W-:Y:S02]  /*0200*/  SHF.R.S32.HI R6, RZ, 0x1f, R48 ;  /* 0x0000001fff067819 */ /* 0x000fe40000011430 */
[C---:B------:R-:W-:Y:S02]  /*0210*/  IADD3 R44, R51.reuse, 0xc0, RZ ;  /* 0x000000c0332c7810 */ /* 0x040fe40007ffe0ff */
[----:B------:R-:W-:Y:S02]  /*0220*/  IADD3 R5, R51, 0xe0, RZ ;  /* 0x000000e033057810 */ /* 0x000fe40007ffe0ff */
[----:B------:R-:W-:Y:S02]  /*0230*/  SHF.R.S32.HI R38, RZ, 0x5, R0 ;  /* 0x00000005ff267819 */ /* 0x000fe40000011400 */
[----:B------:R-:W-:Y:S02]  /*0240*/  ISETP.LT.AND.EX P4, PT, R9, c[0x0][0x1cc], !P1, P4 ;  /* 0x0000730009007a0c */ /* 0x000fe40004f81340 */
[----:B------:R-:W-:-:S02]  /*0250*/  ISETP.LT.AND.EX P3, PT, R8, c[0x0][0x1cc], !P1, P3 ;  /* 0x0000730008007a0c */ /* 0x000fc40004f61330 */
[----:B------:R-:W-:Y:S02]  /*0260*/  ISETP.LT.AND.EX P2, PT, R7, c[0x0][0x1cc], !P1, P2 ;  /* 0x0000730007007a0c */ /* 0x000fe40004f41320 */
[----:B------:R-:W-:Y:S02]  /*0270*/  ISETP.LT.AND.EX P1, PT, R6, c[0x0][0x1cc], !P1, P0 ;  /* 0x0000730006007a0c */ /* 0x000fe40004f21300 */
[----:B------:R-:W-:Y:S02]  /*0280*/  SHF.R.S32.HI R4, RZ, 0x1f, R47 ;  /* 0x0000001fff047819 */ /* 0x000fe4000001142f */
[----:B------:R-:W-:Y:S02]  /*0290*/  SHF.R.S32.HI R3, RZ, 0x1f, R46 ;  /* 0x0000001fff037819 */ /* 0x000fe4000001142e */
[----:B------:R-:W-:Y:S02]  /*02a0*/  SHF.R.S32.HI R2, RZ, 0x1f, R44 ;  /* 0x0000001fff027819 */ /* 0x000fe4000001142c */
[----:B--2---:R-:W-:-:S02]  /*02b0*/  SHF.R.S32.HI R0, RZ, 0x1f, R5 ;  /* 0x0000001fff007819 */ /* 0x004fc40000011405 */
.L_x_2987:
        /* <DEDUP_REMOVED lines=20> */
[----:B------:R-:W-:Y:S01]  /*0400*/  ISETP.GE.U32.AND P0, PT, R12, R13, PT ;  /* 0x0000000d0c00720c */ /* 0x000fe20003f06070 */
[----:B------:R-:W-:Y:S01]  /*0410*/  @P2 IMAD R12, R7, c[0x0][0x1c0], RZ ;  /* 0x00007000070c2a24 */ /* 0x000fe200078e02ff */
[----:B------:R-:W-:-:S03]  /*0420*/  ISETP.NE.AND P6, PT, RZ, c[0x0][0x1d8], PT ;  /* 0x00007600ff007a0c */ /* 0x000fc60003fc5270 */
[----:B------:R-:W-:-:S08]  /*0430*/  @P2 IMAD R21, R49, c[0x0][0x1c4], R12 ;  /* 0x0000710031152a24 */ /* 0x000fd000078e020c */
[----:B------:R-:W-:-:S04]  /*0440*/  @P0 IADD3 R11, R11, 0x1, RZ ;  /* 0x000000010b0b0810 */ /* 0x000fc80007ffe0ff */
[----:B------:R-:W-:Y:S02]  /*0450*/  @!P5 IADD3 R11, -R11, RZ, RZ ;  /* 0x000000ff0b0bd210 */ /* 0x000fe40007ffe1ff */
[----:B------:R-:W-:Y:S02]  /*0460*/  @!P6 LOP3.LUT R11, RZ, c[0x0][0x1d8], RZ, 0x33, !PT ;  /* 0x00007600ff0bea12 */ /* 0x000fe400078e33ff */
[----:B------:R-:W-:Y:S02]  /*0470*/  ISETP.GE.U32.AND P5, PT, R47, c[0x0][0x1c8], PT ;  /* 0x000072002f007a0c */ /* 0x000fe40003fa6070 */
[----:B------:R-:W-:Y:S02]  /*0480*/  IADD3 R56, -R11, RZ, RZ ;  /* 0x000000ff0b387210 */ /* 0x000fe40007ffe1ff */
[----:B------:R-:W-:Y:S02]  /*0490*/  SHF.R.S32.HI R10, RZ, 0x1f, R11 ;  /* 0x0000001fff0a7819 */ /* 0x000fe4000001140b */
[----:B------:R-:W-:Y:S01]  /*04a0*/  ISETP.GE.AND.EX P5, PT, R4, c[0x0][0x1cc], PT, P5 ;  /* 0x0000730004007a0c */ /* 0x000fe20003fa6350 */
[----:B------:R-:W-:-:S02]  /*04b0*/  IMAD R56, R56, c[0x0][0x1d8], R39 ;  /* 0x0000760038387a24 */ /* 0x000fc400078e0227 */
[----:B------:R-:W-:Y:S01]  /*04c0*/  IMAD R10, R10, c[0x0][0x1d0], RZ ;  /* 0x000074000a0a7a24 */ /* 0x000fe200078e02ff */
[----:B------:R-:W-:Y:S02]  /*04d0*/  ISETP.LT.U32.AND P5, PT, R43, 0x200, !P5 ;  /* 0x000002002b00780c */ /* 0x000fe40006fa1070 */
[----:B------:R-:W-:Y:S01]  /*04e0*/  LEA R56, R56, R57, 0x5 ;  /* 0x0000003938387211 */ /* 0x000fe200078e28ff */
[----:B------:R-:W-:Y:S02]  /*04f0*/  IMAD R55, R11, c[0x0][0x1d4], R10 ;  /* 0x000075000b377a24 */ /* 0x000fe400078e020a */
[----:B------:R-:W-:Y:S01]  /*0500*/  @P4 IMAD R10, R9, c[0x0][0x1c0], RZ ;  /* 0x00007000090a4a24 */ /* 0x000fe200078e02ff */
[----:B------:R-:W-:-:S03]  /*0510*/  SHF.R.S32.HI R57, RZ, 0x1f, R56 ;  /* 0x0000001fff397819 */ /* 0x000fc60000011438 */
[----:B------:R-:W-:Y:S02]  /*0520*/  @P4 IMAD R17, R51, c[0x0][0x1c4], R10 ;  /* 0x0000710033114a24 */ /* 0x000fe400078e020a */
[----:B------:R-:W-:-:S04]  /*0530*/  IMAD.WIDE.U32 R52, R11, c[0x0][0x1d0], R56 ;  /* 0x000074000b347a25 */ /* 0x000fc800078e0038 */
[----:B------:R-:W-:Y:S01]  /*0540*/  @P3 IMAD R11, R8, c[0x0][0x1c0], RZ ;  /* 0x00007000080b3a24 */ /* 0x000fe200078e02ff */
[----:B------:R-:W-:Y:S02]  /*0550*/  IADD3 R55, R53, R55, RZ ;  /* 0x0000003735377210 */ /* 0x000fe40007ffe0ff */
[-C--:B------:R-:W-:Y:S01]  /*0560*/  @P3 MOV R12, R52.reuse ;  /* 0x00000034000c3202 */ /* 0x080fe20000000f00 */
[C---:B------:R-:W-:Y:S01]  /*0570*/  @P3 IMAD R19, R50.reuse, c[0x0][0x1c4], R11 ;  /* 0x0000710032133a24 */ /* 0x040fe200078e020b */
[-C--:B------:R-:W-:Y:S02]  /*0580*/  @P3 MOV R13, R55.reuse ;  /* 0x00000037000d3202 */ /* 0x080fe40000000f00 */
[-C--:B------:R-:W-:Y:S02]  /*0590*/  @P4 MOV R54, R52.reuse ;  /* 0x0000003400364202 */ /* 0x080fe40000000f00 */
[----:B------:R-:W-:Y:S01]  /*05a0*/  @P2 MOV R10, R52 ;  /* 0x00000034000a2202 */ /* 0x000fe20000000f00 */
[----:B------:R-:W-:Y:S01]  /*05b0*/  @P3 IMAD.WIDE.U32 R12, R50, c[0x0][0x1c0], R12 ;  /* 0x00007000320c3a25 */ /* 0x000fe200078e000c */
[----:B------:R-:W-:-:S03]  /*05c0*/  @P2 MOV R11, R55 ;  /* 0x00000037000b2202 */ /* 0x000fc60000000f00 */
[----:B------:R-:W-:Y:S01]  /*05d0*/  @P4 IMAD.WIDE.U32 R14, R51, c[0x0][0x1c0], R54 ;  /* 0x00007000330e4a25 */ /* 0x000fe200078e0036 */
[----:B------:R-:W-:Y:S02]  /*05e0*/  @P3 IADD3 R13, R13, R19, RZ ;  /* 0x000000130d0d3210 */ /* 0x000fe40007ffe0ff */
[----:B------:R-:W-:Y:S01]  /*05f0*/  @P3 LEA R24, P6, R12, c[0x0][0x170], 0x2 ;  /* 0x00005c000c183a11 */ /* 0x000fe200078c10ff */
[----:B------:R-:W-:Y:S01]  /*0600*/  @P2 IMAD.WIDE.U32 R10, R49, c[0x0][0x1c0], R10 ;  /* 0x00007000310a2a25 */ /* 0x000fe200078e000a */
[----:B------:R-:W-:Y:S02]  /*0610*/  @P4 IADD3 R15, R15, R17, RZ ;  /* 0x000000110f0f4210 */ /* 0x000fe40007ffe0ff */
[----:B------:R-:W-:Y:S02]  /*0620*/  @P4 LEA R16, P0, R14, c[0x0][0x170], 0x2 ;  /* 0x00005c000e104a11 */ /* 0x000fe400078010ff */
[----:B------:R-:W-:Y:S01]  /*0630*/  @P3 LEA.HI.X R25, R12, c[0x0][0x174], R13, 0x2, P6 ;  /* 0x00005d000c193a11 */ /* 0x000fe200030f140d */
[----:B------:R-:W-:Y:S01]  /*0640*/  @P1 IMAD R13, R6, c[0x0][0x1c0], RZ ;  /* 0x00007000060d1a24 */ /* 0x000fe200078e02ff */
[----:B------:R-:W-:-:S02]  /*0650*/  @P2 IADD3 R11, R11, R21, RZ ;  /* 0x000000150b0b2210 */ /* 0x000fc40007ffe0ff */
[----:B------:R-:W-:Y:S02]  /*0660*/  @P2 LEA R20, P6, R10, c[0x0][0x170], 0x2 ;  /* 0x00005c000a142a11 */ /* 0x000fe400078c10ff */
[----:B------:R-:W-:Y:S01]  /*0670*/  @P4 LEA.HI.X R17, R14, c[0x0][0x174], R15, 0x2, P0 ;  /* 0x00005d000e114a11 */ /* 0x000fe200000f140f */
[----:B------:R-:W-:Y:S01]  /*0680*/  @P1 IMAD R15, R48, c[0x0][0x1c4], R13 ;  /* 0x00007100300f1a24 */ /* 0x000fe200078e020d */
[----:B------:R-:W-:Y:S01]  /*0690*/  @P2 LEA.HI.X R21, R10, c[0x0][0x174], R11, 0x2, P6 ;  /* 0x00005d000a152a11 */ /* 0x000fe200030f140b */
[----:B------:R-:W-:Y:S01]  /*06a0*/  @P5 IMAD R10, R4, c[0x0][0x1c0], RZ ;  /* 0x00007000040a5a24 */ /* 0x000fe200078e02ff */
[----:B------:R-:W-:Y:S02]  /*06b0*/  @P1 MOV R12, R52 ;  /* 0x00000034000c1202 */ /* 0x000fe40000000f00 */
[----:B------:R-:W-:Y:S01]  /*06c0*/  @P1 MOV R13, R55 ;  /* 0x00000037000d1202 */ /* 0x000fe20000000f00 */
[----:B------:R-:W-:Y:S01]  /*06d0*/  @P5 IMAD R23, R47, c[0x0][0x1c4], R10 ;  /* 0x000071002f175a24 */ /* 0x000fe200078e020a */
[----:B------:R-:W-:-:S02]  /*06e0*/  ISETP.GE.U32.AND P0, PT, R46, c[0x0][0x1c8], PT ;  /* 0x000072002e007a0c */ /* 0x000fc40003f06070 */
[----:B------:R-:W-:Y:S01]  /*06f0*/  @P5 MOV R10, R52 ;  /* 0x00000034000a5202 */ /* 0x000fe20000000f00 */
[----:B------:R-:W-:Y:S01]  /*0700*/  @P1 IMAD.WIDE.U32 R12, R48, c[0x0][0x1c0], R12 ;  /* 0x00007000300c1a25 */ /* 0x000fe200078e000c */
[----:B------:R-:W-:Y:S02]  /*0710*/  ISETP.GE.AND.EX P0, PT, R3, c[0x0][0x1cc], PT, P0 ;  /* 0x0000730003007a0c */ /* 0x000fe40003f06300 */
[----:B------:R-:W-:Y:S02]  /*0720*/  @P5 MOV R11, R55 ;  /* 0x00000037000b5202 */ /* 0x000fe40000000f00 */
[----:B------:R-:W-:Y:S02]  /*0730*/  ISETP.LT.U32.AND P0, PT, R43, 0x200, !P0 ;  /* 0x000002002b00780c */ /* 0x000fe40004701070 */
[----:B------:R-:W-:Y:S01]  /*0740*/  @P1 IADD3 R13, R13, R15, RZ ;  /* 0x0000000f0d0d1210 */ /* 0x000fe20007ffe0ff */
[----:B------:R-:W-:Y:S01]  /*0750*/  @P5 IMAD.WIDE.U32 R10, R47, c[0x0][0x1c0], R10 ;  /* 0x000070002f0a5a25 */ /* 0x000fe200078e000a */
[----:B------:R-:W-:-:S04]  /*0760*/  @P1 LEA R18, P6, R12, c[0x0][0x170], 0x2 ;  /* 0x00005c000c121a11 */ /* 0x000fc800078c10ff */
[----:B------:R-:W-:Y:S02]  /*0770*/  @P1 LEA.HI.X R19, R12, c[0x0][0x174], R13, 0x2, P6 ;  /* 0x00005d000c131a11 */ /* 0x000fe400030f140d */
[----:B------:R-:W-:Y:S02]  /*0780*/  @P5 IADD3 R11, R11, R23, RZ ;  /* 0x000000170b0b5210 */ /* 0x000fe40007ffe0ff */
[C---:B------:R-:W-:Y:S01]  /*0790*/  @P5 LEA R26, P6, R10.reuse, c[0x0][0x170], 0x2 ;  /* 0x00005c000a1a5a11 */ /* 0x040fe200078c10ff */
[----:B------:R-:W-:Y:S01]  /*07a0*/  @P0 IMAD R13, R3, c[0x0][0x1c0], RZ ;  /* 0x00007000030d0a24 */ /* 0x000fe200078e02ff */
[----:B------:R-:W-:Y:S02]  /*07b0*/  @P0 MOV R14, R52 ;  /* 0x00000034000e0202 */ /* 0x000fe40000000f00 */
[----:B------:R-:W-:Y:S01]  /*07c0*/  @P5 LEA.HI.X R27, R10, c[0x0][0x174], R11, 0x2, P6 ;  /* 0x00005d000a1b5a11 */ /* 0x000fe200030f140b */
[----:B------:R-:W-:Y:S01]  /*07d0*/  @P0 IMAD R13, R46, c[0x0][0x1c4], R13 ;  /* 0x000071002e0d0a24 */ /* 0x000fe200078e020d */
[----:B------:R-:W-:-:S02]  /*07e0*/  MOV R11, RZ ;  /* 0x000000ff000b7202 */ /* 0x000fc40000000f00 */
[----:B------:R-:W-:Y:S02]  /*07f0*/  MOV R10, RZ ;  /* 0x000000ff000a7202 */ /* 0x000fe40000000f00 */
[----:B------:R-:W-:-:S04]  /*0800*/  @P0 MOV R15, R55 ;  /* 0x00000037000f0202 */ /* 0x000fc80000000f00 */
[----:B------:R0:W2:Y:S01]  /*0810*/  @P5 LDG.E.64 R10, [R26.64] ;  /* 0x000000061a0a5981 */ /* 0x0000a2000c1e1b00 */
[----:B------:R-:W-:Y:S01]  /*0820*/  @P0 IMAD.WIDE.U32 R14, R46, c[0x0][0x1c0], R14 ;  /* 0x000070002e0e0a25 */ /* 0x000fe200078e000e */
[----:B------:R-:W-:-:S04]  /*0830*/  ISETP.GE.U32.AND P5, PT, R44, c[0x0][0x1c8], PT ;  /* 0x000072002c007a0c */ /* 0x000fc80003fa6070 */
[----:B------:R-:W-:Y:S02]  /*0840*/  ISETP.GE.AND.EX P5, PT, R2, c[0x0][0x1cc], PT, P5 ;  /* 0x0000730002007a0c */ /* 0x000fe40003fa6350 */
[----:B------:R-:W-:Y:S02]  /*0850*/  @P0 IADD3 R15, R15, R13, RZ ;  /* 0x0000000d0f0f0210 */ /* 0x000fe40007ffe0ff */
[C---:B------:R-:W-:Y:S02]  /*0860*/  @P0 LEA R22, P6, R14.reuse, c[0x0][0x170], 0x2 ;  /* 0x00005c000e160a11 */ /* 0x040fe400078c10ff */
[----:B------:R-:W-:Y:S02]  /*0870*/  ISETP.LT.U32.AND P5, PT, R43, 0x200, !P5 ;  /* 0x000002002b00780c */ /* 0x000fe40006fa1070 */
[----:B------:R-:W-:Y:S01]  /*0880*/  @P0 LEA.HI.X R23, R14, c[0x0][0x174], R15, 0x2, P6 ;  /* 0x00005d000e170a11 */ /* 0x000fe200030f140f */
[----:B------:R-:W-:Y:S01]  /*0890*/  CS2R R12, SRZ ;  /* 0x00000000000c7805 */ /* 0x000fe2000001ff00 */
[----:B------:R-:W-:Y:S01]  /*08a0*/  ISETP.GE.U32.AND P6, PT, R5, c[0x0][0x1c8], PT ;  /* 0x0000720005007a0c */ /* 0x000fe20003fc6070 */
[----:B------:R-:W-:-:S03]  /*08b0*/  CS2R R14, SRZ ;  /* 0x00000000000e7805 */ /* 0x000fc6000001ff00 */
[----:B------:R-:W-:Y:S01]  /*08c0*/  ISETP.GE.AND.EX P6, PT, R0, c[0x0][0x1cc], PT, P6 ;  /* 0x0000730000007a0c */ /* 0x000fe20003fc6360 */
[----:B------:R1:W3:Y:S01]  /*08d0*/  @P4 LDG.E.64 R12, [R16.64] ;  /* 0x00000006100c4981 */ /* 0x0002e2000c1e1b00 */
[----:B------:R-:W-:Y:S02]  /*08e0*/  CS2R R28, SRZ ;  /* 0x00000000001c7805 */ /* 0x000fe4000001ff00 */
[----:B------:R-:W-:Y:S01]  /*08f0*/  ISETP.LT.U32.AND P6, PT, R43, 0x200, !P6 ;  /* 0x000002002b00780c */ /* 0x000fe200077c1070 */
[----:B------:R4:W5:Y:S01]  /*0900*/  @P3 LDG.E.64 R14, [R24.64] ;  /* 0x00000006180e3981 */ /* 0x000962000c1e1b00 */
[----:B------:R-:W-:-:S03]  /*0910*/  CS2R R30, SRZ ;  /* 0x00000000001e7805 */ /* 0x000fc6000001ff00 */
[----:B------:R4:W2:Y:S01]  /*0920*/  @P2 LDG.E.64 R28, [R20.64] ;  /* 0x00000006141c2981 */ /* 0x0008a2000c1e1b00 */
[----:B-1----:R-:W-:Y:S01]  /*0930*/  @P5 IMAD R17, R2, c[0x0][0x1c0], RZ ;  /* 0x0000700002115a24 */ /* 0x002fe200078e02ff */
[-C--:B------:R-:W-:Y:S01]  /*0940*/  @P5 MOV R16, R52.reuse ;  /* 0x0000003400105202 */ /* 0x080fe20000000f00 */
[----:B------:R-:W-:Y:S01]  /*0950*/  CS2R R32, SRZ ;  /* 0x0000000000207805 */ /* 0x000fe2000001ff00 */
[----:B------:R1:W2:Y:S01]  /*0960*/  @P1 LDG.E.64 R30, [R18.64] ;  /* 0x00000006121e1981 */ /* 0x0002a2000c1e1b00 */
[----:B0-----:R-:W-:Y:S01]  /*0970*/  @P5 IMAD R27, R44, c[0x0][0x1c4], R17 ;  /* 0x000071002c1b5a24 */ /* 0x001fe200078e0211 */
[----:B------:R-:W-:Y:S02]  /*0980*/  @P5 MOV R17, R55 ;  /* 0x0000003700115202 */ /* 0x000fe40000000f00 */
[----:B------:R-:W-:Y:S01]  /*0990*/  @P6 IMAD R26, R0, c[0x0][0x1c0], RZ ;  /* 0x00007000001a6a24 */ /* 0x000fe200078e02ff */
[----:B------:R5:W2:Y:S02]  /*09a0*/  @P0 LDG.E.64 R32, [R22.64] ;  /* 0x0000000616200981 */ /* 0x000aa4000c1e1b00 */
[----:B------:R-:W-:Y:S01]  /*09b0*/  @P5 IMAD.WIDE.U32 R16, R44, c[0x0][0x1c0], R16 ;  /* 0x000070002c105a25 */ /* 0x000fe200078e0010 */
[----:B-1----:R-:W-:-:S02]  /*09c0*/  @P6 MOV R18, R52 ;  /* 0x0000003400126202 */ /* 0x002fc40000000f00 */
[----:B------:R-:W-:Y:S01]  /*09d0*/  @P6 MOV R19, R55 ;  /* 0x0000003700136202 */ /* 0x000fe20000000f00 */
[----:B----4-:R-:W-:Y:S01]  /*09e0*/  @P6 IMAD R25, R5, c[0x0][0x1c4], R26 ;  /* 0x0000710005196a24 */ /* 0x010fe200078e021a */
[----:B------:R-:W-:Y:S02]  /*09f0*/  @P5 IADD3 R17, R17, R27, RZ ;  /* 0x0000001b11115210 */ /* 0x000fe40007ffe0ff */
[C---:B------:R-:W-:Y:S01]  /*0a00*/  @P5 LEA R20, P0, R16.reuse, c[0x0][0x170], 0x2 ;  /* 0x00005c0010145a11 */ /* 0x040fe200078010ff */
[----:B------:R-:W-:Y:S01]  /*0a10*/  @P6 IMAD.WIDE.U32 R18, R5, c[0x0][0x1c0], R18 ;  /* 0x0000700005126a25 */ /* 0x000fe200078e0012 */
[----:B------:R-:W-:Y:S02]  /*0a20*/  CS2R R34, SRZ ;  /* 0x0000000000227805 */ /* 0x000fe4000001ff00 */
[----:B------:R-:W-:Y:S02]  /*0a30*/  @P5 LEA.HI.X R21, R16, c[0x0][0x174], R17, 0x2, P0 ;  /* 0x00005d0010155a11 */ /* 0x000fe400000f1411 */
[----:B------:R-:W-:-:S02]  /*0a40*/  @P6 IADD3 R17, R19, R25, RZ ;  /* 0x0000001913116210 */ /* 0x000fc40007ffe0ff */
[C---:B------:R-:W-:Y:S01]  /*0a50*/  @P6 LEA R16, P0, R18.reuse, c[0x0][0x170], 0x2 ;  /* 0x00005c0012106a11 */ /* 0x040fe200078010ff */
[----:B------:R-:W-:Y:S01]  /*0a60*/  CS2R R36, SRZ ;  /* 0x0000000000247805 */ /* 0x000fe2000001ff00 */
[----:B------:R0:W4:Y:S02]  /*0a70*/  @P5 LDG.E.64 R34, [R20.64] ;  /* 0x0000000614225981 */ /* 0x000124000c1e1b00 */
[----:B------:R-:W-:-:S05]  /*0a80*/  @P6 LEA.HI.X R17, R18, c[0x0][0x174], R17, 0x2, P0 ;  /* 0x00005d0012116a11 */ /* 0x000fca00000f1411 */
[----:B------:R2:W4:Y:S01]  /*0a90*/  @P6 LDG.E.64 R36, [R16.64] ;  /* 0x0000000610246981 */ /* 0x000522000c1e1b00 */
[C---:B------:R-:W-:Y:S02]  /*0aa0*/  ISETP.GT.AND P0, PT, R41.reuse, 0x1e, PT ;  /* 0x0000001e2900780c */ /* 0x040fe40003f04270 */
[----:B------:R-:W-:Y:S02]  /*0ab0*/  ISETP.NE.AND P6, PT, R41, RZ, PT ;  /* 0x000000ff2900720c */ /* 0x000fe40003fc5270 */
[----:B------:R-:W-:Y:S01]  /*0ac0*/  ISETP.NE.AND P5, PT, R43, RZ, PT ;  /* 0x000000ff2b00720c */ /* 0x000fe20003fa5270 */
[----:B------:R-:W-:Y:S01]  /*0ad0*/  BSSY B0, `(.L_x_2950) ;  /* 0x000006b000007945 */ /* 0x000fe20003800000 */
[----:B---3--:R-:W-:Y:S02]  /*0ae0*/  FADD.FTZ R18, R12, R13 ;  /* 0x0000000d0c127221 */ /* 0x008fe40000010000 */
[----:B------:R-:W-:Y:S02]  /*0af0*/  FMUL.FTZ R19, R13, R13 ;  /* 0x0000000d0d137220 */ /* 0x000fe40000410000 */
[----:B-----5:R-:W-:-:S02]  /*0b00*/  FADD.FTZ R23, R14, R15 ;  /* 0x0000000f0e177221 */ /* 0x020fc40000010000 */
[----:B------:R-:W-:Y:S02]  /*0b10*/  FADD.FTZ R18, RZ, R18 ;  /* 0x00000012ff127221 */ /* 0x000fe40000010000 */
[----:B------:R-:W-:Y:S02]  /*0b20*/  FMUL.FTZ R25, R15, R15 ;  /* 0x0000000f0f197220 */ /* 0x000fe40000410000 */
[----:B------:R-:W-:Y:S02]  /*0b30*/  FFMA.FTZ R19, R12, R12, R19 ;  /* 0x0000000c0c137223 */ /* 0x000fe40000010013 */
[----:B------:R-:W-:Y:S02]  /*0b40*/  FADD.FTZ R18, R18, R23 ;  /* 0x0000001712127221 */ /* 0x000fe40000010000 */
[----:B--2---:R-:W-:Y:S02]  /*0b50*/  FADD.FTZ R17, R28, R29 ;  /* 0x0000001d1c117221 */ /* 0x004fe40000010000 */
[----:B0-----:R-:W-:-:S02]  /*0b60*/  FMUL.FTZ R21, R29, R29 ;  /* 0x0000001d1d157220 */ /* 0x001fc40000410000 */
[----:B------:R-:W-:Y:S02]  /*0b70*/  FFMA.FTZ R22, R14, R14, R25 ;  /* 0x0000000e0e167223 */ /* 0x000fe40000010019 */
[----:B------:R-:W-:Y:S02]  /*0b80*/  FADD.FTZ R19, RZ, R19 ;  /* 0x00000013ff137221 */ /* 0x000fe40000010000 */
[----:B------:R-:W-:Y:S02]  /*0b90*/  FADD.FTZ R17, R18, R17 ;  /* 0x0000001112117221 */ /* 0x000fe40000010000 */
[----:B------:R-:W-:Y:S02]  /*0ba0*/  FADD.FTZ R18, R30, R31 ;  /* 0x0000001f1e127221 */ /* 0x000fe40000010000 */
[----:B------:R-:W-:Y:S02]  /*0bb0*/  FFMA.FTZ R16, R28, R28, R21 ;  /* 0x0000001c1c107223 */ /* 0x000fe40000010015 */
[----:B------:R-:W-:-:S02]  /*0bc0*/  FADD.FTZ R19, R19, R22 ;  /* 0x0000001613137221 */ /* 0x000fc40000010000 */
[----:B------:R-:W-:Y:S02]  /*0bd0*/  FMUL.FTZ R21, R31, R31 ;  /* 0x0000001f1f157220 */ /* 0x000fe40000410000 */
[----:B------:R-:W-:Y:S02]  /*0be0*/  FADD.FTZ R17, R17, R18 ;  /* 0x0000001211117221 */ /* 0x000fe40000010000 */
[----:B------:R-:W-:Y:S02]  /*0bf0*/  FADD.FTZ R18, R10, R11 ;  /* 0x0000000b0a127221 */ /* 0x000fe40000010000 */
[----:B------:R-:W-:Y:S02]  /*0c00*/  FADD.FTZ R16, R19, R16 ;  /* 0x0000001013107221 */ /* 0x000fe40000010000 */
[----:B------:R-:W-:Y:S02]  /*0c10*/  FFMA.FTZ R21, R30, R30, R21 ;  /* 0x0000001e1e157223 */ /* 0x000fe40000010015 */
[----:B------:R-:W-:-:S02]  /*0c20*/  FMUL.FTZ R19, R11, R11 ;  /* 0x0000000b0b137220 */ /* 0x000fc40000410000 */
[----:B------:R-:W-:Y:S02]  /*0c30*/  FADD.FTZ R17, R17, R18 ;  /* 0x0000001211117221 */ /* 0x000fe40000010000 */
[----:B------:R-:W-:Y:S02]  /*0c40*/  FADD.FTZ R16, R16, R21 ;  /* 0x0000001510107221 */ /* 0x000fe40000010000 */
[----:B------:R-:W-:Y:S02]  /*0c50*/  FADD.FTZ R18, R32, R33 ;  /* 0x0000002120127221 */ /* 0x000fe40000010000 */
[----:B------:R-:W-:Y:S02]  /*0c60*/  FFMA.FTZ R19, R10, R10, R19 ;  /* 0x0000000a0a137223 */ /* 0x000fe40000010013 */
[----:B------:R-:W-:Y:S02]  /*0c70*/  FMUL.FTZ R21, R33, R33 ;  /* 0x0000002121157220 */ /* 0x000fe40000410000 */
[----:B------:R-:W-:-:S02]  /*0c80*/  FADD.FTZ R17, R17, R18 ;  /* 0x0000001211117221 */ /* 0x000fc40000010000 */
[----:B------:R-:W-:Y:S02]  /*0c90*/  FADD.FTZ R16, R16, R19 ;  /* 0x0000001310107221 */ /* 0x000fe40000010000 */
[----:B------:R-:W-:Y:S02]  /*0ca0*/  FFMA.FTZ R21, R32, R32, R21 ;  /* 0x0000002020157223 */ /* 0x000fe40000010015 */
[----:B----4-:R-:W-:Y:S02]  /*0cb0*/  FADD.FTZ R18, R34, R35 ;  /* 0x0000002322127221 */ /* 0x010fe40000010000 */
[----:B------:R-:W-:Y:S02]  /*0cc0*/  FMUL.FTZ R19, R35, R35 ;  /* 0x0000002323137220 */ /* 0x000fe40000410000 */
[----:B------:R-:W-:Y:S02]  /*0cd0*/  FADD.FTZ R16, R16, R21 ;  /* 0x0000001510107221 */ /* 0x000fe40000010000 */
[----:B------:R-:W-:-:S02]  /*0ce0*/  FADD.FTZ R17, R17, R18 ;  /* 0x0000001211117221 */ /* 0x000fc40000010000 */
[----:B------:R-:W-:Y:S02]  /*0cf0*/  FFMA.FTZ R19, R34, R34, R19 ;  /* 0x0000002222137223 */ /* 0x000fe40000010013 */
[----:B------:R-:W-:Y:S02]  /*0d00*/  FMUL.FTZ R21, R37, R37 ;  /* 0x0000002525157220 */ /* 0x000fe40000410000 */
[----:B------:R-:W-:Y:S02]  /*0d10*/  FADD.FTZ R18, R36, R37 ;  /* 0x0000002524127221 */ /* 0x000fe40000010000 */
[----:B------:R-:W-:Y:S02]  /*0d20*/  FADD.FTZ R16, R16, R19 ;  /* 0x0000001310107221 */ /* 0x000fe40000010000 */
[----:B------:R-:W-:Y:S02]  /*0d30*/  FFMA.FTZ R21, R36, R36, R21 ;  /* 0x0000002424157223 */ /* 0x000fe40000010015 */
        /* <DEDUP_REMOVED lines=68> */
.L_x_2951:
[----:B------:R-:W-:Y:S05]  /*1180*/  BSYNC B0 ;  /* 0x0000000000007941 */ /* 0x000fea0003800000 */
.L_x_2950:
        /* <DEDUP_REMOVED lines=14> */
[----:B------:R-:W-:-:S04]  /*1270*/  MOV R23, 0x1 ;  /* 0x0000000100177802 */ /* 0x000fc80000000f00 */
[----:B------:R-:W-:Y:S02]  /*1280*/  SEL R23, R23, 0xffffffff, !P0 ;  /* 0xffffffff17177807 */ /* 0x000fe40004000000 */
[----:B-1----:R-:W-:-:S05]  /*1290*/  MOV R45, UR8 ;  /* 0x00000008002d7c02 */ /* 0x002fca0008000f00 */
[----:B------:R-:W-:-:S04]  /*12a0*/  IMAD R21, R42, c[0x0][0x10], R45 ;  /* 0x000004002a157a24 */ /* 0x000fc800078e022d */
[----:B------:R-:W-:-:S05]  /*12b0*/  IMAD.WIDE.U32 R20, R21, 0x8, R24 ;  /* 0x0000000815147825 */ /* 0x000fca00078e0018 */
[----:B------:R1:W-:Y:S01]  /*12c0*/  STG.E.64 [R20.64], R16 ;  /* 0x0000001014007986 */ /* 0x0003e2000c101b06 */
[----:B------:R-:W-:Y:S06]  /*12d0*/  MEMBAR.ALL.GPU ;  /* 0x0000000000007992 */ /* 0x000fec000000a000 */
[----:B-1----:R-:W-:Y:S01]  /*12e0*/  SEL R21, RZ, c[0x0][0xc], P0 ;  /* 0x00000300ff157a07 */ /* 0x002fe20000000000 */
[----:B------:R-:W-:-:S00]  /*12f0*/  ERRBAR ;  /* 0x00000000000079ab */ /* 0x000fc00000000000 */
[----:B------:R1:W-:Y:S02]  /*1300*/  RED.E.ADD.S32.STRONG.GPU [R18.64], R23 ;  /* 0x000000171200798e */ /* 0x0003e4000c10e386 */
[----:B------:R-:W-:-:S13]  /*1310*/  ISETP.NE.AND P0, PT, R21, -0x1, PT ;  /* 0xffffffff1500780c */ /* 0x000fda0003f05270 */
[----:B-1----:R-:W-:Y:S05]  /*1320*/  @!P0 BRA `(.L_x_2953) ;  /* 0x0000005000008947 */ /* 0x002fea0003800000 */
.L_x_2954:
[----:B------:R-:W2:Y:S01]  /*1330*/  LDG.E.STRONG.GPU R20, [R18.64] ;  /* 0x0000000612147981 */ /* 0x000ea2000c1ef900 */
[----:B------:R-:W-:Y:S01]  /*1340*/  YIELD ;  /* 0x0000000000007946 */ /* 0x000fe20003800000 */
[----:B--2---:R-:W-:Y:S01]  /*1350*/  ISETP.NE.AND P0, PT, R20, R21, PT ;  /* 0x000000151400720c */ /* 0x004fe20003f05270 */
[----:B------:R-:W-:-:S12]  /*1360*/  CCTL.IVALL ;  /* 0x00000000ff00798f */ /* 0x000fd80002000000 */
[----:B------:R-:W-:Y:S05]  /*1370*/  @P0 BRA `(.L_x_2954) ;  /* 0xffffffb000000947 */ /* 0x000fea000383ffff */
.L_x_2953:
        /* <DEDUP_REMOVED lines=17> */
.L_x_2958:
[----:B------:R-:W-:-:S13]  /*1490*/  ISETP.EQ.OR P6, PT, R23, R42, P5 ;  /* 0x0000002a1700720c */ /* 0x000fda0002fc2670 */
[----:B------:R-:W-:-:S04]  /*14a0*/  @!P6 IMAD R21, R23, c[0x0][0x10], R45 ;  /* 0x000004001715ea24 */ /* 0x000fc800078e022d */
[----:B------:R-:W-:-:S05]  /*14b0*/  @!P6 IMAD.WIDE.U32 R20, R21, 0x8, R24 ;  /* 0x000000081514e825 */ /* 0x000fca00078e0018 */
[----:B------:R-:W2:Y:S01]  /*14c0*/  @!P6 LDG.E.64 R18, [R20.64] ;  /* 0x000000061412e981 */ /* 0x000ea2000c1e1b00 */
[----:B------:R-:W-:Y:S01]  /*14d0*/  IADD3 R27, R23, 0x1, RZ ;  /* 0x00000001171b7810 */ /* 0x000fe20007ffe0ff */
[----:B0-2---:R-:W-:Y:S02]  /*14e0*/  @!P6 FADD.FTZ R16, R16, R18 ;  /* 0x000000121010e221 */ /* 0x005fe40000010000 */
        /* <DEDUP_REMOVED lines=109> */
.L_x_2957:
        /* <DEDUP_REMOVED lines=54> */
[----:B------:R-:W-:Y:S02]  /*1f20*/  IADD3 R23, R23, 0x4, RZ ;  /* 0x0000000417177810 */ /* 0x000fe40007ffe0ff */
[----:B------:R-:W-:Y:S01]  /*1f30*/  IADD3 R22, R22, -0x4, RZ ;  /* 0xfffffffc16167810 */ /* 0x000fe20007ffe0ff */
[----:B--2---:R-:W-:Y:S02]  /*1f40*/  @!P0 FADD.FTZ R16, R16, R18 ;  /* 0x0000001210108221 */ /* 0x004fe40000010000 */
[----:B------:R-:W-:Y:S01]  /*1f50*/  @!P0 FADD.FTZ R17, R17, R19 ;  /* 0x0000001311118221 */ /* 0x000fe20000010000 */
[----:B------:R-:W-:Y:S01]  /*1f60*/  PLOP3.LUT P0, PT, PT, PT, PT, 0x8, 0x0 ;  /* 0x000000000000781c */ /* 0x000fe20003f0e170 */
[----:B---3--:R-:W-:-:S02]  /*1f70*/  @!P6 FADD.FTZ R16, R16, R20 ;  /* 0x000000141010e221 */ /* 0x008fc40000010000 */
[----:B------:R-:W-:Y:S02]  /*1f80*/  @!P6 FADD.FTZ R17, R17, R21 ;  /* 0x000000151111e221 */ /* 0x000fe40000010000 */
.L_x_2959:
[----:B------:R-:W-:-:S13]  /*1f90*/  ISETP.NE.OR P0, PT, R22, RZ, P0 ;  /* 0x000000ff1600720c */ /* 0x000fda0000705670 */
[----:B------:R-:W-:Y:S05]  /*1fa0*/  @!P0 BRA `(.L_x_2955) ;  /* 0x000001f000008947 */ /* 0x000fea0003800000 */
.L_x_2956:
        /* <DEDUP_REMOVED lines=31> */
.L_x_2955:
        /* <DEDUP_REMOVED lines=12> */
.L_x_2961:
[----:B------:R-:W-:Y:S05]  /*2260*/  BSYNC B0 ;  /* 0x0000000000007941 */ /* 0x000fea0003800000 */
.L_x_2960:
        /* <DEDUP_REMOVED lines=16> */
.L_x_2952:
        /* <DEDUP_REMOVED lines=14> */
[----:B------:R-:W-:Y:S04]  /*2450*/  @!P0 STG.E.64 [R26.64], R24 ;  /* 0x000000181a008986 */ /* 0x000fe8000c101b06 */
[----:B------:R-:W-:Y:S06]  /*2460*/  BAR.SYNC.DEFER_BLOCKING 0x0 ;  /* 0x0000000000007b1d */ /* 0x000fec0000010000 */
[----:B------:R-:W2:Y:S04]  /*2470*/  LDG.E.64 R18, [R18.64] ;  /* 0x0000000612127981 */ /* 0x000ea8000c1e1b00 */
[----:B------:R-:W2:Y:S01]  /*2480*/  LDG.E.64 R20, [R20.64] ;  /* 0x0000000614147981 */ /* 0x000ea2000c1e1b00 */
[----:B------:R-:W-:-:S03]  /*2490*/  ISETP.NE.AND P6, PT, RZ, UR5, PT ;  /* 0x00000005ff007c0c */ /* 0x000fc6000bfc5270 */
[----:B------:R-:W1:Y:S02]  /*24a0*/  LDS.64 R22, [0x98] ;  /* 0x00009800ff167984 */ /* 0x000e640000000a00 */
[----:B-1----:R-:W-:-:S04]  /*24b0*/  FMUL.FTZ R22, R22, c[0x0][0x1f4] ;  /* 0x00007d0016167a20 */ /* 0x002fc80000410000 */
[C---:B------:R-:W-:Y:S02]  /*24c0*/  FMUL.FTZ R56, R22.reuse, R22 ;  /* 0x0000001616387220 */ /* 0x040fe40000410000 */
[C---:B------:R-:W-:Y:S02]  /*24d0*/  FADD.FTZ R12, -R22.reuse, R12 ;  /* 0x0000000c160c7221 */ /* 0x040fe40000010100 */
[----:B------:R-:W-:Y:S01]  /*24e0*/  FFMA.FTZ R56, R23, c[0x0][0x1f4], -R56 ;  /* 0x00007d0017387a23 */ /* 0x000fe20000010838 */
[----:B------:R-:W-:Y:S01]  /*24f0*/  HFMA2.MMA R23, -RZ, RZ, 1.875, 0 ;  /* 0x3f800000ff177435 */ /* 0x000fe200000001ff */
[C---:B0-----:R-:W-:Y:S02]  /*2500*/  FADD.FTZ R16, -R22.reuse, R13 ;  /* 0x0000000d16107221 */ /* 0x041fe40000010100 */
[----:B------:R-:W-:Y:S01]  /*2510*/  FADD.FTZ R14, -R22, R14 ;  /* 0x0000000e160e7221 */ /* 0x000fe20000010100 */
[----:B------:R-:W-:Y:S01]  /*2520*/  FSETP.GTU.FTZ.AND P0, PT, R56, RZ, PT ;  /* 0x000000ff3800720b */ /* 0x000fe20003f1c000 */
[----:B------:R-:W-:-:S12]  /*2530*/  FADD.FTZ R24, -R22, R15 ;  /* 0x0000000f16187221 */ /* 0x000fd80000010100 */
[----:B------:R-:W-:-:S04]  /*2540*/  @P0 FADD.FTZ R56, R56, c[0x0][0x188] ;  /* 0x0000620038380621 */ /* 0x000fc80000010000 */
[----:B------:R-:W0:Y:S02]  /*2550*/  @P0 MUFU.RSQ R23, R56 ;  /* 0x0000003800170308 */ /* 0x000e240000001400 */
        /* <DEDUP_REMOVED lines=17> */
.L_x_2962:
        /* <DEDUP_REMOVED lines=11> */
.L_x_2964:
[----:B------:R-:W-:Y:S05]  /*2720*/  BSYNC B0 ;  /* 0x0000000000007941 */ /* 0x000fea0003800000 */
.L_x_2963:
[C---:B------:R-:W-:Y:S02]  /*2730*/  FADD.FTZ R28, -R22.reuse, R28 ;  /* 0x0000001c161c7221 */ /* 0x040fe40000010100 */
[----:B------:R-:W-:Y:S02]  /*2740*/  FADD.FTZ R26, -R22, R29 ;  /* 0x0000001d161a7221 */ /* 0x000fe40000010100 */
[----:B0-----:R-:W-:Y:S02]  /*2750*/  FFMA.FTZ R12, R18, R25, R20 ;  /* 0x00000019120c7223 */ /* 0x001fe40000010014 */
        /* <DEDUP_REMOVED lines=12> */
.L_x_2965:
        /* <DEDUP_REMOVED lines=11> */
.L_x_2967:
[----:B------:R-:W-:Y:S05]  /*28d0*/  BSYNC B0 ;  /* 0x0000000000007941 */ /* 0x000fea0003800000 */
.L_x_2966:
[-C--:B0-----:R-:W-:Y:S01]  /*28e0*/  FMUL.FTZ R13, R28, R23.reuse ;  /* 0x000000171c0d7220 */ /* 0x081fe20000410000 */
[----:B------:R-:W-:Y:S01]  /*28f0*/  ISETP.GE.U32.AND P0, PT, R47, c[0x0][0x1c8], PT ;  /* 0x000072002f007a0c */ /* 0x000fe20003f06070 */
[C---:B------:R-:W-:Y:S02]  /*2900*/  FADD.FTZ R30, -R22.reuse, R30 ;  /* 0x0000001e161e7221 */ /* 0x040fe40000010100 */
[----:B------:R-:W-:Y:S02]  /*2910*/  FADD.FTZ R24, -R22, R31 ;  /* 0x0000001f16187221 */ /* 0x000fe40000010100 */
[----:B------:R-:W-:Y:S02]  /*2920*/  FMUL.FTZ R26, R26, R23 ;  /* 0x000000171a1a7220 */ /* 0x000fe40000410000 */
[----:B------:R-:W-:Y:S02]  /*2930*/  FFMA.FTZ R12, R18, R13, R20 ;  /* 0x0000000d120c7223 */ /* 0x000fe40000010014 */
[----:B------:R-:W-:-:S02]  /*2940*/  FMUL.FTZ R25, R30, R23 ;  /* 0x000000171e197220 */ /* 0x000fc40000410000 */
[----:B------:R-:W-:Y:S02]  /*2950*/  FMUL.FTZ R24, R24, R23 ;  /* 0x0000001718187220 */ /* 0x000fe40000410000 */
        /* <DEDUP_REMOVED lines=12> */
.L_x_2968:
        /* <DEDUP_REMOVED lines=11> */
.L_x_2970:
[----:B------:R-:W-:Y:S05]  /*2ad0*/  BSYNC B0 ;  /* 0x0000000000007941 */ /* 0x000fea0003800000 */
.L_x_2969:
        /* <DEDUP_REMOVED lines=13> */
.L_x_2971:
        /* <DEDUP_REMOVED lines=11> */
.L_x_2973:
[----:B------:R-:W-:Y:S05]  /*2c60*/  BSYNC B0 ;  /* 0x0000000000007941 */ /* 0x000fea0003800000 */
.L_x_2972:
[----:B------:R-:W-:Y:S01]  /*2c70*/  FADD.FTZ R10, -R22, R10 ;  /* 0x0000000a160a7221 */ /* 0x000fe20000010100 */
[----:B------:R-:W-:Y:S01]  /*2c80*/  ISETP.GE.U32.AND P5, PT, R46, c[0x0][0x1c8], PT ;  /* 0x000072002e007a0c */ /* 0x000fe20003fa6070 */
[----:B0-----:R-:W-:Y:S01]  /*2c90*/  FADD.FTZ R12, -R22, R11 ;  /* 0x0000000b160c7221 */ /* 0x001fe20000010100 */
[----:B------:R-:W-:Y:S01]  /*2ca0*/  ISETP.GE.AND.EX P0, PT, R4, c[0x0][0x1cc], PT, P0 ;  /* 0x0000730004007a0c */ /* 0x000fe20003f06300 */
[-C--:B------:R-:W-:Y:S01]  /*2cb0*/  FMUL.FTZ R11, R10, R23.reuse ;  /* 0x000000170a0b7220 */ /* 0x080fe20000410000 */
[----:B------:R-:W-:Y:S01]  /*2cc0*/  ISETP.GE.AND.EX P5, PT, R3, c[0x0][0x1cc], PT, P5 ;  /* 0x0000730003007a0c */ /* 0x000fe20003fa6350 */
[----:B------:R-:W-:Y:S01]  /*2cd0*/  FMUL.FTZ R12, R12, R23 ;  /* 0x000000170c0c7220 */ /* 0x000fe20000410000 */
[----:B------:R-:W-:Y:S01]  /*2ce0*/  ISETP.LT.U32.AND P0, PT, R43, 0x200, !P0 ;  /* 0x000002002b00780c */ /* 0x000fe20004701070 */
[----:B------:R-:W-:Y:S02]  /*2cf0*/  FFMA.FTZ R10, R18, R11, R20 ;  /* 0x0000000b120a7223 */ /* 0x000fe40000010014 */
[----:B------:R-:W-:-:S02]  /*2d00*/  FADD.FTZ R32, -R22, R32 ;  /* 0x0000002016207221 */ /* 0x000fc40000010100 */
        /* <DEDUP_REMOVED lines=12> */
.L_x_2974:
        /* <DEDUP_REMOVED lines=11> */
.L_x_2976:
[----:B------:R-:W-:Y:S05]  /*2e80*/  BSYNC B0 ;  /* 0x0000000000007941 */ /* 0x000fea0003800000 */
.L_x_2975:
[----:B0-----:R-:W-:Y:S01]  /*2e90*/  FADD.FTZ R10, -R22, R33 ;  /* 0x00000021160a7221 */ /* 0x001fe20000010100 */
[----:B------:R-:W-:Y:S01]  /*2ea0*/  ISETP.GE.U32.AND P0, PT, R44, c[0x0][0x1c8], PT ;  /* 0x000072002c007a0c */ /* 0x000fe20003f06070 */
[-C--:B------:R-:W-:Y:S01]  /*2eb0*/  FMUL.FTZ R11, R32, R23.reuse ;  /* 0x00000017200b7220 */ /* 0x080fe20000410000 */
[----:B------:R-:W-:Y:S01]  /*2ec0*/  ISETP.LT.U32.AND P5, PT, R43, 0x200, !P5 ;  /* 0x000002002b00780c */ /* 0x000fe20006fa1070 */
[----:B------:R-:W-:Y:S02]  /*2ed0*/  FMUL.FTZ R12, R10, R23 ;  /* 0x000000170a0c7220 */ /* 0x000fe40000410000 */
[----:B------:R-:W-:Y:S02]  /*2ee0*/  FFMA.FTZ R10, R18, R11, R20 ;  /* 0x0000000b120a7223 */ /* 0x000fe40000010014 */
        /* <DEDUP_REMOVED lines=12> */
.L_x_2977:
        /* <DEDUP_REMOVED lines=11> */
.L_x_2979:
[----:B------:R-:W-:Y:S05]  /*3060*/  BSYNC B0 ;  /* 0x0000000000007941 */ /* 0x000fea0003800000 */
.L_x_2978:
[C---:B------:R-:W-:Y:S01]  /*3070*/  FADD.FTZ R34, -R22.reuse, R34 ;  /* 0x0000002216227221 */ /* 0x040fe20000010100 */
[----:B------:R-:W-:Y:S01]  /*3080*/  ISETP.GE.U32.AND P5, PT, R5, c[0x0][0x1c8], PT ;  /* 0x0000720005007a0c */ /* 0x000fe20003fa6070 */
[----:B0-----:R-:W-:Y:S01]  /*3090*/  FADD.FTZ R10, -R22, R35 ;  /* 0x00000023160a7221 */ /* 0x001fe20000010100 */
[----:B------:R-:W-:Y:S01]  /*30a0*/  ISETP.GE.AND.EX P0, PT, R2, c[0x0][0x1cc], PT, P0 ;  /* 0x0000730002007a0c */ /* 0x000fe20003f06300 */
[----:B------:R-:W-:Y:S01]  /*30b0*/  FADD.FTZ R36, -R22, R36 ;  /* 0x0000002416247221 */ /* 0x000fe20000010100 */
[----:B------:R-:W-:Y:S01]  /*30c0*/  ISETP.GE.AND.EX P5, PT, R0, c[0x0][0x1cc], PT, P5 ;  /* 0x0000730000007a0c */ /* 0x000fe20003fa6350 */
[----:B------:R-:W-:Y:S01]  /*30d0*/  FADD.FTZ R22, -R22, R37 ;  /* 0x0000002516167221 */ /* 0x000fe20000010100 */
[C---:B------:R-:W-:Y:S01]  /*30e0*/  ISETP.LT.U32.AND P0, PT, R43.reuse, 0x200, !P0 ;  /* 0x000002002b00780c */ /* 0x040fe20004701070 */
[-C--:B------:R-:W-:Y:S01]  /*30f0*/  FMUL.FTZ R11, R34, R23.reuse ;  /* 0x00000017220b7220 */ /* 0x080fe20000410000 */
[----:B------:R-:W-:Y:S01]  /*3100*/  ISETP.LT.U32.AND P5, PT, R43, 0x200, !P5 ;  /* 0x000002002b00780c */ /* 0x000fe20006fa1070 */
[----:B------:R-:W-:-:S02]  /*3110*/  FMUL.FTZ R13, R36, R23 ;  /* 0x00000017240d7220 */ /* 0x000fc40000410000 */
[-C--:B------:R-:W-:Y:S02]  /*3120*/  FMUL.FTZ R22, R22, R23.reuse ;  /* 0x0000001716167220 */ /* 0x080fe40000410000 */
[----:B------:R-:W-:Y:S02]  /*3130*/  FMUL.FTZ R14, R10, R23 ;  /* 0x000000170a0e7220 */ /* 0x000fe40000410000 */
[C-C-:B------:R-:W-:Y:S02]  /*3140*/  FFMA.FTZ R12, R18.reuse, R11, R20.reuse ;  /* 0x0000000b120c7223 */ /* 0x140fe40000010014 */
        /* <DEDUP_REMOVED lines=14> */
.L_x_2980:
        /* <DEDUP_REMOVED lines=11> */
.L_x_2982:
[----:B------:R-:W-:Y:S05]  /*32e0*/  BSYNC B0 ;  /* 0x0000000000007941 */ /* 0x000fea0003800000 */
.L_x_2981:
        /* <DEDUP_REMOVED lines=11> */
.L_x_2983:
[----:B------:R-:W-:Y:S01]  /*33a0*/  BSSY B0, `(.L_x_2984) ;  /* 0x000000a000007945 */ /* 0x000fe20003800000 */
[----:B------:R-:W-:Y:S05]  /*33b0*/  @!P5 BRA `(.L_x_2985) ;  /* 0x000000800000d947 */ /* 0x000fea0003800000 */
        /* <DEDUP_REMOVED lines=8> */
.L_x_2985:
[----:B------:R-:W-:Y:S05]  /*3440*/  BSYNC B0 ;  /* 0x0000000000007941 */ /* 0x000fea0003800000 */
.L_x_2984:
[----:B------:R-:W-:Y:S02]  /*3450*/  IADD3 R39, R39, c[0x0][0x10], RZ ;  /* 0x0000040027277a10 */ /* 0x000fe40007ffe0ff */
[----:B------:R-:W-:Y:S02]  /*3460*/  IADD3 R40, R40, 0x1, RZ ;  /* 0x0000000128287810 */ /* 0x000fe40007ffe0ff */
[----:B------:R-:W-:-:S13]  /*3470*/  ISETP.GE.AND P0, PT, R39, UR4, PT ;  /* 0x0000000427007c0c */ /* 0x000fda000bf06270 */
[----:B------:R-:W-:Y:S01]  /*3480*/  @P0 CALL.REL.NOINC `(.L_x_2986) ;  /* 0x0000001000000944 */ /* 0x000fe20003c00000 */
[----:B------:R-:W-:Y:S05]  /*3490*/  BRA `(.L_x_2987) ;  /* 0xffffce2000007947 */ /* 0x000fea000383ffff */
.L_x_2986:
[----:B------:R-:W-:Y:S05]  /*34a0*/  EXIT ;  /* 0x000000000000794d */ /* 0x000fea0003800000 */
.L_x_2988:
        /* <DEDUP_REMOVED lines=13> */
.L_x_3394:


//--------------------- .text._Z35group_norm_nhwc_fwd_one_pass_kernelI11Fp32IOFp32WLi512ELi32ELi512EEv26Group_norm_nhwc_fwd_params --------------------------
	.section	.text._Z35group_norm_nhwc_fwd_one_pass_kernelI11Fp32IOFp32WLi512ELi32ELi512EEv26Group_norm_nhwc_fwd_params,"ax",@progbits
	.sectioninfo	@"SHI_REGISTERS=101"
	.align	128
        .global         _Z35group_norm_nhwc_fwd_one_pass_kernelI11Fp32IOFp32WLi512ELi32ELi512EEv26Group_norm_nhwc_fwd_params
        .type           _Z35group_norm_nhwc_fwd_one_pass_kernelI11Fp32IOFp32WLi512ELi32ELi512EEv26Group_norm_nhwc_fwd_params,@function
        .size           _Z35group_norm_nhwc_fwd_one_pass_kernelI11Fp32IOFp32WLi512ELi32ELi512EEv26Group_norm_nhwc_fwd_params,(.L_x_3395 - _Z35group_norm_nhwc_fwd_one_pass_kernelI11Fp32IOFp32WLi512ELi32ELi512EEv26Group_norm_nhwc_fwd_params)
        .other          _Z35group_norm_nhwc_fwd_one_pass_kernelI11Fp32IOFp32WLi512ELi32ELi512EEv26Group_norm_nhwc_fwd_params,@"STO_CUDA_ENTRY STV_DEFAULT"
_Z35group_norm_nhwc_fwd_one_pass_kernelI11Fp32IOFp32WLi512ELi32ELi512EEv26Group_norm_nhwc_fwd_params:
.text._Z35group_norm_nhwc_fwd_one_pass_kernelI11Fp32IOFp32WLi512ELi32ELi512EEv26Group_norm_nhwc_fwd_params:
        /* <DEDUP_REMOVED lines=15> */
.L_x_3047:
[----:B0-----:R-:W-:Y:S01]  /*00f0*/  IABS R5, c[0x0][0x1d8] ;  /* 0x0000760000057a13 */ /* 0x001fe20000000000 */
[----:B------:R-:W0:Y:S01]  /*0100*/  S2R R88, SR_CTAID.X ;  /* 0x0000000000587919 */ /* 0x000e220000002500 */
[----:B------:R-:W-:Y:S02]  /*0110*/  SHF.R.U32.HI R89, RZ, 0x4, R85 ;  /* 0x00000004ff597819 */ /* 0x000fe40000011655 */
[----:B------:R-:W1:Y:S01]  /*0120*/  I2F.RP R0, R5 ;  /* 0x0000000500007306 */ /* 0x000e620000209400 */
[----:B------:R-:W-:-:S07]  /*0130*/  LOP3.LUT R93, R93, 0xfffffffe, RZ, 0xc0, !PT ;  /* 0xfffffffe5d5d7812 */ /* 0x000fce00078ec0ff */
[----:B-1----:R-:W1:Y:S01]  /*0140*/  MUFU.RCP R0, R0 ;  /* 0x0000000000007308 */ /* 0x002e620000001000 */
[----:B0-----:R-:W-:-:S05]  /*0150*/  IMAD R89, R88, c[0x0][0x1e4], R89 ;  /* 0x0000790058597a24 */ /* 0x001fca00078e0259 */
[C---:B------:R-:W-:Y:S02]  /*0160*/  IADD3 R9, R89.reuse, 0x1c0, RZ ;  /* 0x000001c059097810 */ /* 0x040fe40007ffe0ff */
[----:B------:R-:W-:Y:S02]  /*0170*/  IADD3 R11, R89, 0x1e0, RZ ;  /* 0x000001e0590b7810 */ /* 0x000fe40007ffe0ff */
[----:B------:R-:W-:Y:S02]  /*0180*/  ISETP.GE.U32.AND P5, PT, R9, c[0x0][0x1c8], PT ;  /* 0x0000720009007a0c */ /* 0x000fe40003fa6070 */
[----:B-1----:R-:W-:Y:S02]  /*0190*/  IADD3 R2, R0, 0xffffffe, RZ ;  /* 0x0ffffffe00027810 */ /* 0x002fe40007ffe0ff */
[----:B------:R-:W-:Y:S02]  /*01a0*/  SHF.R.S32.HI R6, RZ, 0x1f, R9 ;  /* 0x0000001fff067819 */ /* 0x000fe40000011409 */
[----:B------:R0:W1:Y:S01]  /*01b0*/  F2I.FTZ.U32.TRUNC.NTZ R3, R2 ;  /* 0x0000000200037305 */ /* 0x000062000021f000 */
[----:B------:R-:W-:-:S02]  /*01c0*/  ISETP.GE.U32.AND P6, PT, R11, c[0x0][0x1c8], PT ;  /* 0x000072000b007a0c */ /* 0x000fc40003fc6070 */
[----:B------:R-:W-:Y:S02]  /*01d0*/  ISETP.GE.AND.EX P5, PT, R6, c[0x0][0x1cc], PT, P5 ;  /* 0x0000730006007a0c */ /* 0x000fe40003fa6350 */
[----:B------:R-:W-:Y:S02]  /*01e0*/  SHF.R.S32.HI R90, RZ, 0x1f, R89 ;  /* 0x0000001fff5a7819 */ /* 0x000fe40000011459 */
[----:B------:R-:W-:Y:S02]  /*01f0*/  ISETP.GT.U32.OR P5, PT, R85, 0x1ff, P5 ;  /* 0x000001ff5500780c */ /* 0x000fe40002fa4470 */
[----:B0-----:R-:W-:Y:S02]  /*0200*/  MOV R2, RZ ;  /* 0x000000ff00027202 */ /* 0x001fe40000000f00 */
[C---:B------:R-:W-:Y:S02]  /*0210*/  IADD3 R91, R89.reuse, 0x20, RZ ;  /* 0x00000020595b7810 */ /* 0x040fe40007ffe0ff */
[----:B------:R-:W-:-:S02]  /*0220*/  IADD3 R84, R89, 0x40, RZ ;  /* 0x0000004059547810 */ /* 0x000fc40007ffe0ff */
[----:B------:R-:W-:Y:S02]  /*0230*/  SHF.R.S32.HI R92, RZ, 0x1f, R91 ;  /* 0x0000001fff5c7819 */ /* 0x000fe4000001145b */
[----:B-1----:R-:W-:Y:S02]  /*0240*/  IADD3 R4, RZ, -R3, RZ ;  /* 0x80000003ff047210 */ /* 0x002fe40007ffe0ff */
[----:B------:R-:W-:Y:S01]  /*0250*/  SHF.R.S32.HI R83, RZ, 0x1f, R84 ;  /* 0x0000001fff537819 */ /* 0x000fe20000011454 */
[----:B------:R-:W-:Y:S01]  /*0260*/  @!P5 IMAD R6, R6, c[0x0][0x1c0], RZ ;  /* 0x000070000606da24 */ /* 0x000fe200078e02ff */
[----:B------:R-:W-:Y:S01]  /*0270*/  IADD3 R82, R89, 0x60, RZ ;  /* 0x0000006059527810 */ /* 0x000fe20007ffe0ff */
[----:B------:R-:W-:Y:S01]  /*0280*/  IMAD R7, R4, R5, RZ ;  /* 0x0000000504077224 */ /* 0x000fe200078e02ff */
[----:B------:R-:W-:Y:S01]  /*0290*/  IABS R4, R86 ;  /* 0x0000005600047213 */ /* 0x000fe20000000000 */
[----:B------:R-:W-:Y:S01]  /*02a0*/  @!P5 IMAD R15, R9, c[0x0][0x1c4], R6 ;  /* 0x00007100090fda24 */ /* 0x000fe200078e0206 */
[----:B------:R-:W-:Y:S01]  /*02b0*/  SHF.R.S32.HI R81, RZ, 0x1f, R82 ;  /* 0x0000001fff517819 */ /* 0x000fe20000011452 */
[----:B------:R-:W-:Y:S01]  /*02c0*/  IMAD.HI.U32 R3, R3, R7, R2 ;  /* 0x0000000703037227 */ /* 0x000fe200078e0002 */
[----:B------:R-:W-:-:S02]  /*02d0*/  IADD3 R80, R89, 0x80, RZ ;  /* 0x0000008059507810 */ /* 0x000fc40007ffe0ff */
[----:B------:R-:W-:Y:S02]  /*02e0*/  IADD3 R78, R89, 0xa0, RZ ;  /* 0x000000a0594e7810 */ /* 0x000fe40007ffe0ff */
[----:B------:R-:W-:Y:S01]  /*02f0*/  SHF.R.S32.HI R79, RZ, 0x1f, R80 ;  /* 0x0000001fff4f7819 */ /* 0x000fe20000011450 */
[----:B------:R-:W-:Y:S01]  /*0300*/  IMAD.HI.U32 R3, R3, R4, RZ ;  /* 0x0000000403037227 */ /* 0x000fe200078e00ff */
[----:B------:R-:W-:Y:S02]  /*0310*/  SHF.R.S32.HI R77, RZ, 0x1f, R78 ;  /* 0x0000001fff4d7819 */ /* 0x000fe4000001144e */
[----:B------:R-:W-:Y:S02]  /*0320*/  IADD3 R76, R89, 0xc0, RZ ;  /* 0x000000c0594c7810 */ /* 0x000fe40007ffe0ff */
[----:B------:R-:W-:Y:S02]  /*0330*/  IADD3 R0, -R3, RZ, RZ ;  /* 0x000000ff03007210 */ /* 0x000fe40007ffe1ff */
[----:B------:R-:W-:-:S02]  /*0340*/  SHF.R.S32.HI R75, RZ, 0x1f, R76 ;  /* 0x0000001fff4b7819 */ /* 0x000fc4000001144c */
[----:B------:R-:W-:Y:S01]  /*0350*/  IADD3 R74, R89, 0xe0, RZ ;  /* 0x000000e0594a7810 */ /* 0x000fe20007ffe0ff */
[----:B------:R-:W-:Y:S01]  /*0360*/  IMAD R0, R5, R0, R4 ;  /* 0x0000000005007224 */ /* 0x000fe200078e0204 */
[----:B------:R-:W-:Y:S02]  /*0370*/  IADD3 R72, R89, 0x100, RZ ;  /* 0x0000010059487810 */ /* 0x000fe40007ffe0ff */
[----:B------:R-:W-:Y:S02]  /*0380*/  SHF.R.S32.HI R73, RZ, 0x1f, R74 ;  /* 0x0000001fff497819 */ /* 0x000fe4000001144a */
[----:B------:R-:W-:Y:S02]  /*0390*/  ISETP.GT.U32.AND P1, PT, R5, R0, PT ;  /* 0x000000000500720c */ /* 0x000fe40003f24070 */
[----:B------:R-:W-:Y:S02]  /*03a0*/  SHF.R.S32.HI R71, RZ, 0x1f, R72 ;  /* 0x0000001fff477819 */ /* 0x000fe40000011448 */
[----:B------:R-:W-:-:S02]  /*03b0*/  IADD3 R70, R89, 0x120, RZ ;  /* 0x0000012059467810 */ /* 0x000fc40007ffe0ff */
[C---:B------:R-:W-:Y:S02]  /*03c0*/  IADD3 R68, R89.reuse, 0x140, RZ ;  /* 0x0000014059447810 */ /* 0x040fe40007ffe0ff */
[----:B------:R-:W-:Y:S02]  /*03d0*/  SHF.R.S32.HI R69, RZ, 0x1f, R70 ;  /* 0x0000001fff457819 */ /* 0x000fe40000011446 */
[----:B------:R-:W-:Y:S02]  /*03e0*/  SHF.R.S32.HI R67, RZ, 0x1f, R68 ;  /* 0x0000001fff437819 */ /* 0x000fe40000011444 */
[----:B------:R-:W-:Y:S02]  /*03f0*/  IADD3 R66, R89, 0x160, RZ ;  /* 0x0000016059427810 */ /* 0x000fe40007ffe0ff */
[----:B------:R-:W-:Y:S02]  /*0400*/  @!P1 IADD3 R0, R0, -R5, RZ ;  /* 0x8000000500009210 */ /* 0x000fe40007ffe0ff */
[----:B------:R-:W-:-:S02]  /*0410*/  @!P1 IADD3 R3, R3, 0x1, RZ ;  /* 0x0000000103039810 */ /* 0x000fc40007ffe0ff */
[----:B------:R-:W-:Y:S02]  /*0420*/  ISETP.GE.U32.AND P0, PT, R0, R5, PT ;  /* 0x000000050000720c */ /* 0x000fe40003f06070 */
[----:B------:R-:W-:Y:S02]  /*0430*/  LOP3.LUT R0, R86, c[0x0][0x1d8], RZ, 0x3c, !PT ;  /* 0x0000760056007a12 */ /* 0x000fe400078e3cff */
[----:B------:R-:W-:Y:S02]  /*0440*/  ISETP.NE.AND P1, PT, RZ, c[0x0][0x1d8], PT ;  /* 0x00007600ff007a0c */ /* 0x000fe40003f25270 */
[----:B------:R-:W-:Y:S02]  /*0450*/  ISETP.GE.AND P2, PT, R0, RZ, PT ;  /* 0x000000ff0000720c */ /* 0x000fe40003f46270 */
[----:B------:R-:W-:Y:S02]  /*0460*/  IADD3 R5, R89, 0x1a0, RZ ;  /* 0x000001a059057810 */ /* 0x000fe40007ffe0ff */
[----:B------:R-:W-:-:S02]  /*0470*/  SHF.L.U32 R0, R85, 0x1, RZ ;  /* 0x0000000155007819 */ /* 0x000fc400000006ff */
        /* <DEDUP_REMOVED lines=8> */
[----:B------:R-:W-:Y:S02]  /*0500*/  ISETP.GT.U32.OR P4, PT, R85, 0x1ff, P0 ;  /* 0x000001ff5500780c */ /* 0x000fe40000784470 */
[----:B------:R-:W-:Y:S01]  /*0510*/  SHF.R.S32.HI R0, RZ, 0x1f, R3 ;  /* 0x0000001fff007819 */ /* 0x000fe20000011403 */
[----:B------:R-:W-:Y:S01]  /*0520*/  IMAD R30, R7, c[0x0][0x1d8], R86 ;  /* 0x00007600071e7a24 */ /* 0x000fe200078e0256 */
[----:B------:R-:W-:Y:S02]  /*0530*/  ISETP.GT.U32.AND P2, PT, R85, 0x1ff, PT ;  /* 0x000001ff5500780c */ /* 0x000fe40003f44070 */
[----:B------:R-:W-:Y:S01]  /*0540*/  ISETP.GE.U32.AND P0, PT, R89, c[0x0][0x1c8], PT ;  /* 0x0000720059007a0c */ /* 0x000fe20003f06070 */
[----:B------:R-:W-:Y:S01]  /*0550*/  IMAD R4, R0, c[0x0][0x1d0], RZ ;  /* 0x0000740000047a24 */ /* 0x000fe200078e02ff */
[----:B------:R-:W-:-:S02]  /*0560*/  LEA R30, R30, R31, 0x5 ;  /* 0x0000001f1e1e7211 */ /* 0x000fc400078e28ff */
[----:B------:R-:W-:Y:S01]  /*0570*/  SHF.R.S32.HI R0, RZ, 0x1f, R11 ;  /* 0x0000001fff007819 */ /* 0x000fe2000001140b */
[C---:B------:R-:W-:Y:S01]  /*0580*/  IMAD R7, R3.reuse, c[0x0][0x1d4], R4 ;  /* 0x0000750003077a24 */ /* 0x040fe200078e0204 */
[--C-:B------:R-:W-:Y:S01]  /*0590*/  SHF.R.S32.HI R31, RZ, 0x1f, R30.reuse ;  /* 0x0000001fff1f7819 */ /* 0x100fe2000001141e */
[----:B------:R-:W-:Y:S01]  /*05a0*/  @!P4 IMAD R2, R2, c[0x0][0x1c0], RZ ;  /* 0x000070000202ca24 */ /* 0x000fe200078e02ff */
[----:B------:R-:W-:Y:S02]  /*05b0*/  ISETP.GE.AND.EX P6, PT, R0, c[0x0][0x1cc], PT, P6 ;  /* 0x0000730000007a0c */ /* 0x000fe40003fc6360 */
[----:B------:R-:W-:Y:S01]  /*05c0*/  ISETP.GE.OR.EX P3, PT, R90, c[0x0][0x1cc], P2, P0 ;  /* 0x000073005a007a0c */ /* 0x000fe20001766700 */
[----:B------:R-:W-:Y:S01]  /*05d0*/  IMAD.WIDE.U32 R28, R3, c[0x0][0x1d0], R30 ;  /* 0x00007400031c7a25 */ /* 0x000fe200078e001e */
[----:B------:R-:W-:Y:S02]  /*05e0*/  ISETP.GT.U32.OR P6, PT, R85, 0x1ff, P6 ;  /* 0x000001ff5500780c */ /* 0x000fe400037c4470 */
[----:B------:R-:W-:Y:S01]  /*05f0*/  ISETP.GE.U32.AND P0, PT, R91, c[0x0][0x1c8], PT ;  /* 0x000072005b007a0c */ /* 0x000fe20003f06070 */
[----:B------:R-:W-:Y:S01]  /*0600*/  @!P4 IMAD R13, R5, c[0x0][0x1c4], R2 ;  /* 0x00007100050dca24 */ /* 0x000fe200078e0202 */
[----:B------:R-:W-:-:S02]  /*0610*/  IADD3 R3, R29, R7, RZ ;  /* 0x000000071d037210 */ /* 0x000fc40007ffe0ff */
[-C--:B------:R-:W-:Y:S02]  /*0620*/  @!P4 MOV R2, R28.reuse ;  /* 0x0000001c0002c202 */ /* 0x080fe40000000f00 */
[-C--:B------:R-:W-:Y:S02]  /*0630*/  @!P5 MOV R6, R28.reuse ;  /* 0x0000001c0006d202 */ /* 0x080fe40000000f00 */
[----:B------:R-:W-:Y:S01]  /*0640*/  @!P5 MOV R7, R3 ;  /* 0x000000030007d202 */ /* 0x000fe20000000f00 */
[----:B------:R-:W-:Y:S01]  /*0650*/  @!P4 IMAD.WIDE.U32 R4, R5, c[0x0][0x1c0], R2 ;  /* 0x000070000504ca25 */ /* 0x000fe200078e0002 */
[----:B------:R-:W-:Y:S02]  /*0660*/  ISETP.GE.OR.EX P1, PT, R92, c[0x0][0x1cc], P2, P0 ;  /* 0x000073005c007a0c */ /* 0x000fe40001726700 */
[----:B------:R-:W-:Y:S01]  /*0670*/  @!P6 MOV R8, R28 ;  /* 0x0000001c0008e202 */ /* 0x000fe20000000f00 */
[----:B------:R-:W-:Y:S01]  /*0680*/  @!P5 IMAD.WIDE.U32 R6, R9, c[0x0][0x1c0], R6 ;  /* 0x000070000906da25 */ /* 0x000fe200078e0006 */
[----:B------:R-:W-:-:S02]  /*0690*/  @!P4 IADD3 R5, R5, R13, RZ ;  /* 0x0000000d0505c210 */ /* 0x000fc40007ffe0ff */
[----:B------:R-:W-:Y:S01]  /*06a0*/  @!P4 LEA R42, P0, R4, c[0x0][0x170], 0x2 ;  /* 0x00005c00042aca11 */ /* 0x000fe200078010ff */
[----:B------:R-:W-:Y:S01]  /*06b0*/  @!P6 IMAD R0, R0, c[0x0][0x1c0], RZ ;  /* 0x000070000000ea24 */ /* 0x000fe200078e02ff */
[----:B------:R-:W-:Y:S02]  /*06c0*/  @!P6 MOV R9, R3 ;  /* 0x000000030009e202 */ /* 0x000fe40000000f00 */
[----:B------:R-:W-:Y:S01]  /*06d0*/  @!P4 LEA.HI.X R43, R4, c[0x0][0x174], R5, 0x2, P0 ;  /* 0x00005d00042bca11 */ /* 0x000fe200000f1405 */
[----:B------:R-:W-:Y:S01]  /*06e0*/  @!P6 IMAD R13, R11, c[0x0][0x1c4], R0 ;  /* 0x000071000b0dea24 */ /* 0x000fe200078e0200 */
[----:B------:R-:W-:Y:S01]  /*06f0*/  @!P5 IADD3 R5, R7, R15, RZ ;  /* 0x0000000f0705d210 */ /* 0x000fe20007ffe0ff */
[----:B------:R-:W-:Y:S01]  /*0700*/  @!P6 IMAD.WIDE.U32 R8, R11, c[0x0][0x1c0], R8 ;  /* 0x000070000b08ea25 */ /* 0x000fe200078e0008 */
[----:B------:R-:W-:Y:S02]  /*0710*/  @!P5 LEA R44, P0, R6, c[0x0][0x170], 0x2 ;  /* 0x00005c00062cda11 */ /* 0x000fe400078010ff */
[----:B------:R-:W-:Y:S01]  /*0720*/  @!P3 MOV R4, R28 ;  /* 0x0000001c0004b202 */ /* 0x000fe20000000f00 */
[----:B------:R-:W-:Y:S01]  /*0730*/  @!P3 IMAD R0, R90, c[0x0][0x1c0], RZ ;  /* 0x000070005a00ba24 */ /* 0x000fe200078e02ff */
[----:B------:R-:W-:-:S02]  /*0740*/  @!P5 LEA.HI.X R45, R6, c[0x0][0x174], R5, 0x2, P0 ;  /* 0x00005d00062dda11 */ /* 0x000fc400000f1405 */
[----:B------:R-:W-:Y:S01]  /*0750*/  @!P6 IADD3 R7, R9, R13, RZ ;  /* 0x0000000d0907e210 */ /* 0x000fe20007ffe0ff */
[----:B------:R-:W-:Y:S01]  /*0760*/  @!P3 IMAD R11, R89, c[0x0][0x1c4], R0 ;  /* 0x00007100590bba24 */ /* 0x000fe200078e0200 */
[----:B------:R-:W-:Y:S01]  /*0770*/  @!P6 LEA R22, P0, R8, c[0x0][0x170], 0x2 ;  /* 0x00005c000816ea11 */ /* 0x000fe200078010ff */
[----:B------:R-:W-:Y:S01]  /*0780*/  @!P1 IMAD R0, R92, c[0x0][0x1c0], RZ ;  /* 0x000070005c009a24 */ /* 0x000fe200078e02ff */
[-C--:B------:R-:W-:Y:S02]  /*0790*/  @!P3 MOV R5, R3.reuse ;  /* 0x000000030005b202 */ /* 0x080fe40000000f00 */
[----:B------:R-:W-:Y:S01]  /*07a0*/  @!P6 LEA.HI.X R23, R8, c[0x0][0x174], R7, 0x2, P0 ;  /* 0x00005d000817ea11 */ /* 0x000fe200000f1407 */
[----:B------:R-:W-:Y:S01]  /*07b0*/  @!P1 IMAD R9, R91, c[0x0][0x1c4], R0 ;  /* 0x000071005b099a24 */ /* 0x000fe200078e0200 */
[----:B------:R-:W-:Y:S01]  /*07c0*/  @!P1 MOV R6, R28 ;  /* 0x0000001c00069202 */ /* 0x000fe20000000f00 */
[----:B------:R-:W-:Y:S01]  /*07d0*/  @!P3 IMAD.WIDE.U32 R4, R89, c[0x0][0x1c0], R4 ;  /* 0x000070005904ba25 */ /* 0x000fe200078e0004 */
[----:B------:R-:W-:-:S02]  /*07e0*/  @!P1 MOV R7, R3 ;  /* 0x0000000300079202 */ /* 0x000fc40000000f00 */
[----:B------:R-:W-:Y:S02]  /*07f0*/  @P4 LOP3.LUT R93, R93, 0x1, RZ, 0xfc, !PT ;  /* 0x000000015d5d4812 */ /* 0x000fe400078efcff */
[----:B------:R-:W-:Y:S01]  /*0800*/  @!P3 IADD3 R5, R5, R11, RZ ;  /* 0x0000000b0505b210 */ /* 0x000fe20007ffe0ff */
[----:B------:R-:W-:Y:S01]  /*0810*/  @!P1 IMAD.WIDE.U32 R6, R91, c[0x0][0x1c0], R6 ;  /* 0x000070005b069a25 */ /* 0x000fe200078e0006 */
[C---:B------:R-:W-:Y:S02]  /*0820*/  @!P3 LEA R20, P0, R4.reuse, c[0x0][0x170], 0x2 ;  /* 0x00005c000414ba11 */ /* 0x040fe400078010ff */
[----:B------:R-:W-:Y:S02]  /*0830*/  LOP3.LUT R93, R93, 0xfffffffb, RZ, 0xc0, !PT ;  /* 0xfffffffb5d5d7812 */ /* 0x000fe400078ec0ff */
[----:B------:R-:W-:Y:S02]  /*0840*/  @!P3 LEA.HI.X R21, R4, c[0x0][0x174], R5, 0x2, P0 ;  /* 0x00005d000415ba11 */ /* 0x000fe400000f1405 */
[----:B------:R-:W-:-:S02]  /*0850*/  @P3 LOP3.LUT R93, R93, 0x4, RZ, 0xfc, !PT ;  /* 0x000000045d5d3812 */ /* 0x000fc400078efcff */
[----:B------:R-:W-:Y:S02]  /*0860*/  @!P1 IADD3 R5, R7, R9, RZ ;  /* 0x0000000907059210 */ /* 0x000fe40007ffe0ff */
[C---:B------:R-:W-:Y:S02]  /*0870*/  @!P1 LEA R50, P0, R6.reuse, c[0x0][0x170], 0x2 ;  /* 0x00005c0006329a11 */ /* 0x040fe400078010ff */
[----:B------:R-:W-:Y:S02]  /*0880*/  LOP3.LUT R93, R93, 0xfffffff7, RZ, 0xc0, !PT ;  /* 0xfffffff75d5d7812 */ /* 0x000fe400078ec0ff */
[----:B------:R-:W-:Y:S02]  /*0890*/  P2R R35, PR, RZ, 0x40 ;  /* 0x00000040ff237803 */ /* 0x000fe40000000000 */
[----:B------:R-:W-:Y:S02]  /*08a0*/  @!P1 LEA.HI.X R51, R6, c[0x0][0x174], R5, 0x2, P0 ;  /* 0x00005d0006339a11 */ /* 0x000fe400000f1405 */
[----:B------:R-:W-:-:S02]  /*08b0*/  ISETP.GT.U32.AND P6, PT, R85, 0x1ff, PT ;  /* 0x000001ff5500780c */ /* 0x000fc40003fc4070 */
[----:B------:R-:W-:Y:S02]  /*08c0*/  ISETP.GE.U32.AND P0, PT, R84, c[0x0][0x1c8], PT ;  /* 0x0000720054007a0c */ /* 0x000fe40003f06070 */
[----:B------:R-:W-:Y:S02]  /*08d0*/  @P1 LOP3.LUT R93, R93, 0x8, RZ, 0xfc, !PT ;  /* 0x000000085d5d1812 */ /* 0x000fe400078efcff */
[----:B------:R-:W-:Y:S02]  /*08e0*/  ISETP.GE.OR.EX P1, PT, R83, c[0x0][0x1cc], P6, P0 ;  /* 0x0000730053007a0c */ /* 0x000fe40003726700 */
[----:B------:R-:W-:Y:S02]  /*08f0*/  LOP3.LUT R93, R93, 0xffffffef, RZ, 0xc0, !PT ;  /* 0xffffffef5d5d7812 */ /* 0x000fe400078ec0ff */
[----:B------:R-:W-:Y:S02]  /*0900*/  ISETP.GE.U32.AND P4, PT, R72, c[0x0][0x1c8], PT ;  /* 0x0000720048007a0c */ /* 0x000fe40003f86070 */
[----:B------:R-:W-:-:S02]  /*0910*/  ISETP.GE.U32.AND P3, PT, R70, c[0x0][0x1c8], PT ;  /* 0x0000720046007a0c */ /* 0x000fc40003f66070 */
[----:B------:R-:W-:Y:S02]  /*0920*/  ISETP.GE.OR.EX P4, PT, R71, c[0x0][0x1cc], P6, P4 ;  /* 0x0000730047007a0c */ /* 0x000fe40003786740 */
[----:B------:R-:W-:Y:S02]  /*0930*/  ISETP.GE.OR.EX P3, PT, R69, c[0x0][0x1cc], P6, P3 ;  /* 0x0000730045007a0c */ /* 0x000fe40003766730 */
[----:B------:R-:W-:Y:S01]  /*0940*/  ISETP.GE.U32.AND P2, PT, R68, c[0x0][0x1c8], PT ;  /* 0x0000720044007a0c */ /* 0x000fe20003f46070 */
[----:B------:R-:W-:Y:S01]  /*0950*/  @!P1 IMAD R5, R83, c[0x0][0x1c0], RZ ;  /* 0x0000700053059a24 */ /* 0x000fe200078e02ff */
[----:B------:R-:W-:Y:S02]  /*0960*/  @!P1 MOV R4, R28 ;  /* 0x0000001c00049202 */ /* 0x000fe40000000f00 */
[----:B------:R-:W-:Y:S01]  /*0970*/  @P1 LOP3.LUT R93, R93, 0x10, RZ, 0xfc, !PT ;  /* 0x000000105d5d1812 */ /* 0x000fe200078efcff */
[----:B------:R-:W-:Y:S01]  /*0980*/  @!P1 IMAD R7, R84, c[0x0][0x1c4], R5 ;  /* 0x0000710054079a24 */ /* 0x000fe200078e0205 */
[----:B------:R-:W-:-:S02]  /*0990*/  @!P1 MOV R5, R3 ;  /* 0x0000000300059202 */ /* 0x000fc40000000f00 */
[----:B------:R-:W-:Y:S02]  /*09a0*/  LOP3.LUT R93, R93, 0xffffffdf, RZ, 0xc0, !PT ;  /* 0xffffffdf5d5d7812 */ /* 0x000fe400078ec0ff */
[----:B------:R-:W-:Y:S01]  /*09b0*/  ISETP.GE.OR.EX P2, PT, R67, c[0x0][0x1cc], P6, P2 ;  /* 0x0000730043007a0c */ /* 0x000fe20003746720 */
[----:B------:R-:W-:Y:S01]  /*09c0*/  @!P1 IMAD.WIDE.U32 R4, R84, c[0x0][0x1c0], R4 ;  /* 0x0000700054049a25 */ /* 0x000fe200078e0004 */
[----:B------:R-:W-:Y:S02]  /*09d0*/  SHF.R.S32.HI R65, RZ, 0x1f, R66 ;  /* 0x0000001fff417819 */ /* 0x000fe40000011442 */
[----:B------:R-:W-:Y:S02]  /*09e0*/  IADD3 R64, R89, 0x180, RZ ;  /* 0x0000018059407810 */ /* 0x000fe40007ffe0ff */
[----:B------:R-:W-:Y:S02]  /*09f0*/  @!P1 IADD3 R5, R5, R7, RZ ;  /* 0x0000000705059210 */ /* 0x000fe40007ffe0ff */
[----:B------:R-:W-:-:S02]  /*0a00*/  @!P1 LEA R24, P0, R4, c[0x0][0x170], 0x2 ;  /* 0x00005c0004189a11 */ /* 0x000fc400078010ff */
[----:B------:R-:W-:Y:S02]  /*0a10*/  P2R R49, PR, RZ, 0x4 ;  /* 0x00000004ff317803 */ /* 0x000fe40000000000 */
[----:B------:R-:W-:Y:S02]  /*0a20*/  @!P1 LEA.HI.X R25, R4, c[0x0][0x174], R5, 0x2, P0 ;  /* 0x00005d0004199a11 */ /* 0x000fe400000f1405 */
[----:B------:R-:W-:Y:S02]  /*0a30*/  ISETP.GE.U32.AND P0, PT, R82, c[0x0][0x1c8], PT ;  /* 0x0000720052007a0c */ /* 0x000fe40003f06070 */
[----:B------:R-:W-:Y:S02]  /*0a40*/  SHF.R.S32.HI R0, RZ, 0x1f, R64 ;  /* 0x0000001fff007819 */ /* 0x000fe40000011440 */
[----:B------:R-:W-:Y:S01]  /*0a50*/  ISETP.GE.OR.EX P1, PT, R81, c[0x0][0x1cc], P6, P0 ;  /* 0x0000730051007a0c */ /* 0x000fe20003726700 */
[----:B------:R-:W-:Y:S01]  /*0a60*/  CS2R R38, SRZ ;  /* 0x0000000000267805 */ /* 0x000fe2000001ff00 */
[----:B------:R-:W-:Y:S01]  /*0a70*/  P2R R34, PR, RZ, 0x20 ;  /* 0x00000020ff227803 */ /* 0x000fe20000000000 */
[----:B------:R-:W-:Y:S01]  /*0a80*/  CS2R R40, SRZ ;  /* 0x0000000000287805 */ /* 0x000fe2000001ff00 */
[----:B------:R-:W-:Y:S01]  /*0a90*/  P2R R52, PR, RZ, 0x8 ;  /* 0x00000008ff347803 */ /* 0x000fe20000000000 */
[----:B------:R-:W-:Y:S01]  /*0aa0*/  CS2R R36, SRZ ;  /* 0x0000000000247805 */ /* 0x000fe2000001ff00 */
[----:B------:R-:W-:-:S07]  /*0ab0*/  P2R R53, PR, RZ, 0x10 ;  /* 0x00000010ff357803 */ /* 0x000fce0000000000 */
        /* <DEDUP_REMOVED lines=53> */
[----:B------:R-:W-:-:S03]  /*0e10*/  LOP3.LUT P5, RZ, R93, 0x1, RZ, 0xc0, !PT ;  /* 0x000000015dff7812 */ /* 0x000fc600078ac0ff */
[----:B------:R-:W-:-:S05]  /*0e20*/  @!P1 IMAD.WIDE.U32 R4, R74, c[0x0][0x1c0], R4 ;  /* 0x000070004a049a25 */ /* 0x000fca00078e0004 */
[----:B------:R-:W-:Y:S02]  /*0e30*/  @!P1 IADD3 R5, R5, R7, RZ ;  /* 0x0000000705059210 */ /* 0x000fe40007ffe0ff */
[----:B------:R-:W-:-:S04]  /*0e40*/  @!P1 LEA R16, P0, R4, c[0x0][0x170], 0x2 ;  /* 0x00005c0004109a11 */ /* 0x000fc800078010ff */
[----:B------:R-:W-:Y:S01]  /*0e50*/  @!P1 LEA.HI.X R17, R4, c[0x0][0x174], R5, 0x2, P0 ;  /* 0x00005d0004119a11 */ /* 0x000fe200000f1405 */
[----:B------:R-:W-:Y:S01]  /*0e60*/  @!P4 IMAD R5, R71, c[0x0][0x1c0], RZ ;  /* 0x000070004705ca24 */ /* 0x000fe200078e02ff */
[----:B------:R-:W-:Y:S02]  /*0e70*/  @!P4 MOV R4, R28 ;  /* 0x0000001c0004c202 */ /* 0x000fe40000000f00 */
[----:B------:R-:W-:Y:S01]  /*0e80*/  ISETP.GE.U32.AND P1, PT, R66, c[0x0][0x1c8], PT ;  /* 0x0000720042007a0c */ /* 0x000fe20003f26070 */
[----:B------:R-:W-:Y:S01]  /*0e90*/  @!P4 IMAD R7, R72, c[0x0][0x1c4], R5 ;  /* 0x000071004807ca24 */ /* 0x000fe200078e0205 */
[----:B------:R-:W-:Y:S02]  /*0ea0*/  @!P4 MOV R5, R3 ;  /* 0x000000030005c202 */ /* 0x000fe40000000f00 */
[----:B------:R-:W-:-:S03]  /*0eb0*/  ISETP.GE.OR.EX P1, PT, R65, c[0x0][0x1cc], P6, P1 ;  /* 0x0000730041007a0c */ /* 0x000fc60003726710 */
[----:B------:R-:W-:Y:S01]  /*0ec0*/  @!P4 IMAD.WIDE.U32 R4, R72, c[0x0][0x1c0], R4 ;  /* 0x000070004804ca25 */ /* 0x000fe200078e0004 */
[----:B------:R-:W-:-:S04]  /*0ed0*/  P2R R48, PR, RZ, 0x2 ;  /* 0x00000002ff307803 */ /* 0x000fc80000000000 */
[----:B------:R-:W-:Y:S02]  /*0ee0*/  @!P4 IADD3 R5, R5, R7, RZ ;  /* 0x000000070505c210 */ /* 0x000fe40007ffe0ff */
[----:B------:R-:W-:-:S04]  /*0ef0*/  @!P4 LEA R12, P0, R4, c[0x0][0x170], 0x2 ;  /* 0x00005c00040cca11 */ /* 0x000fc800078010ff */
[----:B------:R-:W-:Y:S01]  /*0f00*/  @!P4 LEA.HI.X R13, R4, c[0x0][0x174], R5, 0x2, P0 ;  /* 0x00005d00040dca11 */ /* 0x000fe200000f1405 */
[----:B------:R-:W-:Y:S01]  /*0f10*/  @!P3 IMAD R5, R69, c[0x0][0x1c0], RZ ;  /* 0x000070004505ba24 */ /* 0x000fe200078e02ff */
[----:B------:R-:W-:Y:S02]  /*0f20*/  @!P3 MOV R4, R28 ;  /* 0x0000001c0004b202 */ /* 0x000fe40000000f00 */
[----:B------:R-:W-:Y:S01]  /*0f30*/  LOP3.LUT P4, RZ, R93, 0x80, RZ, 0xc0, !PT ;  /* 0x000000805dff7812 */ /* 0x000fe2000788c0ff */
[----:B------:R-:W-:Y:S01]  /*0f40*/  @!P3 IMAD R7, R70, c[0x0][0x1c4], R5 ;  /* 0x000071004607ba24 */ /* 0x000fe200078e0205 */
[----:B------:R-:W-:-:S05]  /*0f50*/  @!P3 MOV R5, R3 ;  /* 0x000000030005b202 */ /* 0x000fca0000000f00 */
[----:B------:R-:W-:-:S05]  /*0f60*/  @!P3 IMAD.WIDE.U32 R4, R70, c[0x0][0x1c0], R4 ;  /* 0x000070004604ba25 */ /* 0x000fca00078e0004 */
        /* <DEDUP_REMOVED lines=18> */
[----:B------:R-:W-:-:S05]  /*1090*/  @!P1 IMAD.WIDE.U32 R4, R66, c[0x0][0x1c0], R4 ;  /* 0x0000700042049a25 */ /* 0x000fca00078e0004 */
[----:B------:R-:W-:Y:S02]  /*10a0*/  @!P1 IADD3 R5, R5, R7, RZ ;  /* 0x0000000705059210 */ /* 0x000fe40007ffe0ff */
[----:B------:R-:W-:-:S03]  /*10b0*/  @!P1 LEA R6, P2, R4, c[0x0][0x170], 0x2 ;  /* 0x00005c0004069a11 */ /* 0x000fc600078410ff */
[----:B------:R-:W-:Y:S02]  /*10c0*/  @!P0 MOV R32, R28 ;  /* 0x0000001c00208202 */ /* 0x000fe40000000f00 */
[----:B------:R-:W-:Y:S01]  /*10d0*/  @!P1 LEA.HI.X R7, R4, c[0x0][0x174], R5, 0x2, P2 ;  /* 0x00005d0004079a11 */ /* 0x000fe200010f1405 */
[----:B------:R-:W-:Y:S01]  /*10e0*/  @!P0 IMAD R5, R0, c[0x0][0x1c0], RZ ;  /* 0x0000700000058a24 */ /* 0x000fe200078e02ff */
[C---:B------:R-:W-:Y:S02]  /*10f0*/  LOP3.LUT P1, RZ, R93.reuse, 0x10, RZ, 0xc0, !PT ;  /* 0x000000105dff7812 */ /* 0x040fe4000782c0ff */
[----:B------:R-:W-:Y:S01]  /*1100*/  @!P0 MOV R33, R3 ;  /* 0x0000000300218202 */ /* 0x000fe20000000f00 */
[C---:B------:R-:W-:Y:S01]  /*1110*/  @!P0 IMAD R5, R64.reuse, c[0x0][0x1c4], R5 ;  /* 0x0000710040058a24 */ /* 0x040fe200078e0205 */
[----:B------:R-:W-:Y:S02]  /*1120*/  P2R R47, PR, RZ, 0x2 ;  /* 0x00000002ff2f7803 */ /* 0x000fe40000000000 */
[C---:B------:R-:W-:Y:S01]  /*1130*/  LOP3.LUT P1, RZ, R93.reuse, 0x8, RZ, 0xc0, !PT ;  /* 0x000000085dff7812 */ /* 0x040fe2000782c0ff */
[----:B------:R-:W-:Y:S01]  /*1140*/  @!P0 IMAD.WIDE.U32 R32, R64, c[0x0][0x1c0], R32 ;  /* 0x0000700040208a25 */ /* 0x000fe200078e0020 */
[----:B------:R-:W-:-:S02]  /*1150*/  LOP3.LUT P2, RZ, R93, 0x20, RZ, 0xc0, !PT ;  /* 0x000000205dff7812 */ /* 0x000fc4000784c0ff */
[----:B------:R-:W-:Y:S02]  /*1160*/  P2R R46, PR, RZ, 0x2 ;  /* 0x00000002ff2e7803 */ /* 0x000fe40000000000 */
[----:B------:R-:W-:Y:S02]  /*1170*/  LOP3.LUT P1, RZ, R93, 0x4, RZ, 0xc0, !PT ;  /* 0x000000045dff7812 */ /* 0x000fe4000782c0ff */
[----:B------:R-:W-:Y:S02]  /*1180*/  @!P0 IADD3 R5, R33, R5, RZ ;  /* 0x0000000521058210 */ /* 0x000fe40007ffe0ff */
[----:B------:R-:W-:-:S04]  /*1190*/  @!P0 LEA R4, P6, R32, c[0x0][0x170], 0x2 ;  /* 0x00005c0020048a11 */ /* 0x000fc800078c10ff */
[----:B------:R-:W-:Y:S02]  /*11a0*/  @!P0 LEA.HI.X R5, R32, c[0x0][0x174], R5, 0x2, P6 ;  /* 0x00005d0020058a11 */ /* 0x000fe400030f1405 */
[----:B------:R-:W-:Y:S01]  /*11b0*/  CS2R R32, SRZ ;  /* 0x0000000000207805 */ /* 0x000fe2000001ff00 */
[----:B------:R-:W-:Y:S02]  /*11c0*/  ISETP.NE.AND P6, PT, R35, RZ, PT ;  /* 0x000000ff2300720c */ /* 0x000fe40003fc5270 */
[----:B------:R-:W2:Y:S01]  /*11d0*/  @!P1 LDG.E.64 R38, [R20.64] ;  /* 0x0000000614269981 */ /* 0x000ea2000c1e1b00 */
[----:B------:R-:W-:-:S03]  /*11e0*/  ISETP.NE.AND P1, PT, R46, RZ, PT ;  /* 0x000000ff2e00720c */ /* 0x000fc60003f25270 */
[----:B------:R0:W3:Y:S01]  /*11f0*/  @!P5 LDG.E.64 R32, [R42.64] ;  /* 0x000000062a20d981 */ /* 0x0000e2000c1e1b00 */
[----:B------:R-:W-:Y:S02]  /*1200*/  ISETP.NE.AND P5, PT, R34, RZ, PT ;  /* 0x000000ff2200720c */ /* 0x000fe40003fa5270 */
[----:B------:R-:W-:-:S04]  /*1210*/  CS2R R34, SRZ ;  /* 0x0000000000227805 */ /* 0x000fc8000001ff00 */
[----:B------:R-:W4:Y:S04]  /*1220*/  @!P6 LDG.E.64 R36, [R22.64] ;  /* 0x000000061624e981 */ /* 0x000f28000c1e1b00 */
[----:B------:R1:W5:Y:S01]  /*1230*/  @!P1 LDG.E.64 R40, [R50.64] ;  /* 0x0000000632289981 */ /* 0x000362000c1e1b00 */
[----:B------:R-:W-:Y:S01]  /*1240*/  ISETP.NE.AND P1, PT, R47, RZ, PT ;  /* 0x000000ff2f00720c */ /* 0x000fe20003f25270 */
[----:B0-----:R-:W-:Y:S02]  /*1250*/  CS2R R42, SRZ ;  /* 0x00000000002a7805 */ /* 0x001fe4000001ff00 */
[----:B------:R0:W3:Y:S01]  /*1260*/  @!P5 LDG.E.64 R34, [R44.64] ;  /* 0x000000062c22d981 */ /* 0x0000e2000c1e1b00 */
[----:B------:R-:W-:Y:S01]  /*1270*/  CS2R R46, SRZ ;  /* 0x00000000002e7805 */ /* 0x000fe2000001ff00 */
[----:B------:R-:W-:-:S02]  /*1280*/  LOP3.LUT P6, RZ, R93, 0x100, RZ, 0xc0, !PT ;  /* 0x000001005dff7812 */ /* 0x000fc400078cc0ff */
[----:B------:R-:W-:-:S03]  /*1290*/  LOP3.LUT P5, RZ, R93, 0x2, RZ, 0xc0, !PT ;  /* 0x000000025dff7812 */ /* 0x000fc600078ac0ff */
[----:B------:R-:W3:Y:S01]  /*12a0*/  @!P3 LDG.E.64 R46, [R26.64] ;  /* 0x000000061a2eb981 */ /* 0x000ee2000c1e1b00 */
[----:B0-----:R-:W-:-:S03]  /*12b0*/  CS2R R44, SRZ ;  /* 0x00000000002c7805 */ /* 0x001fc6000001ff00 */
[----:B------:R-:W3:Y:S01]  /*12c0*/  @!P1 LDG.E.64 R42, [R24.64] ;  /* 0x00000006182a9981 */ /* 0x000ee2000c1e1b00 */
[----:B------:R-:W-:-:S03]  /*12d0*/  ISETP.NE.AND P1, PT, R48, RZ, PT ;  /* 0x000000ff3000720c */ /* 0x000fc60003f25270 */
[----:B------:R-:W4:Y:S01]  /*12e0*/  @!P2 LDG.E.64 R44, [R18.64] ;  /* 0x00000006122ca981 */ /* 0x000f22000c1e1b00 */
[----:B------:R-:W-:Y:S02]  /*12f0*/  ISETP.NE.AND P2, PT, R49, RZ, PT ;  /* 0x000000ff3100720c */ /* 0x000fe40003f45270 */
[----:B------:R-:W-:Y:S01]  /*1300*/  CS2R R48, SRZ ;  /* 0x0000000000307805 */ /* 0x000fe2000001ff00 */
[----:B-1----:R-:W-:Y:S01]  /*1310*/  CS2R R50, SRZ ;  /* 0x0000000000327805 */ /* 0x002fe2000001ff00 */
[----:B------:R-:W-:-:S04]  /*1320*/  ISETP.NE.AND P3, PT, R52, RZ, PT ;  /* 0x000000ff3400720c */ /* 0x000fc80003f65270 */
[----:B------:R0:W4:Y:S01]  /*1330*/  @!P4 LDG.E.64 R48, [R58.64] ;  /* 0x000000063a30c981 */ /* 0x000122000c1e1b00 */
[----:B------:R-:W-:Y:S02]  /*1340*/  ISETP.NE.AND P4, PT, R53, RZ, PT ;  /* 0x000000ff3500720c */ /* 0x000fe40003f85270 */
[----:B------:R-:W-:Y:S01]  /*1350*/  CS2R R52, SRZ ;  /* 0x0000000000347805 */ /* 0x000fe2000001ff00 */
[----:B------:R1:W4:Y:S01]  /*1360*/  @!P6 LDG.E.64 R50, [R14.64] ;  /* 0x000000060e32e981 */ /* 0x000322000c1e1b00 */
[----:B------:R-:W-:Y:S01]  /*1370*/  CS2R R54, SRZ ;  /* 0x0000000000367805 */ /* 0x000fe2000001ff00 */
[----:B------:R-:W-:-:S03]  /*1380*/  CS2R R56, SRZ ;  /* 0x0000000000387805 */ /* 0x000fc6000001ff00 */
[----:B------:R-:W4:Y:S01]  /*1390*/  @!P5 LDG.E.64 R52, [R16.64] ;  /* 0x000000061034d981 */ /* 0x000f22000c1e1b00 */
[----:B0-----:R-:W-:-:S03]  /*13a0*/  CS2R R58, SRZ ;  /* 0x00000000003a7805 */ /* 0x001fc6000001ff00 */
[----:B------:R5:W4:Y:S04]  /*13b0*/  @!P3 LDG.E.64 R56, [R8.64] ;  /* 0x000000060838b981 */ /* 0x000b28000c1e1b00 */
[----:B------:R2:W4:Y:S01]  /*13c0*/  @!P4 LDG.E.64 R54, [R12.64] ;  /* 0x000000060c36c981 */ /* 0x000522000c1e1b00 */
[----:B------:R-:W-:-:S03]  /*13d0*/  CS2R R60, SRZ ;  /* 0x00000000003c7805 */ /* 0x000fc6000001ff00 */
[----:B------:R0:W4:Y:S01]  /*13e0*/  @!P2 LDG.E.64 R58, [R10.64] ;  /* 0x000000060a3aa981 */ /* 0x000122000c1e1b00 */
[----:B------:R-:W-:-:S03]  /*13f0*/  CS2R R62, SRZ ;  /* 0x00000000003e7805 */ /* 0x000fc6000001ff00 */
[----:B------:R0:W4:Y:S04]  /*1400*/  @!P1 LDG.E.64 R60, [R6.64] ;  /* 0x00000006063c9981 */ /* 0x000128000c1e1b00 */
[----:B------:R3:W4:Y:S01]  /*1410*/  @!P0 LDG.E.64 R62, [R4.64] ;  /* 0x00000006043e8981 */ /* 0x000722000c1e1b00 */
[----:B------:R-:W-:Y:S01]  /*1420*/  ISETP.GT.AND P5, PT, R94, 0x1e, PT ;  /* 0x0000001e5e00780c */ /* 0x000fe20003fa4270 */
[----:B--2---:R-:W-:Y:S02]  /*1430*/  FADD.FTZ R12, R38, R39 ;  /* 0x00000027260c7221 */ /* 0x004fe40000010000 */
[----:B------:R-:W-:Y:S02]  /*1440*/  FMUL.FTZ R13, R39, R39 ;  /* 0x00000027270d7220 */ /* 0x000fe40000410000 */
[----:B------:R-:W-:-:S02]  /*1450*/  FADD.FTZ R12, RZ, R12 ;  /* 0x0000000cff0c7221 */ /* 0x000fc40000010000 */
[----:B------:R-:W-:Y:S02]  /*1460*/  FFMA.FTZ R13, R38, R38, R13 ;  /* 0x00000026260d7223 */ /* 0x000fe4000001000d */
[----:B-----5:R-:W-:Y:S02]  /*1470*/  FADD.FTZ R9, R40, R41 ;  /* 0x0000002928097221 */ /* 0x020fe40000010000 */
[----:B-1----:R-:W-:Y:S02]  /*1480*/  FMUL.FTZ R15, R41, R41 ;  /* 0x00000029290f7220 */ /* 0x002fe40000410000 */
[----:B------:R-:W-:Y:S02]  /*1490*/  FADD.FTZ R9, R12, R9 ;  /* 0x000000090c097221 */ /* 0x000fe40000010000 */
[----:B------:R-:W-:Y:S02]  /*14a0*/  FFMA.FTZ R8, R40, R40, R15 ;  /* 0x0000002828087223 */ /* 0x000fe4000001000f */
[----:B------:R-:W-:-:S02]  /*14b0*/  FADD.FTZ R13, RZ, R13 ;  /* 0x0000000dff0d7221 */ /* 0x000fc40000010000 */
[----:B---3--:R-:W-:Y:S02]  /*14c0*/  FADD.FTZ R4, R42, R43 ;  /* 0x0000002b2a047221 */ /* 0x008fe40000010000 */
[----:B0-----:R-:W-:Y:S02]  /*14d0*/  FMUL.FTZ R7, R43, R43 ;  /* 0x0000002b2b077220 */ /* 0x001fe40000410000 */
[----:B------:R-:W-:Y:S02]  /*14e0*/  FADD.FTZ R4, R9, R4 ;  /* 0x0000000409047221 */ /* 0x000fe40000010000 */
[----:B----4-:R-:W-:Y:S02]  /*14f0*/  FADD.FTZ R5, R44, R45 ;  /* 0x0000002d2c057221 */ /* 0x010fe40000010000 */
[----:B------:R-:W-:Y:S02]  /*1500*/  FADD.FTZ R8, R13, R8 ;  /* 0x000000080d087221 */ /* 0x000fe40000010000 */
[----:B------:R-:W-:-:S02]  /*1510*/  FFMA.FTZ R7, R42, R42, R7 ;  /* 0x0000002a2a077223 */ /* 0x000fc40000010007 */
        /* <DEDUP_REMOVED lines=14> */
[----:B------:R-:W-:Y:S02]  /*1600*/  FADD.FTZ R5, R50, R51 ;  /* 0x0000003332057221 */ /* 0x000fe40000010000 */
        /* <DEDUP_REMOVED lines=9> */
[----:B------:R-:W-:Y:S02]  /*16a0*/  FMUL.FTZ R9, R55, R55 ;  /* 0x0000003737097220 */ /* 0x000fe40000410000 */
[----:B------:R-:W-:Y:S02]  /*16b0*/  FADD.FTZ R5, R54, R55 ;  /* 0x0000003736057221 */ /* 0x000fe40000010000 */
[----:B------:R-:W-:Y:S02]  /*16c0*/  FADD.FTZ R6, R6, R7 ;  /* 0x0000000706067221 */ /* 0x000fe40000010000 */
[----:B------:R-:W-:Y:S02]  /*16d0*/  FFMA.FTZ R9, R54, R54, R9 ;  /* 0x0000003636097223 */ /* 0x000fe40000010009 */
[----:B------:R-:W-:Y:S02]  /*16e0*/  FMUL.FTZ R7, R57, R57 ;  /* 0x0000003939077220 */ /* 0x000fe40000410000 */
[----:B------:R-:W-:-:S02]  /*16f0*/  FADD.FTZ R4, R4, R5 ;  /* 0x0000000504047221 */ /* 0x000fc40000010000 */
[----:B------:R-:W-:Y:S02]  /*1700*/  FADD.FTZ R5, R56, R57 ;  /* 0x0000003938057221 */ /* 0x000fe40000010000 */
[----:B------:R-:W-:Y:S02]  /*1710*/  FADD.FTZ R6, R6, R9 ;  /* 0x0000000906067221 */ /* 0x000fe40000010000 */
[----:B------:R-:W-:Y:S02]  /*1720*/  FFMA.FTZ R7, R56, R56, R7 ;  /* 0x0000003838077223 */ /* 0x000fe40000010007 */
[----:B------:R-:W-:Y:S02]  /*1730*/  FMUL.FTZ R9, R59, R59 ;  /* 0x0000003b3b097220 */ /* 0x000fe40000410000 */
[----:B------:R-:W-:Y:S02]  /*1740*/  FADD.FTZ R4, R4, R5 ;  /* 0x0000000504047221 */ /* 0x000fe40000010000 */
[----:B------:R-:W-:-:S02]  /*1750*/  FADD.FTZ R5, R58, R59 ;  /* 0x0000003b3a057221 */ /* 0x000fc40000010000 */
[----:B------:R-:W-:Y:S02]  /*1760*/  FADD.FTZ R6, R6, R7 ;  /* 0x0000000706067221 */ /* 0x000fe40000010000 */
[----:B------:R-:W-:Y:S02]  /*1770*/  FFMA.FTZ R9, R58, R58, R9 ;  /* 0x0000003a3a097223 */ /* 0x000fe40000010009 */
[----:B------:R-:W-:Y:S02]  /*1780*/  FMUL.FTZ R7, R61, R61 ;  /* 0x0000003d3d077220 */ /* 0x000fe40000410000 */
[----:B------:R-:W-:Y:S02]  /*1790*/  FADD.FTZ R4, R4, R5 ;  /* 0x0000000504047221 */ /* 0x000fe40000010000 */
[----:B------:R-:W-:Y:S02]  /*17a0*/  FADD.FTZ R5, R60, R61 ;  /* 0x0000003d3c057221 */ /* 0x000fe40000010000 */
[----:B------:R-:W-:-:S02]  /*17b0*/  FADD.FTZ R6, R6, R9 ;  /* 0x0000000906067221 */ /* 0x000fc40000010000 */
[----:B------:R-:W-:Y:S02]  /*17c0*/  FFMA.FTZ R7, R60, R60, R7 ;  /* 0x0000003c3c077223 */ /* 0x000fe40000010007 */
[----:B------:R-:W-:Y:S02]  /*17d0*/  FMUL.FTZ R9, R63, R63 ;  /* 0x0000003f3f097220 */ /* 0x000fe40000410000 */
[----:B------:R-:W-:Y:S02]  /*17e0*/  FADD.FTZ R4, R4, R5 ;  /* 0x0000000504047221 */ /* 0x000fe40000010000 */
[----:B------:R-:W-:Y:S02]  /*17f0*/  FADD.FTZ R5, R62, R63 ;  /* 0x0000003f3e057221 */ /* 0x000fe40000010000 */
        /* <DEDUP_REMOVED lines=10> */
[C---:B------:R-:W-:Y:S02]  /*18a0*/  FADD.FTZ R5, R34.reuse, R35 ;  /* 0x0000002322057221 */ /* 0x040fe40000010000 */
[----:B------:R-:W-:Y:S02]  /*18b0*/  FFMA.FTZ R9, R34, R34, R9 ;  /* 0x0000002222097223 */ /* 0x000fe40000010009 */
        /* <DEDUP_REMOVED lines=36> */
[----:B------:R-:W-:Y:S02]  /*1b00*/  ISETP.NE.AND P5, PT, R85, RZ, PT ;  /* 0x000000ff5500720c */ /* 0x000fe40003fa5270 */
[----:B------:R-:W-:-:S03]  /*1b10*/  MOV R96, c[0x0][0xc] ;  /* 0x0000030000607a02 */ /* 0x000fc60000000f00 */
[----:B------:R-:W-:Y:S08]  /*1b20*/  BSSY B0, `(.L_x_2989) ;  /* 0x0000028000007945 */ /* 0x000ff00003800000 */
[----:B------:R-:W-:Y:S05]  /*1b30*/  @P5 BRA `(.L_x_2990) ;  /* 0x0000026000005947 */ /* 0x000fea0003800000 */
[----:B0-----:R-:W0:Y:S04]  /*1b40*/  LDS.64 R26, [0x18] ;  /* 0x00001800ff1a7984 */ /* 0x001e280000000a00 */
[----:B------:R-:W1:Y:S04]  /*1b50*/  LDS.128 R20, [0x20] ;  /* 0x00002000ff147984 */ /* 0x000e680000000c00 */
[----:B------:R-:W2:Y:S04]  /*1b60*/  LDS.128 R4, [0x30] ;  /* 0x00003000ff047984 */ /* 0x000ea80000000c00 */
[----:B------:R-:W3:Y:S04]  /*1b70*/  LDS.128 R8, [0x40] ;  /* 0x00004000ff087984 */ /* 0x000ee80000000c00 */
[----:B------:R-:W4:Y:S04]  /*1b80*/  LDS.128 R12, [0x50] ;  /* 0x00005000ff0c7984 */ /* 0x000f280000000c00 */
[----:B------:R-:W5:Y:S01]  /*1b90*/  LDS.128 R16, [0x60] ;  /* 0x00006000ff107984 */ /* 0x000f620000000c00 */
[----:B0-----:R-:W-:-:S02]  /*1ba0*/  FADD.FTZ R97, R24, R26 ;  /* 0x0000001a18617221 */ /* 0x001fc40000010000 */
[----:B------:R-:W-:Y:S02]  /*1bb0*/  FADD.FTZ R98, R25, R27 ;  /* 0x0000001b19627221 */ /* 0x000fe40000010000 */
[----:B-1----:R-:W-:Y:S01]  /*1bc0*/  FADD.FTZ R97, R97, R20 ;  /* 0x0000001461617221 */ /* 0x002fe20000010000 */
[----:B------:R-:W0:Y:S01]  /*1bd0*/  LDS.128 R24, [0x70] ;  /* 0x00007000ff187984 */ /* 0x000e220000000c00 */
[----:B------:R-:W-:Y:S02]  /*1be0*/  FADD.FTZ R98, R98, R21 ;  /* 0x0000001562627221 */ /* 0x000fe40000010000 */
[----:B------:R-:W-:Y:S02]  /*1bf0*/  FADD.FTZ R97, R97, R22 ;  /* 0x0000001661617221 */ /* 0x000fe40000010000 */
[----:B------:R-:W-:Y:S02]  /*1c00*/  FADD.FTZ R98, R98, R23 ;  /* 0x0000001762627221 */ /* 0x000fe40000010000 */
[----:B--2---:R-:W-:Y:S01]  /*1c10*/  FADD.FTZ R97, R97, R4 ;  /* 0x0000000461617221 */ /* 0x004fe20000010000 */
[----:B------:R-:W1:Y:S01]  /*1c20*/  LDS.128 R20, [0x80] ;  /* 0x00008000ff147984 */ /* 0x000e620000000c00 */
[----:B------:R-:W-:-:S02]  /*1c30*/  FADD.FTZ R98, R98, R5 ;  /* 0x0000000562627221 */ /* 0x000fc40000010000 */
[----:B------:R-:W-:Y:S02]  /*1c40*/  FADD.FTZ R97, R97, R6 ;  /* 0x0000000661617221 */ /* 0x000fe40000010000 */
[----:B------:R-:W-:Y:S02]  /*1c50*/  FADD.FTZ R98, R98, R7 ;  /* 0x0000000762627221 */ /* 0x000fe40000010000 */
[----:B---3--:R-:W-:Y:S02]  /*1c60*/  FADD.FTZ R97, R97, R8 ;  /* 0x0000000861617221 */ /* 0x008fe40000010000 */
[----:B------:R-:W-:Y:S02]  /*1c70*/  FADD.FTZ R98, R98, R9 ;  /* 0x0000000962627221 */ /* 0x000fe40000010000 */
[----:B------:R-:W-:Y:S02]  /*1c80*/  FADD.FTZ R97, R97, R10 ;  /* 0x0000000a61617221 */ /* 0x000fe40000010000 */
[----:B------:R-:W-:-:S02]  /*1c90*/  FADD.FTZ R98, R98, R11 ;  /* 0x0000000b62627221 */ /* 0x000fc40000010000 */
[----:B----4-:R-:W-:Y:S02]  /*1ca0*/  FADD.FTZ R97, R97, R12 ;  /* 0x0000000c61617221 */ /* 0x010fe40000010000 */
[----:B------:R-:W-:Y:S02]  /*1cb0*/  FADD.FTZ R98, R98, R13 ;  /* 0x0000000d62627221 */ /* 0x000fe40000010000 */
[----:B------:R-:W-:Y:S02]  /*1cc0*/  FADD.FTZ R97, R97, R14 ;  /* 0x0000000e61617221 */ /* 0x000fe40000010000 */
[----:B------:R-:W-:Y:S02]  /*1cd0*/  FADD.FTZ R98, R98, R15 ;  /* 0x0000000f62627221 */ /* 0x000fe40000010000 */
[----:B-----5:R-:W-:Y:S02]  /*1ce0*/  FADD.FTZ R97, R97, R16 ;  /* 0x0000001061617221 */ /* 0x020fe40000010000 */
        /* <DEDUP_REMOVED lines=11> */
.L_x_2990:
[----:B0-----:R-:W-:Y:S05]  /*1da0*/  BSYNC B0 ;  /* 0x0000000000007941 */ /* 0x001fea0003800000 */
.L_x_2989:
[----:B------:R-:W-:-:S13]  /*1db0*/  ISETP.GE.U32.AND P6, PT, R96, 0x2, PT ;  /* 0x000000026000780c */ /* 0x000fda0003fc6070 */
[----:B------:R-:W-:Y:S05]  /*1dc0*/  @!P6 BRA `(.L_x_2991) ;  /* 0x000009500000e947 */ /* 0x000fea0003800000 */
[----:B------:R-:W-:Y:S05]  /*1dd0*/  @P5 BRA `(.L_x_2992) ;  /* 0x000001a000005947 */ /* 0x000fea0003800000 */
[----:B------:R-:W-:Y:S01]  /*1de0*/  HFMA2.MMA R4, -RZ, RZ, 0, 5.9604644775390625e-08 ;  /* 0x00000001ff047435 */ /* 0x000fe200000001ff */
[----:B------:R-:W-:Y:S01]  /*1df0*/  LOP3.LUT P6, RZ, R95, 0x2, RZ, 0xc0, !PT ;  /* 0x000000025fff7812 */ /* 0x000fe200078cc0ff */
[----:B------:R-:W0:Y:S01]  /*1e00*/  S2R R15, SR_CTAID.Y ;  /* 0x00000000000f7919 */ /* 0x000e220000002600 */
[----:B------:R-:W-:Y:S02]  /*1e10*/  MOV R9, 0x4 ;  /* 0x0000000400097802 */ /* 0x000fe40000000f00 */
[----:B------:R-:W-:-:S05]  /*1e20*/  SEL R13, RZ, c[0x0][0xc], P6 ;  /* 0x00000300ff0d7a07 */ /* 0x000fca0003000000 */
[----:B------:R-:W-:Y:S02]  /*1e30*/  SEL R11, R4, 0xffffffff, !P6 ;  /* 0xffffffff040b7807 */ /* 0x000fe40007000000 */
[----:B------:R-:W-:-:S05]  /*1e40*/  LOP3.LUT R4, R95, 0x1, RZ, 0xc0, !PT ;  /* 0x000000015f047812 */ /* 0x000fca00078ec0ff */
[----:B------:R-:W-:-:S04]  /*1e50*/  IMAD R6, R4, c[0x0][0x10], RZ ;  /* 0x0000040004067a24 */ /* 0x000fc800078e02ff */
[----:B------:R-:W-:-:S05]  /*1e60*/  IMAD R4, R6, c[0x0][0xc], RZ ;  /* 0x0000030006047a24 */ /* 0x000fca00078e02ff */
[----:B------:R-:W-:Y:S01]  /*1e70*/  SHF.L.U32 R4, R4, 0x1, RZ ;  /* 0x0000000104047819 */ /* 0x000fe200000006ff */
[----:B0-----:R-:W-:Y:S01]  /*1e80*/  IMAD R7, R88, c[0x0][0x10], R15 ;  /* 0x0000040058077a24 */ /* 0x001fe200078e020f */
[----:B------:R-:W-:-:S03]  /*1e90*/  IADD3 R6, R6, R15, RZ ;  /* 0x0000000f06067210 */ /* 0x000fc60007ffe0ff */
[----:B------:R-:W-:-:S06]  /*1ea0*/  IMAD.WIDE R4, R4, R9, c[0x0][0x198] ;  /* 0x0000660004047625 */ /* 0x000fcc00078e0209 */
[----:B------:R-:W-:-:S04]  /*1eb0*/  IMAD.WIDE.U32 R4, R7, 0x8, R4 ;  /* 0x0000000807047825 */ /* 0x000fc800078e0004 */
[----:B------:R-:W-:Y:S01]  /*1ec0*/  IMAD.WIDE.U32 R6, R6, R9, c[0x0][0x190] ;  /* 0x0000640006067625 */ /* 0x000fe200078e0009 */
[----:B------:R0:W-:Y:S01]  /*1ed0*/  STG.E.64 [R4.64], R24 ;  /* 0x0000001804007986 */ /* 0x0001e2000c101b06 */
[----:B------:R-:W-:Y:S06]  /*1ee0*/  MEMBAR.ALL.GPU ;  /* 0x0000000000007992 */ /* 0x000fec000000a000 */
[----:B------:R-:W-:Y:S01]  /*1ef0*/  ISETP.NE.AND P6, PT, R13, -0x1, PT ;  /* 0xffffffff0d00780c */ /* 0x000fe20003fc5270 */
[----:B------:R-:W-:-:S00]  /*1f00*/  ERRBAR ;  /* 0x00000000000079ab */ /* 0x000fc00000000000 */
[----:B------:R1:W-:Y:S11]  /*1f10*/  RED.E.ADD.S32.STRONG.GPU [R6.64], R11 ;  /* 0x0000000b0600798e */ /* 0x0003f6000c10e386 */
[----:B------:R-:W-:Y:S05]  /*1f20*/  @!P6 BRA `(.L_x_2992) ;  /* 0x000000500000e947 */ /* 0x000fea0003800000 */
.L_x_2993:
[----:B0-----:R-:W2:Y:S01]  /*1f30*/  LDG.E.STRONG.GPU R4, [R6.64] ;  /* 0x0000000606047981 */ /* 0x001ea2000c1ef900 */
[----:B------:R-:W-:Y:S01]  /*1f40*/  YIELD ;  /* 0x0000000000007946 */ /* 0x000fe20003800000 */
[----:B--2---:R-:W-:Y:S01]  /*1f50*/  ISETP.NE.AND P6, PT, R4, R13, PT ;  /* 0x0000000d0400720c */ /* 0x004fe20003fc5270 */
[----:B------:R-:W-:-:S12]  /*1f60*/  CCTL.IVALL ;  /* 0x00000000ff00798f */ /* 0x000fd80002000000 */
[----:B------:R-:W-:Y:S05]  /*1f70*/  @P6 BRA `(.L_x_2993) ;  /* 0xffffffb000006947 */ /* 0x000fea000383ffff */
.L_x_2992:
[----:B------:R-:W-:Y:S01]  /*1f80*/  ISETP.NE.AND P6, PT, RZ, c[0x0][0xc], PT ;  /* 0x00000300ff007a0c */ /* 0x000fe20003fc5270 */
[----:B------:R-:W-:Y:S01]  /*1f90*/  WARPSYNC 0xffffffff ;  /* 0xffffffff00007948 */ /* 0x000fe20003800000 */
[----:B------:R-:W-:Y:S11]  /*1fa0*/  BAR.SYNC.DEFER_BLOCKING 0x0 ;  /* 0x0000000000007b1d */ /* 0x000ff60000010000 */
[----:B------:R-:W-:Y:S05]  /*1fb0*/  @!P6 BRA `(.L_x_2991) ;  /* 0x000007600000e947 */ /* 0x000fea0003800000 */
[----:B-1----:R-:W-:Y:S01]  /*1fc0*/  IADD3 R6, R96, -0x1, RZ ;  /* 0xffffffff60067810 */ /* 0x002fe20007ffe0ff */
[----:B0-----:R-:W-:Y:S01]  /*1fd0*/  HFMA2.MMA R5, -RZ, RZ, 0, 0 ;  /* 0x00000000ff057435 */ /* 0x001fe200000001ff */
[----:B------:R-:W-:-:S02]  /*1fe0*/  MOV R4, c[0x0][0xc] ;  /* 0x0000030000047a02 */ /* 0x000fc40000000f00 */
[----:B------:R-:W-:-:S13]  /*1ff0*/  ISETP.GE.U32.AND P6, PT, R6, 0x3, PT ;  /* 0x000000030600780c */ /* 0x000fda0003fc6070 */
[----:B------:R-:W-:Y:S05]  /*2000*/  @!P6 BRA `(.L_x_2994) ;  /* 0x000004000000e947 */ /* 0x000fea0003800000 */
[----:B------:R-:W0:Y:S01]  /*2010*/  S2R R6, SR_CTAID.X ;  /* 0x0000000000067919 */ /* 0x000e220000002500 */
[----:B------:R-:W-:Y:S02]  /*2020*/  LOP3.LUT R7, R96, 0x3, RZ, 0xc0, !PT ;  /* 0x0000000360077812 */ /* 0x000fe400078ec0ff */
[----:B------:R-:W-:Y:S02]  /*2030*/  MOV R5, RZ ;  /* 0x000000ff00057202 */ /* 0x000fe40000000f00 */
[----:B------:R-:W-:Y:S02]  /*2040*/  IADD3 R7, -R7, c[0x0][0xc], RZ ;  /* 0x0000030007077a10 */ /* 0x000fe40007ffe1ff */
.L_x_2995:
[----:B------:R-:W-:-:S13]  /*2050*/  ISETP.EQ.OR P6, PT, R5, R88, P5 ;  /* 0x000000580500720c */ /* 0x000fda0002fc2670 */
[----:B------:R-:W1:Y:S01]  /*2060*/  @!P6 S2R R10, SR_CTAID.Y ;  /* 0x00000000000ae919 */ /* 0x000e620000002600 */
[----:B------:R-:W-:Y:S02]  /*2070*/  @!P6 LOP3.LUT R8, R95, 0x1, RZ, 0xc0, !PT ;  /* 0x000000015f08e812 */ /* 0x000fe400078ec0ff */
[----:B------:R-:W-:-:S03]  /*2080*/  @!P6 MOV R9, 0x4 ;  /* 0x000000040009e802 */ /* 0x000fc60000000f00 */
[----:B------:R-:W-:-:S04]  /*2090*/  @!P6 IMAD R8, R8, c[0x0][0x10], RZ ;  /* 0x000004000808ea24 */ /* 0x000fc800078e02ff */
[----:B------:R-:W-:-:S05]  /*20a0*/  @!P6 IMAD R8, R8, c[0x0][0xc], RZ ;  /* 0x000003000808ea24 */ /* 0x000fca00078e02ff */
[----:B------:R-:W-:-:S05]  /*20b0*/  @!P6 SHF.L.U32 R8, R8, 0x1, RZ ;  /* 0x000000010808e819 */ /* 0x000fca00000006ff */
[----:B------:R-:W-:-:S04]  /*20c0*/  @!P6 IMAD.WIDE R8, R8, R9, c[0x0][0x198] ;  /* 0x000066000808e625 */ /* 0x000fc800078e0209 */
[----:B-1----:R-:W-:-:S04]  /*20d0*/  @!P6 IMAD R11, R5, c[0x0][0x10], R10 ;  /* 0x00000400050bea24 */ /* 0x002fc800078e020a */
[----:B------:R-:W-:-:S06]  /*20e0*/  @!P6 IMAD.WIDE.U32 R8, R11, 0x8, R8 ;  /* 0x000000080b08e825 */ /* 0x000fcc00078e0008 */
[----:B------:R-:W2:Y:S01]  /*20f0*/  @!P6 LDG.E.64 R8, [R8.64] ;  /* 0x000000060808e981 */ /* 0x000ea2000c1e1b00 */
[----:B------:R-:W-:Y:S02]  /*2100*/  IADD3 R11, R5, 0x1, RZ ;  /* 0x00000001050b7810 */ /* 0x000fe40007ffe0ff */
[----:B0-----:R-:W-:Y:S01]  /*2110*/  MOV R88, R6 ;  /* 0x0000000600587202 */ /* 0x001fe20000000f00 */
[----:B--2---:R-:W-:Y:S02]  /*2120*/  @!P6 FADD.FTZ R24, R24, R8 ;  /* 0x000000081818e221 */ /* 0x004fe40000010000 */
[----:B------:R-:W-:Y:S01]  /*2130*/  @!P6 FADD.FTZ R25, R25, R9 ;  /* 0x000000091919e221 */ /* 0x000fe20000010000 */
[----:B------:R-:W-:-:S13]  /*2140*/  ISETP.EQ.OR P6, PT, R11, R88, P5 ;  /* 0x000000580b00720c */ /* 0x000fda0002fc2670 */
[----:B------:R-:W0:Y:S01]  /*2150*/  @!P6 S2R R12, SR_CTAID.Y ;  /* 0x00000000000ce919 */ /* 0x000e220000002600 */
[----:B------:R-:W-:Y:S02]  /*2160*/  @!P6 LOP3.LUT R10, R95, 0x1, RZ, 0xc0, !PT ;  /* 0x000000015f0ae812 */ /* 0x000fe400078ec0ff */
[----:B------:R-:W-:-:S03]  /*2170*/  @!P6 MOV R13, 0x4 ;  /* 0x00000004000de802 */ /* 0x000fc60000000f00 */
[----:B------:R-:W-:-:S04]  /*2180*/  @!P6 IMAD R10, R10, c[0x0][0x10], RZ ;  /* 0x000004000a0aea24 */ /* 0x000fc800078e02ff */
[----:B------:R-:W-:-:S05]  /*2190*/  @!P6 IMAD R10, R10, c[0x0][0xc], RZ ;  /* 0x000003000a0aea24 */ /* 0x000fca00078e02ff */
[----:B------:R-:W-:-:S05]  /*21a0*/  @!P6 SHF.L.U32 R8, R10, 0x1, RZ ;  /* 0x000000010a08e819 */ /* 0x000fca00000006ff */
[----:B------:R-:W-:-:S04]  /*21b0*/  @!P6 IMAD.WIDE R8, R8, R13, c[0x0][0x198] ;  /* 0x000066000808e625 */ /* 0x000fc800078e020d */
[----:B0-----:R-:W-:-:S04]  /*21c0*/  @!P6 IMAD R11, R11, c[0x0][0x10], R12 ;  /* 0x000004000b0bea24 */ /* 0x001fc800078e020c */
[----:B------:R-:W-:-:S06]  /*21d0*/  @!P6 IMAD.WIDE.U32 R8, R11, 0x8, R8 ;  /* 0x000000080b08e825 */ /* 0x000fcc00078e0008 */
[----:B------:R-:W2:Y:S01]  /*21e0*/  @!P6 LDG.E.64 R8, [R8.64] ;  /* 0x000000060808e981 */ /* 0x000ea2000c1e1b00 */
[----:B------:R-:W-:Y:S01]  /*21f0*/  IADD3 R11, R5, 0x2, RZ ;  /* 0x00000002050b7810 */ /* 0x000fe20007ffe0ff */
        /* <DEDUP_REMOVED lines=33> */
.L_x_2994:
[----:B------:R-:W-:-:S13]  /*2410*/  LOP3.LUT P6, R4, R4, 0x3, RZ, 0xc0, !PT ;  /* 0x0000000304047812 */ /* 0x000fda00078cc0ff */
[----:B------:R-:W-:Y:S05]  /*2420*/  @!P6 BRA `(.L_x_2991) ;  /* 0x000002f00000e947 */ /* 0x000fea0003800000 */
[----:B------:R-:W-:Y:S01]  /*2430*/  ISETP.EQ.OR P6, PT, R5, R88, P5 ;  /* 0x000000580500720c */ /* 0x000fe20002fc2670 */
[----:B------:R-:W-:-:S12]  /*2440*/  BSSY B0, `(.L_x_2996) ;  /* 0x000000e000007945 */ /* 0x000fd80003800000 */
[----:B------:R-:W-:Y:S05]  /*2450*/  @P6 BRA `(.L_x_2997) ;  /* 0x000000c000006947 */ /* 0x000fea0003800000 */
[----:B------:R-:W0:Y:S01]  /*2460*/  S2R R8, SR_CTAID.Y ;  /* 0x0000000000087919 */ /* 0x000e220000002600 */
[----:B------:R-:W-:Y:S01]  /*2470*/  LOP3.LUT R6, R95, 0x1, RZ, 0xc0, !PT ;  /* 0x000000015f067812 */ /* 0x000fe200078ec0ff */
[----:B------:R-:W-:-:S04]  /*2480*/  HFMA2.MMA R7, -RZ, RZ, 0, 2.384185791015625e-07 ;  /* 0x00000004ff077435 */ /* 0x000fc800000001ff */
[----:B------:R-:W-:-:S04]  /*2490*/  IMAD R6, R6, c[0x0][0x10], RZ ;  /* 0x0000040006067a24 */ /* 0x000fc800078e02ff */
[----:B------:R-:W-:-:S05]  /*24a0*/  IMAD R6, R6, c[0x0][0xc], RZ ;  /* 0x0000030006067a24 */ /* 0x000fca00078e02ff */
[----:B------:R-:W-:-:S05]  /*24b0*/  SHF.L.U32 R6, R6, 0x1, RZ ;  /* 0x0000000106067819 */ /* 0x000fca00000006ff */
[----:B------:R-:W-:-:S04]  /*24c0*/  IMAD.WIDE R6, R6, R7, c[0x0][0x198] ;  /* 0x0000660006067625 */ /* 0x000fc800078e0207 */
[----:B0-----:R-:W-:-:S04]  /*24d0*/  IMAD R9, R5, c[0x0][0x10], R8 ;  /* 0x0000040005097a24 */ /* 0x001fc800078e0208 */
[----:B------:R-:W-:-:S06]  /*24e0*/  IMAD.WIDE.U32 R6, R9, 0x8, R6 ;  /* 0x0000000809067825 */ /* 0x000fcc00078e0006 */
[----:B------:R-:W2:Y:S02]  /*24f0*/  LDG.E.64 R6, [R6.64] ;  /* 0x0000000606067981 */ /* 0x000ea4000c1e1b00 */
[----:B--2---:R-:W-:Y:S02]  /*2500*/  FADD.FTZ R24, R24, R6 ;  /* 0x0000000618187221 */ /* 0x004fe40000010000 */
[----:B------:R-:W-:Y:S02]  /*2510*/  FADD.FTZ R25, R25, R7 ;  /* 0x0000000719197221 */ /* 0x000fe40000010000 */
.L_x_2997:
[----:B------:R-:W-:Y:S05]  /*2520*/  BSYNC B0 ;  /* 0x0000000000007941 */ /* 0x000fea0003800000 */
.L_x_2996:
[----:B------:R-:W-:-:S13]  /*2530*/  ISETP.NE.AND P6, PT, R4, 0x1, PT ;  /* 0x000000010400780c */ /* 0x000fda0003fc5270 */
[----:B------:R-:W-:Y:S05]  /*2540*/  @!P6 BRA `(.L_x_2991) ;  /* 0x000001d00000e947 */ /* 0x000fea0003800000 */
[----:B------:R-:W-:-:S04]  /*2550*/  IADD3 R9, R5, 0x1, RZ ;  /* 0x0000000105097810 */ /* 0x000fc80007ffe0ff */
        /* <DEDUP_REMOVED lines=14> */
[----:B------:R-:W-:-:S04]  /*2640*/  ISETP.EQ.OR P6, PT, R9, R88, P5 ;  /* 0x000000580900720c */ /* 0x000fc80002fc2670 */
[----:B------:R-:W-:-:S13]  /*2650*/  ISETP.EQ.OR P6, PT, R4, 0x2, P6 ;  /* 0x000000020400780c */ /* 0x000fda00037c2670 */
        /* <DEDUP_REMOVED lines=9> */
[----:B------:R-:W2:Y:S02]  /*26f0*/  @!P6 LDG.E.64 R4, [R4.64] ;  /* 0x000000060404e981 */ /* 0x000ea4000c1e1b00 */
[----:B--2---:R-:W-:Y:S02]  /*2700*/  @!P6 FADD.FTZ R24, R24, R4 ;  /* 0x000000041818e221 */ /* 0x004fe40000010000 */
[----:B------:R-:W-:-:S04]  /*2710*/  @!P6 FADD.FTZ R25, R25, R5 ;  /* 0x000000051919e221 */ /* 0x000fc80000010000 */
.L_x_2991:
[----:B0-----:R-:W-:Y:S01]  /*2720*/  P2R R4, PR, RZ, 0x1 ;  /* 0x00000001ff047803 */ /* 0x001fe20000000000 */
[----:B------:R-:W-:Y:S01]  /*2730*/  @!P5 STS.64 [0x98], R24 ;  /* 0x00009818ff00d388 */ /* 0x000fe20000000a00 */
[----:B------:R-:W-:Y:S02]  /*2740*/  LOP3.LUT P6, RZ, R88, R85, RZ, 0xfc, !PT ;  /* 0x0000005558ff7212 */ /* 0x000fe400078cfcff */
[----:B------:R-:W-:Y:S02]  /*2750*/  ISETP.EQ.U32.AND P0, PT, RZ, c[0x0][0x168], PT ;  /* 0x00005a00ff007a0c */ /* 0x000fe40003f02070 */
[----:B------:R-:W-:-:S02]  /*2760*/  SHF.L.U32 R10, R30, 0x2, RZ ;  /* 0x000000021e0a7819 */ /* 0x000fc400000006ff */
        /* <DEDUP_REMOVED lines=13> */
[----:B------:R-:W2:Y:S04]  /*2840*/  LDG.E.64 R6, [R6.64] ;  /* 0x0000000606067981 */ /* 0x000ea8000c1e1b00 */
[----:B0-----:R-:W2:Y:S04]  /*2850*/  LDG.E.64 R4, [R10.64] ;  /* 0x000000060a047981 */ /* 0x001ea8000c1e1b00 */
[----:B------:R-:W0:Y:S01]  /*2860*/  LDS.64 R8, [0x98] ;  /* 0x00009800ff087984 */ /* 0x000e220000000a00 */
[----:B------:R-:W-:Y:S01]  /*2870*/  ISETP.NE.AND P6, PT, RZ, UR5, PT ;  /* 0x00000005ff007c0c */ /* 0x000fe2000bfc5270 */
[----:B0-----:R-:W-:-:S04]  /*2880*/  FMUL.FTZ R8, R8, c[0x0][0x1f4] ;  /* 0x00007d0008087a20 */ /* 0x001fc80000410000 */
[----:B------:R-:W-:-:S04]  /*2890*/  FMUL.FTZ R14, R8, R8 ;  /* 0x00000008080e7220 */ /* 0x000fc80000410000 */
[----:B------:R-:W-:Y:S01]  /*28a0*/  FFMA.FTZ R14, R9, c[0x0][0x1f4], -R14 ;  /* 0x00007d00090e7a23 */ /* 0x000fe2000001080e */
[----:B------:R-:W-:-:S04]  /*28b0*/  HFMA2.MMA R9, -RZ, RZ, 1.875, 0 ;  /* 0x3f800000ff097435 */ /* 0x000fc800000001ff */
[----:B------:R-:W-:-:S13]  /*28c0*/  FSETP.GTU.FTZ.AND P5, PT, R14, RZ, PT ;  /* 0x000000ff0e00720b */ /* 0x000fda0003fbc000 */
[----:B------:R-:W-:-:S04]  /*28d0*/  @P5 FADD.FTZ R14, R14, c[0x0][0x188] ;  /* 0x000062000e0e5621 */ /* 0x000fc80000010000 */
[----:B------:R-:W0:Y:S01]  /*28e0*/  @P5 MUFU.RSQ R9, R14 ;  /* 0x0000000e00095308 */ /* 0x000e220000001400 */
[----:B------:R-:W-:Y:S01]  /*28f0*/  SHF.R.U32.HI R13, RZ, 0x4, R85 ;  /* 0x00000004ff0d7819 */ /* 0x000fe20000011655 */
[C---:B------:R-:W-:Y:S02]  /*2900*/  FADD.FTZ R38, -R8.reuse, R38 ;  /* 0x0000002608267221 */ /* 0x040fe40000010100 */
[----:B------:R-:W-:Y:S02]  /*2910*/  FADD.FTZ R12, -R8, R39 ;  /* 0x00000027080c7221 */ /* 0x000fe40000010100 */
[----:B------:R-:W-:Y:S02]  /*2920*/  IMAD R88, R88, c[0x0][0x1e4], R13 ;  /* 0x0000790058587a24 */ /* 0x000fe400078e020d */
[C---:B------:R-:W-:Y:S02]  /*2930*/  FADD.FTZ R40, -R8.reuse, R40 ;  /* 0x0000002808287221 */ /* 0x040fe40000010100 */
[----:B------:R-:W-:-:S02]  /*2940*/  FADD.FTZ R16, -R8, R41 ;  /* 0x0000002908107221 */ /* 0x000fc40000010100 */
[-C--:B0-----:R-:W-:Y:S02]  /*2950*/  FMUL.FTZ R13, R38, R9.reuse ;  /* 0x00000009260d7220 */ /* 0x081fe40000410000 */
[-C--:B------:R-:W-:Y:S02]  /*2960*/  FMUL.FTZ R12, R12, R9.reuse ;  /* 0x000000090c0c7220 */ /* 0x080fe40000410000 */
[-C--:B------:R-:W-:Y:S02]  /*2970*/  FMUL.FTZ R17, R40, R9.reuse ;  /* 0x0000000928117220 */ /* 0x080fe40000410000 */
        /* <DEDUP_REMOVED lines=14> */
.L_x_2998:
[----:B------:R-:W-:Y:S01]  /*2a60*/  LOP3.LUT P5, RZ, R93, 0x4, RZ, 0xc0, !PT ;  /* 0x000000045dff7812 */ /* 0x000fe200078ac0ff */
[----:B------:R-:W-:-:S12]  /*2a70*/  BSSY B0, `(.L_x_2999) ;  /* 0x000000b000007945 */ /* 0x000fd80003800000 */
        /* <DEDUP_REMOVED lines=10> */
.L_x_3000:
[----:B------:R-:W-:Y:S05]  /*2b20*/  BSYNC B0 ;  /* 0x0000000000007941 */ /* 0x000fea0003800000 */
.L_x_2999:
        /* <DEDUP_REMOVED lines=14> */
.L_x_3001:
        /* <DEDUP_REMOVED lines=12> */
.L_x_3003:
[----:B------:R-:W-:Y:S05]  /*2cd0*/  BSYNC B0 ;  /* 0x0000000000007941 */ /* 0x000fea0003800000 */
.L_x_3002:
[----:B0-----:R-:W-:Y:S02]  /*2ce0*/  FADD.FTZ R10, -R8, R43 ;  /* 0x0000002b080a7221 */ /* 0x001fe40000010100 */
[-C--:B------:R-:W-:Y:S02]  /*2cf0*/  FMUL.FTZ R11, R42, R9.reuse ;  /* 0x000000092a0b7220 */ /* 0x080fe40000410000 */
[C---:B------:R-:W-:Y:S02]  /*2d00*/  FADD.FTZ R44, -R8.reuse, R44 ;  /* 0x0000002c082c7221 */ /* 0x040fe40000010100 */
[----:B------:R-:W-:Y:S02]  /*2d10*/  FADD.FTZ R14, -R8, R45 ;  /* 0x0000002d080e7221 */ /* 0x000fe40000010100 */
[----:B------:R-:W-:Y:S02]  /*2d20*/  FMUL.FTZ R12, R10, R9 ;  /* 0x000000090a0c7220 */ /* 0x000fe40000410000 */
[----:B------:R-:W-:-:S02]  /*2d30*/  FFMA.FTZ R10, R6, R11, R4 ;  /* 0x0000000b060a7223 */ /* 0x000fc40000010004 */
[-C--:B------:R-:W-:Y:S02]  /*2d40*/  FMUL.FTZ R17, R44, R9.reuse ;  /* 0x000000092c117220 */ /* 0x080fe40000410000 */
        /* <DEDUP_REMOVED lines=13> */
.L_x_3004:
        /* <DEDUP_REMOVED lines=12> */
.L_x_3006:
[----:B------:R-:W-:Y:S05]  /*2ee0*/  BSYNC B0 ;  /* 0x0000000000007941 */ /* 0x000fea0003800000 */
.L_x_3005:
        /* <DEDUP_REMOVED lines=14> */
.L_x_3007:
[----:B------:R-:W-:Y:S01]  /*2fd0*/  LOP3.LUT P5, RZ, R93, 0x20, RZ, 0xc0, !PT ;  /* 0x000000205dff7812 */ /* 0x000fe200078ac0ff */
[----:B------:R-:W-:-:S12]  /*2fe0*/  BSSY B0, `(.L_x_3008) ;  /* 0x000000b000007945 */ /* 0x000fd80003800000 */
        /* <DEDUP_REMOVED lines=10> */
.L_x_3009:
[----:B------:R-:W-:Y:S05]  /*3090*/  BSYNC B0 ;  /* 0x0000000000007941 */ /* 0x000fea0003800000 */
.L_x_3008:
[C---:B0-----:R-:W-:Y:S02]  /*30a0*/  FADD.FTZ R10, -R8.reuse, R47 ;  /* 0x0000002f080a7221 */ /* 0x041fe40000010100 */
[C---:B------:R-:W-:Y:S02]  /*30b0*/  FADD.FTZ R12, -R8.reuse, R49 ;  /* 0x00000031080c7221 */ /* 0x040fe40000010100 */
[----:B------:R-:W-:Y:S02]  /*30c0*/  FADD.FTZ R48, -R8, R48 ;  /* 0x0000003008307221 */ /* 0x000fe40000010100 */
[-C--:B------:R-:W-:Y:S02]  /*30d0*/  FMUL.FTZ R11, R46, R9.reuse ;  /* 0x000000092e0b7220 */ /* 0x080fe40000410000 */
[-C--:B------:R-:W-:Y:S02]  /*30e0*/  FMUL.FTZ R10, R10, R9.reuse ;  /* 0x000000090a0a7220 */ /* 0x080fe40000410000 */
[----:B------:R-:W-:-:S02]  /*30f0*/  FMUL.FTZ R18, R12, R9 ;  /* 0x000000090c127220 */ /* 0x000fc40000410000 */
        /* <DEDUP_REMOVED lines=14> */
.L_x_3010:
        /* <DEDUP_REMOVED lines=12> */
.L_x_3012:
[----:B------:R-:W-:Y:S05]  /*32a0*/  BSYNC B0 ;  /* 0x0000000000007941 */ /* 0x000fea0003800000 */
.L_x_3011:
        /* <DEDUP_REMOVED lines=14> */
.L_x_3013:
        /* <DEDUP_REMOVED lines=12> */
.L_x_3015:
[----:B------:R-:W-:Y:S05]  /*3450*/  BSYNC B0 ;  /* 0x0000000000007941 */ /* 0x000fea0003800000 */
.L_x_3014:
        /* <DEDUP_REMOVED lines=20> */
.L_x_3016:
        /* <DEDUP_REMOVED lines=12> */
.L_x_3018:
[----:B------:R-:W-:Y:S05]  /*3660*/  BSYNC B0 ;  /* 0x0000000000007941 */ /* 0x000fea0003800000 */
.L_x_3017:
        /* <DEDUP_REMOVED lines=14> */
.L_x_3019:
        /* <DEDUP_REMOVED lines=12> */
.L_x_3021:
[----:B------:R-:W-:Y:S05]  /*3810*/  BSYNC B0 ;  /* 0x0000000000007941 */ /* 0x000fea0003800000 */
.L_x_3020:
        /* <DEDUP_REMOVED lines=20> */
.L_x_3022:
        /* <DEDUP_REMOVED lines=11> */
.L_x_3024:
[----:B------:R-:W-:Y:S05]  /*3a10*/  BSYNC B0 ;  /* 0x0000000000007941 */ /* 0x000fea0003800000 */
.L_x_3023:
        /* <DEDUP_REMOVED lines=14> */
.L_x_3025:
        /* <DEDUP_REMOVED lines=11> */
.L_x_3027:
[----:B------:R-:W-:Y:S05]  /*3bb0*/  BSYNC B0 ;  /* 0x0000000000007941 */ /* 0x000fea0003800000 */
.L_x_3026:
[----:B------:R-:W-:Y:S01]  /*3bc0*/  IADD3 R19, R88, 0x1a0, RZ ;  /* 0x000001a058137810 */ /* 0x000fe20007ffe0ff */
[----:B0-----:R-:W-:Y:S01]  /*3bd0*/  FADD.FTZ R10, -R8, R59 ;  /* 0x0000003b080a7221 */ /* 0x001fe20000010100 */
[----:B------:R-:W-:Y:S01]  /*3be0*/  IADD3 R17, R88, 0x1c0, RZ ;  /* 0x000001c058117810 */ /* 0x000fe20007ffe0ff */
[----:B------:R-:W-:Y:S01]  /*3bf0*/  FADD.FTZ R60, -R8, R60 ;  /* 0x0000003c083c7221 */ /* 0x000fe20000010100 */
[----:B------:R-:W-:Y:S01]  /*3c00*/  IADD3 R88, R88, 0x1e0, RZ ;  /* 0x000001e058587810 */ /* 0x000fe20007ffe0ff */
[C---:B------:R-:W-:Y:S01]  /*3c10*/  FADD.FTZ R12, -R8.reuse, R61 ;  /* 0x0000003d080c7221 */ /* 0x040fe20000010100 */
[----:B------:R-:W-:Y:S01]  /*3c20*/  ISETP.GE.U32.AND P5, PT, R19, c[0x0][0x1c8], PT ;  /* 0x0000720013007a0c */ /* 0x000fe20003fa6070 */
[C---:B------:R-:W-:Y:S01]  /*3c30*/  FADD.FTZ R62, -R8.reuse, R62 ;  /* 0x0000003e083e7221 */ /* 0x040fe20000010100 */
[----:B------:R-:W-:Y:S01]  /*3c40*/  ISETP.GE.U32.AND P3, PT, R17, c[0x0][0x1c8], PT ;  /* 0x0000720011007a0c */ /* 0x000fe20003f66070 */
[----:B------:R-:W-:Y:S01]  /*3c50*/  FADD.FTZ R14, -R8, R63 ;  /* 0x0000003f080e7221 */ /* 0x000fe20000010100 */
[----:B------:R-:W-:Y:S01]  /*3c60*/  ISETP.GE.U32.AND P4, PT, R88, c[0x0][0x1c8], PT ;  /* 0x0000720058007a0c */ /* 0x000fe20003f86070 */
[C---:B------:R-:W-:Y:S01]  /*3c70*/  FADD.FTZ R32, -R8.reuse, R32 ;  /* 0x0000002008207221 */ /* 0x040fe20000010100 */
[----:B------:R-:W-:Y:S01]  /*3c80*/  SHF.R.S32.HI R27, RZ, 0x1f, R19 ;  /* 0x0000001fff1b7819 */ /* 0x000fe20000011413 */
[C---:B------:R-:W-:Y:S01]  /*3c90*/  FADD.FTZ R20, -R8.reuse, R33 ;  /* 0x0000002108147221 */ /* 0x040fe20000010100 */
[----:B------:R-:W-:Y:S01]  /*3ca0*/  SHF.R.S32.HI R18, RZ, 0x1f, R17 ;  /* 0x0000001fff127819 */ /* 0x000fe20000011411 */
[C---:B------:R-:W-:Y:S01]  /*3cb0*/  FADD.FTZ R34, -R8.reuse, R34 ;  /* 0x0000002208227221 */ /* 0x040fe20000010100 */
[----:B------:R-:W-:Y:S01]  /*3cc0*/  SHF.R.S32.HI R16, RZ, 0x1f, R88 ;  /* 0x0000001fff107819 */ /* 0x000fe20000011458 */
[C---:B------:R-:W-:Y:S01]  /*3cd0*/  FADD.FTZ R24, -R8.reuse, R35 ;  /* 0x0000002308187221 */ /* 0x040fe20000010100 */
[----:B------:R-:W-:Y:S01]  /*3ce0*/  ISETP.GE.AND.EX P5, PT, R27, c[0x0][0x1cc], PT, P5 ;  /* 0x000073001b007a0c */ /* 0x000fe20003fa6350 */
[----:B------:R-:W-:Y:S01]  /*3cf0*/  FADD.FTZ R36, -R8, R36 ;  /* 0x0000002408247221 */ /* 0x000fe20000010100 */
[----:B------:R-:W-:Y:S01]  /*3d00*/  ISETP.GE.AND.EX P3, PT, R18, c[0x0][0x1cc], PT, P3 ;  /* 0x0000730012007a0c */ /* 0x000fe20003f66330 */
[----:B------:R-:W-:Y:S01]  /*3d10*/  FADD.FTZ R8, -R8, R37 ;  /* 0x0000002508087221 */ /* 0x000fe20000010100 */
        /* <DEDUP_REMOVED lines=11> */
[-C--:B------:R-:W-:Y:S02]  /*3dd0*/  FMUL.FTZ R26, R12, R9.reuse ;  /* 0x000000090c1a7220 */ /* 0x080fe40000410000 */
[-C--:B------:R-:W-:Y:S02]  /*3de0*/  FMUL.FTZ R30, R14, R9.reuse ;  /* 0x000000090e1e7220 */ /* 0x080fe40000410000 */
[----:B------:R-:W-:-:S02]  /*3df0*/  FMUL.FTZ R32, R20, R9 ;  /* 0x0000000914207220 */ /* 0x000fc40000410000 */
[-C--:B------:R-:W-:Y:S02]  /*3e00*/  FMUL.FTZ R34, R24, R9.reuse ;  /* 0x0000000918227220 */ /* 0x080fe40000410000 */
[----:B------:R-:W-:Y:S02]  /*3e10*/  FMUL.FTZ R36, R8, R9 ;  /* 0x0000000908247220 */ /* 0x000fe40000410000 */
[C-C-:B------:R-:W-:Y:S02]  /*3e20*/  FFMA.FTZ R24, R6.reuse, R11, R4.reuse ;  /* 0x0000000b06187223 */ /* 0x140fe40000010004 */
[C-C-:B------:R-:W-:Y:S02]  /*3e30*/  FFMA.FTZ R20, R6.reuse, R13, R4.reuse ;  /* 0x0000000d06147223 */ /* 0x140fe40000010004 */
[C-C-:B------:R-:W-:Y:S02]  /*3e40*/  FFMA.FTZ R14, R6.reuse, R15, R4.reuse ;  /* 0x0000000f060e7223 */ /* 0x140fe40000010004 */
[----:B------:R-:W-:-:S02]  /*3e50*/  FFMA.FTZ R12, R6, R21, R4 ;  /* 0x00000015060c7223 */ /* 0x000fc40000010004 */
[C-C-:B------:R-:W-:Y:S02]  /*3e60*/  FFMA.FTZ R8, R6.reuse, R25, R4.reuse ;  /* 0x0000001906087223 */ /* 0x140fe40000010004 */
[----:B------:R-:W-:Y:S02]  /*3e70*/  FFMA.FTZ R10, R6, R23, R4 ;  /* 0x00000017060a7223 */ /* 0x000fe40000010004 */
[C-C-:B------:R-:W-:Y:S02]  /*3e80*/  FFMA.FTZ R21, R7.reuse, R26, R5.reuse ;  /* 0x0000001a07157223 */ /* 0x140fe40000010005 */
[C-C-:B------:R-:W-:Y:S02]  /*3e90*/  FFMA.FTZ R15, R7.reuse, R30, R5.reuse ;  /* 0x0000001e070f7223 */ /* 0x140fe40000010005 */
        /* <DEDUP_REMOVED lines=15> */
.L_x_3028:
        /* <DEDUP_REMOVED lines=11> */
.L_x_3030:
[----:B------:R-:W-:Y:S05]  /*4040*/  BSYNC B0 ;  /* 0x0000000000007941 */ /* 0x000fea0003800000 */
.L_x_3029:
        /* <DEDUP_REMOVED lines=11> */
.L_x_3031:
[----:B------:R-:W-:Y:S01]  /*4100*/  BSSY B0, `(.L_x_3032) ;  /* 0x000000b000007945 */ /* 0x000fe20003800000 */
[----:B------:R-:W-:Y:S05]  /*4110*/  @P1 BRA `(.L_x_3033) ;  /* 0x0000009000001947 */ /* 0x000fea0003800000 */
[----:B------:R-:W-:Y:S01]  /*4120*/  IMAD R65, R65, c[0x0][0x1c0], RZ ;  /* 0x0000700041417a24 */ /* 0x000fe200078e02ff */
[----:B0-----:R-:W-:Y:S02]  /*4130*/  MOV R4, R28 ;  /* 0x0000001c00047202 */ /* 0x001fe40000000f00 */
[----:B------:R-:W-:Y:S01]  /*4140*/  MOV R5, R3 ;  /* 0x0000000300057202 */ /* 0x000fe20000000f00 */
[----:B------:R-:W-:-:S04]  /*4150*/  IMAD R65, R66, c[0x0][0x1c4], R65 ;  /* 0x0000710042417a24 */ /* 0x000fc800078e0241 */
[----:B------:R-:W-:-:S05]  /*4160*/  IMAD.WIDE.U32 R66, R66, c[0x0][0x1c0], R4 ;  /* 0x0000700042427a25 */ /* 0x000fca00078e0004 */
[----:B------:R-:W-:Y:S02]  /*4170*/  IADD3 R65, R67, R65, RZ ;  /* 0x0000004143417210 */ /* 0x000fe40007ffe0ff */
[----:B------:R-:W-:-:S04]  /*4180*/  LEA R4, P1, R66, c[0x0][0x160], 0x2 ;  /* 0x0000580042047a11 */ /* 0x000fc800078210ff */
[----:B------:R-:W-:-:S05]  /*4190*/  LEA.HI.X R5, R66, c[0x0][0x164], R65, 0x2, P1 ;  /* 0x0000590042057a11 */ /* 0x000fca00008f1441 */
[----:B------:R0:W-:Y:S04]  /*41a0*/  STG.E.64 [R4.64], R20 ;  /* 0x0000001404007986 */ /* 0x0001e8000c101b06 */
.L_x_3033:
[----:B------:R-:W-:Y:S05]  /*41b0*/  BSYNC B0 ;  /* 0x0000000000007941 */ /* 0x000fea0003800000 */
.L_x_3032:
        /* <DEDUP_REMOVED lines=11> */
.L_x_3034:
        /* <DEDUP_REMOVED lines=11> */
.L_x_3036:
[----:B------:R-:W-:Y:S05]  /*4320*/  BSYNC B0 ;  /* 0x0000000000007941 */ /* 0x000fea0003800000 */
.L_x_3035:
        /* <DEDUP_REMOVED lines=11> */
.L_x_3037:
        /* <DEDUP_REMOVED lines=11> */
.L_x_3039:
[----:B------:R-:W-:Y:S05]  /*4490*/  BSYNC B0 ;  /* 0x0000000000007941 */ /* 0x000fea0003800000 */
.L_x_3038:
        /* <DEDUP_REMOVED lines=11> */
.L_x_3040:
        /* <DEDUP_REMOVED lines=11> */
.L_x_3042:
[----:B------:R-:W-:Y:S05]  /*4600*/  BSYNC B0 ;  /* 0x0000000000007941 */ /* 0x000fea0003800000 */
.L_x_3041:
        /* <DEDUP_REMOVED lines=11> */
.L_x_3043:
[----:B------:R-:W-:Y:S01]  /*46c0*/  BSSY B0, `(.L_x_3044) ;  /* 0x000000a000007945 */ /* 0x000fe20003800000 */
[----:B------:R-:W-:Y:S05]  /*46d0*/  @P4 BRA `(.L_x_3045) ;  /* 0x0000008000004947 */ /* 0x000fea0003800000 */
[----:B------:R-:W-:Y:S01]  /*46e0*/  MOV R2, R28 ;  /* 0x0000001c00027202 */ /* 0x000fe20000000f00 */
[----:B------:R-:W-:-:S04]  /*46f0*/  IMAD R7, R16, c[0x0][0x1c0], RZ ;  /* 0x0000700010077a24 */ /* 0x000fc800078e02ff */
[----:B0-----:R-:W-:-:S04]  /*4700*/  IMAD.WIDE.U32 R4, R88, c[0x0][0x1c0], R2 ;  /* 0x0000700058047a25 */ /* 0x001fc800078e0002 */
[----:B------:R-:W-:Y:S01]  /*4710*/  IMAD R7, R88, c[0x0][0x1c4], R7 ;  /* 0x0000710058077a24 */ /* 0x000fe200078e0207 */
[----:B------:R-:W-:-:S04]  /*4720*/  LEA R2, P0, R4, c[0x0][0x160], 0x2 ;  /* 0x0000580004027a11 */ /* 0x000fc800078010ff */
[----:B------:R-:W-:-:S04]  /*4730*/  IADD3 R7, R5, R7, RZ ;  /* 0x0000000705077210 */ /* 0x000fc80007ffe0ff */
[----:B------:R-:W-:-:S05]  /*4740*/  LEA.HI.X R3, R4, c[0x0][0x164], R7, 0x2, P0 ;  /* 0x0000590004037a11 */ /* 0x000fca00000f1407 */
[----:B------:R0:W-:Y:S02]  /*4750*/  STG.E.64 [R2.64], R8 ;  /* 0x0000000802007986 */ /* 0x0001e4000c101b06 */
.L_x_3045:
[----:B------:R-:W-:Y:S05]  /*4760*/  BSYNC B0 ;  /* 0x0000000000007941 */ /* 0x000fea0003800000 */
.L_x_3044:
[----:B------:R-:W-:Y:S02]  /*4770*/  IADD3 R86, R86, c[0x0][0x10], RZ ;  /* 0x0000040056567a10 */ /* 0x000fe40007ffe0ff */
[----:B------:R-:W-:Y:S02]  /*4780*/  IADD3 R95, R95, 0x1, RZ ;  /* 0x000000015f5f7810 */ /* 0x000fe40007ffe0ff */
[----:B------:R-:W-:-:S13]  /*4790*/  ISETP.GE.AND P0, PT, R86, UR4, PT ;  /* 0x0000000456007c0c */ /* 0x000fda000bf06270 */
[----:B------:R-:W-:Y:S01]  /*47a0*/  @P0 CALL.REL.NOINC `(.L_x_3046) ;  /* 0x0000001000000944 */ /* 0x000fe20003c00000 */
[----:B------:R-:W-:Y:S05]  /*47b0*/  BRA `(.L_x_3047) ;  /* 0xffffb93000007947 */ /* 0x000fea000383ffff */
.L_x_3046:
[----:B------:R-:W-:Y:S05]  /*47c0*/  EXIT ;  /* 0x000000000000794d */ /* 0x000fea0003800000 */
.L_x_3048:
        /* <DEDUP_REMOVED lines=11> */
.L_x_3395:


//--------------------- .text._Z35group_norm_nhwc_fwd_one_pass_kernelI11Fp32IOBf16WLi64ELi32ELi512EEv26Group_norm_nhwc_fwd_params --------------------------
	.section	.text._Z35group_norm_nhwc_fwd_one_pass_kernelI11Fp32IOBf16WLi64ELi32ELi512EEv26Group_norm_nhwc_fwd_params,"ax",@progbits
	.sectioninfo	@"SHI_REGISTERS=32"
	.align	128
        .global         _Z35group_norm_nhwc_fwd_one_pass_kernelI11Fp32IOBf16WLi64ELi32ELi512EEv26Group_norm_nhwc_fwd_params
        .type           _Z35group_norm_nhwc_fwd_one_pass_kernelI11Fp32IOBf16WLi64ELi32ELi512EEv26Group_norm_nhwc_fwd_params,@function
        .size           _Z35group_norm_nhwc_fwd_one_pass_kernelI11Fp32IOBf16WLi64ELi32ELi512EEv26Group_norm_nhwc_fwd_params,(.L_x_3396 - _Z35group_norm_nhwc_fwd_one_pass_kernelI11Fp32IOBf16WLi64ELi32ELi512EEv26Group_norm_nhwc_fwd_params)
        .other          _Z35group_norm_nhwc_fwd_one_pass_kernelI11Fp32IOBf16WLi64ELi32ELi512EEv26Group_norm_nhwc_fwd_params,@"STO_CUDA_ENTRY STV_DEFAULT"
_Z35group_norm_nhwc_fwd_one_pass_kernelI11Fp32IOBf16WLi64ELi32ELi512EEv26Group_norm_nhwc_fwd_params:
.text._Z35group_norm_nhwc_fwd_one_pass_kernelI11Fp32IOBf16WLi64ELi32ELi512EEv26Group_norm_nhwc_fwd_params:
        /* <DEDUP_REMOVED lines=15> */
.L_x_3065:
[----:B------:R-:W-:-:S04]  /*00f0*/  IABS R7, c[0x0][0x1d8] ;  /* 0x0000760000077a13 */ /* 0x000fc80000000000 */
        /* <DEDUP_REMOVED lines=146> */
.L_x_3050:
[----:B------:R-:W-:Y:S05]  /*0a20*/  BSYNC B0 ;  /* 0x0000000000007941 */ /* 0x000fea0003800000 */
.L_x_3049:
        /* <DEDUP_REMOVED lines=25> */
.L_x_3053:
[----:B------:R-:W2:Y:S01]  /*0bc0*/  LDG.E.STRONG.GPU R12, [R8.64] ;  /* 0x00000006080c7981 */ /* 0x000ea2000c1ef900 */
[----:B------:R-:W-:Y:S01]  /*0bd0*/  YIELD ;  /* 0x0000000000007946 */ /* 0x000fe20003800000 */
[----:B--2---:R-:W-:Y:S01]  /*0be0*/  ISETP.NE.AND P0, PT, R12, R13, PT ;  /* 0x0000000d0c00720c */ /* 0x004fe20003f05270 */
[----:B------:R-:W-:-:S12]  /*0bf0*/  CCTL.IVALL ;  /* 0x00000000ff00798f */ /* 0x000fd80002000000 */
[----:B------:R-:W-:Y:S05]  /*0c00*/  @P0 BRA `(.L_x_3053) ;  /* 0xffffffb000000947 */ /* 0x000fea000383ffff */
.L_x_3052:
[----:B------:R-:W-:Y:S01]  /*0c10*/  ISETP.NE.AND P0, PT, RZ, c[0x0][0xc], PT ;  /* 0x00000300ff007a0c */ /* 0x000fe20003f05270 */
        /* <DEDUP_REMOVED lines=11> */
.L_x_3055:
        /* <DEDUP_REMOVED lines=60> */
.L_x_3054:
        /* <DEDUP_REMOVED lines=19> */
.L_x_3057:
[----:B------:R-:W-:Y:S05]  /*11c0*/  BSYNC B0 ;  /* 0x0000000000007941 */ /* 0x000fea0003800000 */
.L_x_3056:
        /* <DEDUP_REMOVED lines=30> */
.L_x_3051:
        /* <DEDUP_REMOVED lines=16> */
[----:B------:R2:W3:Y:S04]  /*14b0*/  LDG.E.U16 R18, [R8.64] ;  /* 0x0000000608127981 */ /* 0x0004e8000c1e1500 */
[----:B------:R2:W4:Y:S04]  /*14c0*/  LDG.E.U16 R29, [R8.64+0x2] ;  /* 0x00000206081d7981 */ /* 0x000528000c1e1500 */
[----:B------:R5:W4:Y:S04]  /*14d0*/  LDG.E.U16 R19, [R12.64] ;  /* 0x000000060c137981 */ /* 0x000b28000c1e1500 */
[----:B-1----:R5:W4:Y:S01]  /*14e0*/  LDG.E.U16 R15, [R12.64+0x2] ;  /* 0x000002060c0f7981 */ /* 0x002b22000c1e1500 */
[----:B------:R-:W-:Y:S01]  /*14f0*/  HFMA2.MMA R14, -RZ, RZ, 1.875, 0 ;  /* 0x3f800000ff0e7435 */ /* 0x000fe200000001ff */
[----:B0-----:R-:W-:-:S02]  /*1500*/  SHF.R.U32.HI R11, RZ, 0x4, R27 ;  /* 0x00000004ff0b7819 */ /* 0x001fc4000001161b */
[----:B------:R-:W0:Y:S01]  /*1510*/  LDS.64 R24, [0x98] ;  /* 0x00009800ff187984 */ /* 0x000e220000000a00 */
[----:B------:R-:W-:Y:S02]  /*1520*/  ISETP.NE.AND P2, PT, RZ, UR5, PT ;  /* 0x00000005ff007c0c */ /* 0x000fe4000bf45270 */
[----:B------:R-:W-:-:S05]  /*1530*/  IMAD R11, R2, c[0x0][0x1e4], R11 ;  /* 0x00007900020b7a24 */ /* 0x000fca00078e020b */
[----:B--2---:R-:W-:-:S04]  /*1540*/  IADD3 R8, R11, 0x20, RZ ;  /* 0x000000200b087810 */ /* 0x004fc80007ffe0ff */
[----:B------:R-:W-:Y:S02]  /*1550*/  ISETP.GE.U32.AND P1, PT, R8, c[0x0][0x1c8], PT ;  /* 0x0000720008007a0c */ /* 0x000fe40003f26070 */
[----:B------:R-:W-:-:S04]  /*1560*/  SHF.R.S32.HI R2, RZ, 0x1f, R8 ;  /* 0x0000001fff027819 */ /* 0x000fc80000011408 */
[----:B------:R-:W-:-:S04]  /*1570*/  ISETP.GE.AND.EX P1, PT, R2, c[0x0][0x1cc], PT, P1 ;  /* 0x0000730002007a0c */ /* 0x000fc80003f26310 */
[----:B------:R-:W-:Y:S01]  /*1580*/  ISETP.GT.U32.OR P1, PT, R27, 0x1ff, P1 ;  /* 0x000001ff1b00780c */ /* 0x000fe20000f24470 */
[----:B0-----:R-:W-:-:S04]  /*1590*/  FMUL.FTZ R24, R24, c[0x0][0x1f4] ;  /* 0x00007d0018187a20 */ /* 0x001fc80000410000 */
[C---:B------:R-:W-:Y:S02]  /*15a0*/  FMUL.FTZ R10, R24.reuse, R24 ;  /* 0x00000018180a7220 */ /* 0x040fe40000410000 */
[C---:B------:R-:W-:Y:S02]  /*15b0*/  FADD.FTZ R9, -R24.reuse, R6 ;  /* 0x0000000618097221 */ /* 0x040fe40000010100 */
[----:B------:R-:W-:Y:S01]  /*15c0*/  FFMA.FTZ R25, R25, c[0x0][0x1f4], -R10 ;  /* 0x00007d0019197a23 */ /* 0x000fe2000001080a */
[----:B------:R-:W-:Y:S01]  /*15d0*/  SHF.R.S32.HI R10, RZ, 0x1f, R11 ;  /* 0x0000001fff0a7819 */ /* 0x000fe2000001140b */
[C---:B------:R-:W-:Y:S02]  /*15e0*/  FADD.FTZ R7, -R24.reuse, R7 ;  /* 0x0000000718077221 */ /* 0x040fe40000010100 */
[C---:B-----5:R-:W-:Y:S01]  /*15f0*/  FADD.FTZ R13, -R24.reuse, R4 ;  /* 0x00000004180d7221 */ /* 0x060fe20000010100 */
        /* <DEDUP_REMOVED lines=11> */
[----:B---3--:R-:W-:Y:S02]  /*16b0*/  PRMT R13, RZ, 0x5410, R18 ;  /* 0x00005410ff0d7816 */ /* 0x008fe40000000012 */
[----:B----4-:R-:W-:-:S02]  /*16c0*/  PRMT R14, RZ, 0x5410, R29 ;  /* 0x00005410ff0e7816 */ /* 0x010fc4000000001d */
[----:B------:R-:W-:Y:S02]  /*16d0*/  PRMT R16, RZ, 0x5410, R19 ;  /* 0x00005410ff107816 */ /* 0x000fe40000000013 */
        /* <DEDUP_REMOVED lines=14> */
.L_x_3058:
        /* <DEDUP_REMOVED lines=11> */
.L_x_3060:
[----:B------:R-:W-:Y:S05]  /*1870*/  BSYNC B0 ;  /* 0x0000000000007941 */ /* 0x000fea0003800000 */
.L_x_3059:
        /* <DEDUP_REMOVED lines=13> */
.L_x_3061:
        /* <DEDUP_REMOVED lines=10> */
.L_x_3063:
[----:B------:R-:W-:Y:S05]  /*19f0*/  BSYNC B0 ;  /* 0x0000000000007941 */ /* 0x000fea0003800000 */
.L_x_3062:
[----:B------:R-:W-:Y:S02]  /*1a00*/  IADD3 R3, R3, c[0x0][0x10], RZ ;  /* 0x0000040003037a10 */ /* 0x000fe40007ffe0ff */
[----:B------:R-:W-:Y:S02]  /*1a10*/  IADD3 R0, R0, 0x1, RZ ;  /* 0x0000000100007810 */ /* 0x000fe40007ffe0ff */
[----:B------:R-:W-:-:S13]  /*1a20*/  ISETP.GE.AND P0, PT, R3, UR4, PT ;  /* 0x0000000403007c0c */ /* 0x000fda000bf06270 */
[----:B------:R-:W-:Y:S01]  /*1a30*/  @P0 CALL.REL.NOINC `(.L_x_3064) ;  /* 0x0000001000000944 */ /* 0x000fe20003c00000 */
[----:B------:R-:W-:Y:S05]  /*1a40*/  BRA `(.L_x_3065) ;  /* 0xffffe6a000007947 */ /* 0x000fea000383ffff */
.L_x_3064:
[----:B------:R-:W-:Y:S05]  /*1a50*/  EXIT ;  /* 0x000000000000794d */ /* 0x000fea0003800000 */
.L_x_3066:
        /* <DEDUP_REMOVED lines=10> */
.L_x_3396:


//--------------------- .text._Z35group_norm_nhwc_fwd_one_pass_kernelI11Fp32IOBf16WLi128ELi32ELi512EEv26Group_norm_nhwc_fwd_params --------------------------
	.section	.text._Z35group_norm_nhwc_fwd_one_pass_kernelI11Fp32IOBf16WLi128ELi32ELi512EEv26Group_norm_nhwc_fwd_params,"ax",@progbits
	.sectioninfo	@"SHI_REGISTERS=32"
	.align	128
        .global         _Z35group_norm_nhwc_fwd_one_pass_kernelI11Fp32IOBf16WLi128ELi32ELi512EEv26Group_norm_nhwc_fwd_params
        .type           _Z35group_norm_nhwc_fwd_one_pass_kernelI11Fp32IOBf16WLi128ELi32ELi512EEv26Group_norm_nhwc_fwd_params,@function
        .size           _Z35group_norm_nhwc_fwd_one_pass_kernelI11Fp32IOBf16WLi128ELi32ELi512EEv26Group_norm_nhwc_fwd_params,(.L_x_3397 - _Z35group_norm_nhwc_fwd_one_pass_kernelI11Fp32IOBf16WLi128ELi32ELi512EEv26Group_norm_nhwc_fwd_params)
        .other          _Z35group_norm_nhwc_fwd_one_pass_kernelI11Fp32IOBf16WLi128ELi32ELi512EEv26Group_norm_nhwc_fwd_params,@"STO_CUDA_ENTRY STV_DEFAULT"
_Z35group_norm_nhwc_fwd_one_pass_kernelI11Fp32IOBf16WLi128ELi32ELi512EEv26Group_norm_nhwc_fwd_params:
.text._Z35group_norm_nhwc_fwd_one_pass_kernelI11Fp32IOBf16WLi128ELi32ELi512EEv26Group_norm_nhwc_fwd_params:
        /* <DEDUP_REMOVED lines=15> */
.L_x_3089:
        /* <DEDUP_REMOVED lines=38> */
[----:B------:R-:W-:Y:S02]  /*0350*/  IADD3 R7, R9, 0x40, RZ ;  /* 0x0000004009077810 */ /* 0x000fe40007ffe0ff */
[----:B------:R-:W-:Y:S02]  /*0360*/  LEA R28, R28, R29, 0x5 ;  /* 0x0000001d1c1c7211 */ /* 0x000fe400078e28ff */
[----:B------:R-:W-:Y:S02]  /*0370*/  ISETP.GE.AND.EX P1, PT, R6, c[0x0][0x1cc], PT, P1 ;  /* 0x0000730006007a0c */ /* 0x000fe40003f26310 */
[----:B------:R-:W-:-:S02]  /*0380*/  ISETP.GE.AND.EX P0, PT, R4, c[0x0][0x1cc], PT, P0 ;  /* 0x0000730004007a0c */ /* 0x000fc40003f06300 */
[----:B------:R-:W-:Y:S02]  /*0390*/  ISETP.GE.U32.AND P2, PT, R7, c[0x0][0x1c8], PT ;  /* 0x0000720007007a0c */ /* 0x000fe40003f46070 */
[----:B------:R-:W-:Y:S02]  /*03a0*/  SHF.R.S32.HI R12, RZ, 0x1f, R7 ;  /* 0x0000001fff0c7819 */ /* 0x000fe40000011407 */
[--C-:B------:R-:W-:Y:S02]  /*03b0*/  SHF.R.S32.HI R29, RZ, 0x1f, R28.reuse ;  /* 0x0000001fff1d7819 */ /* 0x100fe4000001141c */
[C---:B------:R-:W-:Y:S02]  /*03c0*/  ISETP.GT.U32.OR P1, PT, R11.reuse, 0x1ff, P1 ;  /* 0x000001ff0b00780c */ /* 0x040fe40000f24470 */
[----:B------:R-:W-:Y:S01]  /*03d0*/  ISETP.GT.U32.OR P0, PT, R11, 0x1ff, P0 ;  /* 0x000001ff0b00780c */ /* 0x000fe20000704470 */
[----:B------:R-:W-:Y:S01]  /*03e0*/  IMAD.WIDE.U32 R24, R3, c[0x0][0x1d0], R28 ;  /* 0x0000740003187a25 */ /* 0x000fe200078e001c */
[----:B------:R-:W-:-:S02]  /*03f0*/  ISETP.GE.AND.EX P2, PT, R12, c[0x0][0x1cc], PT, P2 ;  /* 0x000073000c007a0c */ /* 0x000fc40003f46320 */
[----:B------:R-:W-:Y:S02]  /*0400*/  IADD3 R16, R9, 0x60, RZ ;  /* 0x0000006009107810 */ /* 0x000fe40007ffe0ff */
[----:B------:R-:W-:Y:S02]  /*0410*/  ISETP.GT.U32.OR P2, PT, R11, 0x1ff, P2 ;  /* 0x000001ff0b00780c */ /* 0x000fe40001744470 */
[----:B------:R-:W-:Y:S02]  /*0420*/  IADD3 R27, R25, R27, RZ ;  /* 0x0000001b191b7210 */ /* 0x000fe40007ffe0ff */
[----:B------:R-:W-:Y:S01]  /*0430*/  ISETP.GE.U32.AND P3, PT, R16, c[0x0][0x1c8], PT ;  /* 0x0000720010007a0c */ /* 0x000fe20003f66070 */
[----:B------:R-:W-:Y:S01]  /*0440*/  @!P1 IMAD R6, R6, c[0x0][0x1c0], RZ ;  /* 0x0000700006069a24 */ /* 0x000fe200078e02ff */
[----:B------:R-:W-:Y:S01]  /*0450*/  SHF.R.S32.HI R17, RZ, 0x1f, R16 ;  /* 0x0000001fff117819 */ /* 0x000fe20000011410 */
[----:B------:R-:W-:Y:S01]  /*0460*/  @!P0 IMAD R4, R4, c[0x0][0x1c0], RZ ;  /* 0x0000700004048a24 */ /* 0x000fe200078e02ff */
[-C--:B------:R-:W-:Y:S01]  /*0470*/  @!P1 MOV R2, R24.reuse ;  /* 0x0000001800029202 */ /* 0x080fe20000000f00 */
[----:B------:R-:W-:Y:S01]  /*0480*/  @!P1 IMAD R15, R5, c[0x0][0x1c4], R6 ;  /* 0x00007100050f9a24 */ /* 0x000fe200078e0206 */
[----:B------:R-:W-:Y:S01]  /*0490*/  @!P1 MOV R3, R27 ;  /* 0x0000001b00039202 */ /* 0x000fe20000000f00 */
[----:B------:R-:W-:Y:S01]  /*04a0*/  @!P0 IMAD R13, R9, c[0x0][0x1c4], R4 ;  /* 0x00007100090d8a24 */ /* 0x000fe200078e0204 */
[----:B------:R-:W-:Y:S01]  /*04b0*/  ISETP.GE.AND.EX P3, PT, R17, c[0x0][0x1cc], PT, P3 ;  /* 0x0000730011007a0c */ /* 0x000fe20003f66330 */
[----:B------:R-:W-:Y:S01]  /*04c0*/  @!P2 IMAD R12, R12, c[0x0][0x1c0], RZ ;  /* 0x000070000c0caa24 */ /* 0x000fe200078e02ff */
[-C--:B------:R-:W-:Y:S01]  /*04d0*/  @!P0 MOV R26, R24.reuse ;  /* 0x00000018001a8202 */ /* 0x080fe20000000f00 */
[----:B------:R-:W-:Y:S01]  /*04e0*/  @!P1 IMAD.WIDE.U32 R2, R5, c[0x0][0x1c0], R2 ;  /* 0x0000700005029a25 */ /* 0x000fe200078e0002 */
[----:B------:R-:W-:-:S02]  /*04f0*/  @!P2 MOV R4, R24 ;  /* 0x000000180004a202 */ /* 0x000fc40000000f00 */
[----:B------:R-:W-:Y:S01]  /*0500*/  @!P2 MOV R5, R27 ;  /* 0x0000001b0005a202 */ /* 0x000fe20000000f00 */
[----:B------:R-:W-:Y:S01]  /*0510*/  @!P0 IMAD.WIDE.U32 R8, R9, c[0x0][0x1c0], R26 ;  /* 0x0000700009088a25 */ /* 0x000fe200078e001a */
[----:B------:R-:W-:Y:S02]  /*0520*/  ISETP.GT.U32.OR P3, PT, R11, 0x1ff, P3 ;  /* 0x000001ff0b00780c */ /* 0x000fe40001f64470 */
[----:B------:R-:W-:Y:S01]  /*0530*/  @!P1 IADD3 R15, R3, R15, RZ ;  /* 0x0000000f030f9210 */ /* 0x000fe20007ffe0ff */
[----:B------:R-:W-:Y:S01]  /*0540*/  @!P2 IMAD R19, R7, c[0x0][0x1c4], R12 ;  /* 0x000071000713aa24 */ /* 0x000fe200078e020c */
[----:B------:R-:W-:Y:S01]  /*0550*/  @!P0 IADD3 R13, R9, R13, RZ ;  /* 0x0000000d090d8210 */ /* 0x000fe20007ffe0ff */
[----:B------:R-:W-:Y:S01]  /*0560*/  @!P2 IMAD.WIDE.U32 R4, R7, c[0x0][0x1c0], R4 ;  /* 0x000070000704aa25 */ /* 0x000fe200078e0004 */
[----:B------:R-:W-:Y:S02]  /*0570*/  @!P0 LEA R12, P4, R8, c[0x0][0x170], 0x2 ;  /* 0x00005c00080c8a11 */ /* 0x000fe400078810ff */
[----:B------:R-:W-:-:S02]  /*0580*/  @!P1 LEA R6, P5, R2, c[0x0][0x170], 0x2 ;  /* 0x00005c0002069a11 */ /* 0x000fc400078a10ff */
[----:B------:R-:W-:Y:S02]  /*0590*/  @!P2 IADD3 R3, R5, R19, RZ ;  /* 0x000000130503a210 */ /* 0x000fe40007ffe0ff */
[----:B------:R-:W-:Y:S01]  /*05a0*/  @!P2 LEA R14, P6, R4, c[0x0][0x170], 0x2 ;  /* 0x00005c00040eaa11 */ /* 0x000fe200078c10ff */
[----:B------:R-:W-:Y:S01]  /*05b0*/  @!P3 IMAD R17, R17, c[0x0][0x1c0], RZ ;  /* 0x000070001111ba24 */ /* 0x000fe200078e02ff */
[----:B------:R-:W-:Y:S02]  /*05c0*/  @!P0 LEA.HI.X R13, R8, c[0x0][0x174], R13, 0x2, P4 ;  /* 0x00005d00080d8a11 */ /* 0x000fe400020f140d */
[----:B------:R-:W-:Y:S01]  /*05d0*/  @!P1 LEA.HI.X R7, R2, c[0x0][0x174], R15, 0x2, P5 ;  /* 0x00005d0002079a11 */ /* 0x000fe200028f140f */
[----:B------:R-:W-:Y:S01]  /*05e0*/  @!P3 IMAD R17, R16, c[0x0][0x1c4], R17 ;  /* 0x000071001011ba24 */ /* 0x000fe200078e0211 */
[----:B------:R-:W-:Y:S02]  /*05f0*/  @!P2 LEA.HI.X R15, R4, c[0x0][0x174], R3, 0x2, P6 ;  /* 0x00005d00040faa11 */ /* 0x000fe400030f1403 */
[----:B------:R-:W-:Y:S01]  /*0600*/  @!P3 MOV R8, R24 ;  /* 0x000000180008b202 */ /* 0x000fe20000000f00 */
[----:B------:R-:W-:Y:S01]  /*0610*/  CS2R R4, SRZ ;  /* 0x0000000000047805 */ /* 0x000fe2000001ff00 */
[----:B------:R-:W-:-:S02]  /*0620*/  @!P3 MOV R9, R27 ;  /* 0x0000001b0009b202 */ /* 0x000fc40000000f00 */
[----:B------:R-:W-:Y:S02]  /*0630*/  MOV R3, RZ ;  /* 0x000000ff00037202 */ /* 0x000fe40000000f00 */
[----:B------:R-:W-:Y:S01]  /*0640*/  MOV R2, RZ ;  /* 0x000000ff00027202 */ /* 0x000fe20000000f00 */
[----:B------:R-:W-:Y:S01]  /*0650*/  @!P3 IMAD.WIDE.U32 R8, R16, c[0x0][0x1c0], R8 ;  /* 0x000070001008ba25 */ /* 0x000fe200078e0008 */
[----:B------:R0:W2:Y:S04]  /*0660*/  @!P1 LDG.E.64 R4, [R6.64] ;  /* 0x0000000606049981 */ /* 0x0000a8000c1e1b00 */
[----:B------:R1:W3:Y:S01]  /*0670*/  @!P0 LDG.E.64 R2, [R12.64] ;  /* 0x000000060c028981 */ /* 0x0002e2000c1e1b00 */
[----:B------:R-:W-:Y:S01]  /*0680*/  @!P3 IADD3 R9, R9, R17, RZ ;  /* 0x000000110909b210 */ /* 0x000fe20007ffe0ff */
[----:B0-----:R-:W-:Y:S01]  /*0690*/  CS2R R6, SRZ ;  /* 0x0000000000067805 */ /* 0x001fe2000001ff00 */
[----:B-1----:R-:W-:-:S05]  /*06a0*/  @!P3 LEA R12, P0, R8, c[0x0][0x170], 0x2 ;  /* 0x00005c00080cba11 */ /* 0x002fca00078010ff */
        /* <DEDUP_REMOVED lines=12> */
[C---:B------:R-:W-:Y:S02]  /*0770*/  FFMA.FTZ R18, R4.reuse, R4, R23 ;  /* 0x0000000404127223 */ /* 0x040fe40000010017 */
[----:B------:R-:W-:Y:S02]  /*0780*/  FADD.FTZ R17, RZ, R17 ;  /* 0x00000011ff117221 */ /* 0x000fe40000010000 */
[----:B------:R-:W-:Y:S02]  /*0790*/  FADD.FTZ R19, R4, R5 ;  /* 0x0000000504137221 */ /* 0x000fe40000010000 */
[----:B----4-:R-:W-:Y:S02]  /*07a0*/  FMUL.FTZ R15, R7, R7 ;  /* 0x00000007070f7220 */ /* 0x010fe40000410000 */
[----:B------:R-:W-:-:S02]  /*07b0*/  FADD.FTZ R16, RZ, R16 ;  /* 0x00000010ff107221 */ /* 0x000fc40000010000 */
[----:B------:R-:W-:Y:S02]  /*07c0*/  FADD.FTZ R17, R17, R18 ;  /* 0x0000001211117221 */ /* 0x000fe40000010000 */
[----:B0-----:R-:W-:Y:S02]  /*07d0*/  FFMA.FTZ R12, R6, R6, R15 ;  /* 0x00000006060c7223 */ /* 0x001fe4000001000f */
[----:B------:R-:W-:Y:S02]  /*07e0*/  FADD.FTZ R16, R16, R19 ;  /* 0x0000001310107221 */ /* 0x000fe40000010000 */
[----:B------:R-:W-:Y:S02]  /*07f0*/  FADD.FTZ R13, R6, R7 ;  /* 0x00000007060d7221 */ /* 0x000fe40000010000 */
[----:B-----5:R-:W-:Y:S02]  /*0800*/  FMUL.FTZ R15, R9, R9 ;  /* 0x00000009090f7220 */ /* 0x020fe40000410000 */
        /* <DEDUP_REMOVED lines=71> */
.L_x_3068:
[----:B------:R-:W-:Y:S05]  /*0c80*/  BSYNC B0 ;  /* 0x0000000000007941 */ /* 0x000fea0003800000 */
.L_x_3067:
        /* <DEDUP_REMOVED lines=10> */
[----:B------:R-:W-:Y:S02]  /*0d30*/  SHF.L.U32 R15, R15, 0x1, RZ ;  /* 0x000000010f0f7819 */ /* 0x000fe400000006ff */
[----:B-1----:R-:W-:-:S03]  /*0d40*/  IADD3 R17, R14, R19, RZ ;  /* 0x000000130e117210 */ /* 0x002fc60007ffe0ff */
[----:B------:R-:W-:-:S04]  /*0d50*/  IMAD.WIDE R14, R15, R16, c[0x0][0x198] ;  /* 0x000066000f0e7625 */ /* 0x000fc800078e0210 */
[----:B------:R-:W-:-:S04]  /*0d60*/  IMAD R19, R0, c[0x0][0x10], R19 ;  /* 0x0000040000137a24 */ /* 0x000fc800078e0213 */
[----:B------:R-:W-:Y:S01]  /*0d70*/  IMAD.WIDE.U32 R14, R19, 0x8, R14 ;  /* 0x00000008130e7825 */ /* 0x000fe200078e000e */
[----:B------:R-:W-:-:S04]  /*0d80*/  MOV R19, 0x1 ;  /* 0x0000000100137802 */ /* 0x000fc80000000f00 */
[----:B------:R1:W-:Y:S01]  /*0d90*/  STG.E.64 [R14.64], R12 ;  /* 0x0000000c0e007986 */ /* 0x0003e2000c101b06 */
[----:B------:R-:W-:Y:S01]  /*0da0*/  SEL R19, R19, 0xffffffff, !P0 ;  /* 0xffffffff13137807 */ /* 0x000fe20004000000 */
[----:B-1----:R-:W-:Y:S02]  /*0db0*/  IMAD.WIDE.U32 R14, R17, R16, c[0x0][0x190] ;  /* 0x00006400110e7625 */ /* 0x002fe400078e0010 */
[----:B------:R-:W-:Y:S06]  /*0dc0*/  MEMBAR.ALL.GPU ;  /* 0x0000000000007992 */ /* 0x000fec000000a000 */
[----:B------:R-:W-:Y:S01]  /*0dd0*/  SEL R17, RZ, c[0x0][0xc], P0 ;  /* 0x00000300ff117a07 */ /* 0x000fe20000000000 */
[----:B------:R-:W-:-:S00]  /*0de0*/  ERRBAR ;  /* 0x00000000000079ab */ /* 0x000fc00000000000 */
[----:B------:R1:W-:Y:S02]  /*0df0*/  RED.E.ADD.S32.STRONG.GPU [R14.64], R19 ;  /* 0x000000130e00798e */ /* 0x0003e4000c10e386 */
[----:B------:R-:W-:-:S13]  /*0e00*/  ISETP.NE.AND P0, PT, R17, -0x1, PT ;  /* 0xffffffff1100780c */ /* 0x000fda0003f05270 */
[----:B-1----:R-:W-:Y:S05]  /*0e10*/  @!P0 BRA `(.L_x_3070) ;  /* 0x0000005000008947 */ /* 0x002fea0003800000 */
.L_x_3071:
[----:B------:R-:W2:Y:S01]  /*0e20*/  LDG.E.STRONG.GPU R16, [R14.64] ;  /* 0x000000060e107981 */ /* 0x000ea2000c1ef900 */
[----:B------:R-:W-:Y:S01]  /*0e30*/  YIELD ;  /* 0x0000000000007946 */ /* 0x000fe20003800000 */
[----:B--2---:R-:W-:Y:S01]  /*0e40*/  ISETP.NE.AND P0, PT, R16, R17, PT ;  /* 0x000000111000720c */ /* 0x004fe20003f05270 */
[----:B------:R-:W-:-:S12]  /*0e50*/  CCTL.IVALL ;  /* 0x00000000ff00798f */ /* 0x000fd80002000000 */
[----:B------:R-:W-:Y:S05]  /*0e60*/  @P0 BRA `(.L_x_3071) ;  /* 0xffffffb000000947 */ /* 0x000fea000383ffff */
.L_x_3070:
        /* <DEDUP_REMOVED lines=12> */
.L_x_3073:
        /* <DEDUP_REMOVED lines=60> */
.L_x_3072:
        /* <DEDUP_REMOVED lines=19> */
.L_x_3075:
[----:B------:R-:W-:Y:S05]  /*1420*/  BSYNC B0 ;  /* 0x0000000000007941 */ /* 0x000fea0003800000 */
.L_x_3074:
        /* <DEDUP_REMOVED lines=8> */
[----:B------:R-:W-:-:S04]  /*14b0*/  @!P1 IMAD R16, R16, c[0x0][0x10], RZ ;  /* 0x0000040010109a24 */ /* 0x000fc800078e02ff */
[----:B------:R-:W-:Y:S02]  /*14c0*/  @!P1 IMAD R16, R16, c[0x0][0xc], RZ ;  /* 0x0000030010109a24 */ /* 0x000fe400078e02ff */
[----:B-1----:R-:W-:-:S03]  /*14d0*/  @!P1 IMAD R17, R15, c[0x0][0x10], R14 ;  /* 0x000004000f119a24 */ /* 0x002fc600078e020e */
[----:B------:R-:W-:Y:S02]  /*14e0*/  @!P1 SHF.L.U32 R14, R16, 0x1, RZ ;  /* 0x00000001100e9819 */ /* 0x000fe400000006ff */
[----:B------:R-:W-:Y:S01]  /*14f0*/  @!P1 MOV R15, 0x4 ;  /* 0x00000004000f9802 */ /* 0x000fe20000000f00 */
[----:B------:R-:W1:Y:S04]  /*1500*/  @!P0 S2R R16, SR_CTAID.Y ;  /* 0x0000000000108919 */ /* 0x000e680000002600 */
[----:B------:R-:W-:-:S06]  /*1510*/  @!P1 IMAD.WIDE R14, R14, R15, c[0x0][0x198] ;  /* 0x000066000e0e9625 */ /* 0x000fcc00078e020f */
[----:B------:R-:W-:Y:S01]  /*1520*/  @!P1 IMAD.WIDE.U32 R14, R17, 0x8, R14 ;  /* 0x00000008110e9825 */ /* 0x000fe200078e000e */
[----:B------:R-:W-:-:S05]  /*1530*/  @!P0 LOP3.LUT R17, R20, 0x1, RZ, 0xc0, !PT ;  /* 0x0000000114118812 */ /* 0x000fca00078ec0ff */
[----:B------:R-:W-:Y:S01]  /*1540*/  @!P0 IMAD R17, R17, c[0x0][0x10], RZ ;  /* 0x0000040011118a24 */ /* 0x000fe200078e02ff */
[----:B------:R-:W2:Y:S03]  /*1550*/  @!P1 LDG.E.64 R14, [R14.64] ;  /* 0x000000060e0e9981 */ /* 0x000ea6000c1e1b00 */
[----:B------:R-:W-:Y:S02]  /*1560*/  @!P0 IMAD R17, R17, c[0x0][0xc], RZ ;  /* 0x0000030011118a24 */ /* 0x000fe400078e02ff */
[----:B-1----:R-:W-:-:S03]  /*1570*/  @!P0 IMAD R19, R19, c[0x0][0x10], R16 ;  /* 0x0000040013138a24 */ /* 0x002fc600078e0210 */
        /* <DEDUP_REMOVED lines=9> */
.L_x_3069:
        /* <DEDUP_REMOVED lines=12> */
[C---:B-1----:R-:W-:Y:S02]  /*16d0*/  IADD3 R16, P1, R18.reuse, c[0x0][0x180], RZ ;  /* 0x0000600012107a10 */ /* 0x042fe40007f3e0ff */
[----:B------:R-:W-:Y:S02]  /*16e0*/  IADD3 R14, P0, R18, c[0x0][0x178], RZ ;  /* 0x00005e00120e7a10 */ /* 0x000fe40007f1e0ff */
[C---:B------:R-:W-:Y:S02]  /*16f0*/  IADD3.X R17, R28.reuse, c[0x0][0x184], RZ, P1, !PT ;  /* 0x000061001c117a10 */ /* 0x040fe40000ffe4ff */
[----:B------:R-:W-:-:S03]  /*1700*/  IADD3.X R15, R28, c[0x0][0x17c], RZ, P0, !PT ;  /* 0x00005f001c0f7a10 */ /* 0x000fc600007fe4ff */
[----:B------:R1:W2:Y:S04]  /*1710*/  LDG.E.U16 R19, [R16.64] ;  /* 0x0000000610137981 */ /* 0x0002a8000c1e1500 */
[----:B------:R3:W4:Y:S04]  /*1720*/  LDG.E.U16 R28, [R14.64] ;  /* 0x000000060e1c7981 */ /* 0x000728000c1e1500 */
[----:B------:R3:W5:Y:S04]  /*1730*/  LDG.E.U16 R23, [R14.64+0x2] ;  /* 0x000002060e177981 */ /* 0x000768000c1e1500 */
[----:B-1----:R1:W5:Y:S04]  /*1740*/  LDG.E.U16 R16, [R16.64+0x2] ;  /* 0x0000020610107981 */ /* 0x002368000c1e1500 */
[----:B---3--:R-:W3:Y:S01]  /*1750*/  LDS.64 R14, [0x98] ;  /* 0x00009800ff0e7984 */ /* 0x008ee20000000a00 */
[----:B0-----:R-:W-:Y:S01]  /*1760*/  HFMA2.MMA R12, -RZ, RZ, 1.875, 0 ;  /* 0x3f800000ff0c7435 */ /* 0x001fe200000001ff */
[----:B------:R-:W-:Y:S01]  /*1770*/  ISETP.NE.AND P2, PT, RZ, UR5, PT ;  /* 0x00000005ff007c0c */ /* 0x000fe2000bf45270 */
[----:B---3--:R-:W-:-:S04]  /*1780*/  FMUL.FTZ R13, R14, c[0x0][0x1f4] ;  /* 0x00007d000e0d7a20 */ /* 0x008fc80000410000 */
[----:B------:R-:W-:-:S04]  /*1790*/  FMUL.FTZ R18, R13, R13 ;  /* 0x0000000d0d127220 */ /* 0x000fc80000410000 */
[----:B------:R-:W-:-:S05]  /*17a0*/  FFMA.FTZ R18, R15, c[0x0][0x1f4], -R18 ;  /* 0x00007d000f127a23 */ /* 0x000fca0000010812 */
[----:B------:R-:W-:Y:S02]  /*17b0*/  FSETP.GTU.FTZ.AND P0, PT, R18, RZ, PT ;  /* 0x000000ff1200720b */ /* 0x000fe40003f1c000 */
[----:B------:R-:W-:-:S11]  /*17c0*/  SHF.R.U32.HI R15, RZ, 0x4, R11 ;  /* 0x00000004ff0f7819 */ /* 0x000fd6000001160b */
[----:B------:R-:W-:-:S04]  /*17d0*/  @P0 FADD.FTZ R29, R18, c[0x0][0x188] ;  /* 0x00006200121d0621 */ /* 0x000fc80000010000 */
[----:B------:R-:W0:Y:S01]  /*17e0*/  @P0 MUFU.RSQ R12, R29 ;  /* 0x0000001d000c0308 */ /* 0x000e220000001400 */
[----:B------:R-:W-:Y:S02]  /*17f0*/  IMAD R0, R0, c[0x0][0x1e4], R15 ;  /* 0x0000790000007a24 */ /* 0x000fe400078e020f */
[C---:B------:R-:W-:Y:S02]  /*1800*/  FADD.FTZ R15, -R13.reuse, R2 ;  /* 0x000000020d0f7221 */ /* 0x040fe40000010100 */
[C---:B------:R-:W-:Y:S01]  /*1810*/  FADD.FTZ R3, -R13.reuse, R3 ;  /* 0x000000030d037221 */ /* 0x040fe20000010100 */
[----:B------:R-:W-:Y:S02]  /*1820*/  ISETP.GE.U32.AND P0, PT, R0, c[0x0][0x1c8], PT ;  /* 0x0000720000007a0c */ /* 0x000fe40003f06070 */
[----:B------:R-:W-:Y:S01]  /*1830*/  SHF.R.S32.HI R18, RZ, 0x1f, R0 ;  /* 0x0000001fff127819 */ /* 0x000fe20000011400 */
[----:B-1----:R-:W-:-:S03]  /*1840*/  FADD.FTZ R17, -R13, R5 ;  /* 0x000000050d117221 */ /* 0x002fc60000010100 */
[----:B------:R-:W-:Y:S01]  /*1850*/  ISETP.GE.AND.EX P0, PT, R18, c[0x0][0x1cc], PT, P0 ;  /* 0x0000730012007a0c */ /* 0x000fe20003f06300 */
[-C--:B0-----:R-:W-:Y:S02]  /*1860*/  FMUL.FTZ R2, R15, R12.reuse ;  /* 0x0000000c0f027220 */ /* 0x081fe40000410000 */
[----:B------:R-:W-:Y:S01]  /*1870*/  FMUL.FTZ R3, R3, R12 ;  /* 0x0000000c03037220 */ /* 0x000fe20000410000 */
[----:B------:R-:W-:Y:S01]  /*1880*/  ISETP.GT.U32.OR P0, PT, R11, 0x1ff, P0 ;  /* 0x000001ff0b00780c */ /* 0x000fe20000704470 */
[----:B------:R-:W-:Y:S01]  /*1890*/  FADD.FTZ R4, -R13, R4 ;  /* 0x000000040d047221 */ /* 0x000fe20000010100 */
[----:B--2---:R-:W-:Y:S02]  /*18a0*/  PRMT R15, RZ, 0x5410, R19 ;  /* 0x00005410ff0f7816 */ /* 0x004fe40000000013 */
[----:B----4-:R-:W-:Y:S02]  /*18b0*/  PRMT R5, RZ, 0x5410, R28 ;  /* 0x00005410ff057816 */ /* 0x010fe4000000001c */
[----:B-----5:R-:W-:-:S02]  /*18c0*/  PRMT R14, RZ, 0x5410, R23 ;  /* 0x00005410ff0e7816 */ /* 0x020fc40000000017 */
[----:B------:R-:W-:Y:S01]  /*18d0*/  PRMT R16, RZ, 0x5410, R16 ;  /* 0x00005410ff107816 */ /* 0x000fe20000000010 */
[----:B------:R-:W-:-:S04]  /*18e0*/  FFMA.FTZ R2, R5, R2, R15 ;  /* 0x0000000205027223 */ /* 0x000fc8000001000f */
        /* <DEDUP_REMOVED lines=12> */
.L_x_3076:
        /* <DEDUP_REMOVED lines=11> */
.L_x_3078:
[----:B------:R-:W-:Y:S05]  /*1a60*/  BSYNC B0 ;  /* 0x0000000000007941 */ /* 0x000fea0003800000 */
.L_x_3077:
[C---:B0-----:R-:W-:Y:S01]  /*1a70*/  IADD3 R3, R0.reuse, 0x20, RZ ;  /* 0x0000002000037810 */ /* 0x041fe20007ffe0ff */
[C---:B------:R-:W-:Y:S01]  /*1a80*/  FADD.FTZ R6, -R13.reuse, R6 ;  /* 0x000000060d067221 */ /* 0x040fe20000010100 */
[C---:B------:R-:W-:Y:S01]  /*1a90*/  IADD3 R2, R0.reuse, 0x40, RZ ;  /* 0x0000004000027810 */ /* 0x040fe20007ffe0ff */
[C---:B------:R-:W-:Y:S01]  /*1aa0*/  FADD.FTZ R7, -R13.reuse, R7 ;  /* 0x000000070d077221 */ /* 0x040fe20000010100 */
[----:B------:R-:W-:Y:S01]  /*1ab0*/  IADD3 R0, R0, 0x60, RZ ;  /* 0x0000006000007810 */ /* 0x000fe20007ffe0ff */
[----:B------:R-:W-:Y:S01]  /*1ac0*/  FADD.FTZ R18, -R13, R8 ;  /* 0x000000080d127221 */ /* 0x000fe20000010100 */
[----:B------:R-:W-:Y:S01]  /*1ad0*/  ISETP.GE.U32.AND P0, PT, R3, c[0x0][0x1c8], PT ;  /* 0x0000720003007a0c */ /* 0x000fe20003f06070 */
[----:B------:R-:W-:Y:S01]  /*1ae0*/  FADD.FTZ R19, -R13, R9 ;  /* 0x000000090d137221 */ /* 0x000fe20000010100 */
        /* <DEDUP_REMOVED lines=11> */
[----:B------:R-:W-:Y:S01]  /*1ba0*/  FMUL.FTZ R19, R19, R12 ;  /* 0x0000000c13137220 */ /* 0x000fe20000410000 */
[----:B------:R-:W-:Y:S01]  /*1bb0*/  ISETP.GE.AND.EX P1, PT, R9, c[0x0][0x1cc], PT, P1 ;  /* 0x0000730009007a0c */ /* 0x000fe20003f26310 */
[----:B------:R-:W-:Y:S01]  /*1bc0*/  FFMA.FTZ R6, R5, R28, R15 ;  /* 0x0000001c05067223 */ /* 0x000fe2000001000f */
        /* <DEDUP_REMOVED lines=16> */
.L_x_3079:
        /* <DEDUP_REMOVED lines=11> */
.L_x_3081:
[----:B------:R-:W-:Y:S05]  /*1d80*/  BSYNC B0 ;  /* 0x0000000000007941 */ /* 0x000fea0003800000 */
.L_x_3080:
        /* <DEDUP_REMOVED lines=13> */
.L_x_3082:
        /* <DEDUP_REMOVED lines=11> */
.L_x_3084:
[----:B------:R-:W-:Y:S05]  /*1f10*/  BSYNC B0 ;  /* 0x0000000000007941 */ /* 0x000fea0003800000 */
.L_x_3083:
        /* <DEDUP_REMOVED lines=13> */
.L_x_3085:
        /* <DEDUP_REMOVED lines=10> */
.L_x_3087:
[----:B------:R-:W-:Y:S05]  /*2090*/  BSYNC B0 ;  /* 0x0000000000007941 */ /* 0x000fea0003800000 */
.L_x_3086:
[----:B------:R-:W-:Y:S02]  /*20a0*/  IADD3 R22, R22, c[0x0][0x10], RZ ;  /* 0x0000040016167a10 */ /* 0x000fe40007ffe0ff */
[----:B------:R-:W-:Y:S02]  /*20b0*/  IADD3 R20, R20, 0x1, RZ ;  /* 0x0000000114147810 */ /* 0x000fe40007ffe0ff */
[----:B------:R-:W-:-:S13]  /*20c0*/  ISETP.GE.AND P0, PT, R22, UR4, PT ;  /* 0x0000000416007c0c */ /* 0x000fda000bf06270 */
[----:B------:R-:W-:Y:S01]  /*20d0*/  @P0 CALL.REL.NOINC `(.L_x_3088) ;  /* 0x0000001000000944 */ /* 0x000fe20003c00000 */
[----:B------:R-:W-:Y:S05]  /*20e0*/  BRA `(.L_x_3089) ;  /* 0xffffe00000007947 */ /* 0x000fea000383ffff */
.L_x_3088:
[----:B------:R-:W-:Y:S05]  /*20f0*/  EXIT ;  /* 0x000000000000794d */ /* 0x000fea0003800000 */
.L_x_3090:
        /* <DEDUP_REMOVED lines=16> */
.L_x_3397:


//--------------------- .text._Z35group_norm_nhwc_fwd_one_pass_kernelI11Fp32IOBf16WLi256ELi32ELi512EEv26Group_norm_nhwc_fwd_params --------------------------
	.section	.text._Z35group_norm_nhwc_fwd_one_pass_kernelI11Fp32IOBf16WLi256ELi32ELi512EEv26Group_norm_nhwc_fwd_params,"ax",@progbits
	.sectioninfo	@"SHI_REGISTERS=63"
	.align	128
        .global         _Z35group_norm_nhwc_fwd_one_pass_kernelI11Fp32IOBf16WLi256ELi32ELi512EEv26Group_norm_nhwc_fwd_params
        .type           _Z35group_norm_nhwc_fwd_one_pass_kernelI11Fp32IOBf16WLi256ELi32ELi512EEv26Group_norm_nhwc_fwd_params,@function
        .size           _Z35group_norm_nhwc_fwd_one_pass_kernelI11Fp32IOBf16WLi256ELi32ELi512EEv26Group_norm_nhwc_fwd_params,(.L_x_3398 - _Z35group_norm_nhwc_fwd_one_pass_kernelI11Fp32IOBf16WLi256ELi32ELi512EEv26Group_norm_nhwc_fwd_params)
        .other          _Z35group_norm_nhwc_fwd_one_pass_kernelI11Fp32IOBf16WLi256ELi32ELi512EEv26Group_norm_nhwc_fwd_params,@"STO_CUDA_ENTRY STV_DEFAULT"
_Z35group_norm_nhwc_fwd_one_pass_kernelI11Fp32IOBf16WLi256ELi32ELi512EEv26Group_norm_nhwc_fwd_params:
.text._Z35group_norm_nhwc_fwd_one_pass_kernelI11Fp32IOBf16WLi256ELi32ELi512EEv26Group_norm_nhwc_fwd_params:
        /* <DEDUP_REMOVED lines=44> */
.L_x_3128:
        /* <DEDUP_REMOVED lines=236> */
.L_x_3092:
[----:B------:R-:W-:Y:S05]  /*1180*/  BSYNC B0 ;  /* 0x0000000000007941 */ /* 0x000fea0003800000 */
.L_x_3091:
        /* <DEDUP_REMOVED lines=26> */
.L_x_3095:
[----:B------:R-:W2:Y:S01]  /*1330*/  LDG.E.STRONG.GPU R20, [R18.64] ;  /* 0x0000000612147981 */ /* 0x000ea2000c1ef900 */
[----:B------:R-:W-:Y:S01]  /*1340*/  YIELD ;  /* 0x0000000000007946 */ /* 0x000fe20003800000 */
[----:B--2---:R-:W-:Y:S01]  /*1350*/  ISETP.NE.AND P0, PT, R20, R21, PT ;  /* 0x000000151400720c */ /* 0x004fe20003f05270 */
[----:B------:R-:W-:-:S12]  /*1360*/  CCTL.IVALL ;  /* 0x00000000ff00798f */ /* 0x000fd80002000000 */
[----:B------:R-:W-:Y:S05]  /*1370*/  @P0 BRA `(.L_x_3095) ;  /* 0xffffffb000000947 */ /* 0x000fea000383ffff */
.L_x_3094:
        /* <DEDUP_REMOVED lines=17> */
.L_x_3099:
        /* <DEDUP_REMOVED lines=115> */
.L_x_3098:
        /* <DEDUP_REMOVED lines=61> */
.L_x_3100:
[----:B------:R-:W-:-:S13]  /*1f90*/  ISETP.NE.OR P0, PT, R22, RZ, P0 ;  /* 0x000000ff1600720c */ /* 0x000fda0000705670 */
[----:B------:R-:W-:Y:S05]  /*1fa0*/  @!P0 BRA `(.L_x_3096) ;  /* 0x000001f000008947 */ /* 0x000fea0003800000 */
.L_x_3097:
        /* <DEDUP_REMOVED lines=31> */
.L_x_3096:
        /* <DEDUP_REMOVED lines=12> */
.L_x_3102:
[----:B------:R-:W-:Y:S05]  /*2260*/  BSYNC B0 ;  /* 0x0000000000007941 */ /* 0x000fea0003800000 */
.L_x_3101:
        /* <DEDUP_REMOVED lines=16> */
.L_x_3093:
        /* <DEDUP_REMOVED lines=16> */
[----:B------:R2:W3:Y:S04]  /*2470*/  LDG.E.U16 R57, [R24.64] ;  /* 0x0000000618397981 */ /* 0x0004e8000c1e1500 */
[----:B------:R2:W4:Y:S04]  /*2480*/  LDG.E.U16 R58, [R24.64+0x2] ;  /* 0x00000206183a7981 */ /* 0x000528000c1e1500 */
[----:B------:R5:W4:Y:S04]  /*2490*/  LDG.E.U16 R56, [R22.64] ;  /* 0x0000000616387981 */ /* 0x000b28000c1e1500 */
[----:B------:R5:W4:Y:S01]  /*24a0*/  LDG.E.U16 R59, [R22.64+0x2] ;  /* 0x00000206163b7981 */ /* 0x000b22000c1e1500 */
[----:B-1----:R-:W-:Y:S01]  /*24b0*/  HFMA2.MMA R18, -RZ, RZ, 1.875, 0 ;  /* 0x3f800000ff127435 */ /* 0x002fe200000001ff */
[----:B------:R-:W-:-:S02]  /*24c0*/  ISETP.NE.AND P6, PT, RZ, UR5, PT ;  /* 0x00000005ff007c0c */ /* 0x000fc4000bfc5270 */
[----:B------:R-:W1:Y:S02]  /*24d0*/  LDS.64 R20, [0x98] ;  /* 0x00009800ff147984 */ /* 0x000e640000000a00 */
[----:B-1----:R-:W-:-:S04]  /*24e0*/  FMUL.FTZ R20, R20, c[0x0][0x1f4] ;  /* 0x00007d0014147a20 */ /* 0x002fc80000410000 */
[C---:B------:R-:W-:Y:S02]  /*24f0*/  FMUL.FTZ R60, R20.reuse, R20 ;  /* 0x00000014143c7220 */ /* 0x040fe40000410000 */
[C---:B0-----:R-:W-:Y:S02]  /*2500*/  FADD.FTZ R17, -R20.reuse, R12 ;  /* 0x0000000c14117221 */ /* 0x041fe40000010100 */
[----:B------:R-:W-:Y:S02]  /*2510*/  FFMA.FTZ R21, R21, c[0x0][0x1f4], -R60 ;  /* 0x00007d0015157a23 */ /* 0x000fe4000001083c */
[C---:B------:R-:W-:Y:S02]  /*2520*/  FADD.FTZ R13, -R20.reuse, R13 ;  /* 0x0000000d140d7221 */ /* 0x040fe40000010100 */
[C---:B--2---:R-:W-:Y:S01]  /*2530*/  FADD.FTZ R25, -R20.reuse, R14 ;  /* 0x0000000e14197221 */ /* 0x044fe20000010100 */
[----:B------:R-:W-:Y:S01]  /*2540*/  FSETP.GTU.FTZ.AND P0, PT, R21, RZ, PT ;  /* 0x000000ff1500720b */ /* 0x000fe20003f1c000 */
[----:B-----5:R-:W-:-:S12]  /*2550*/  FADD.FTZ R23, -R20, R15 ;  /* 0x0000000f14177221 */ /* 0x020fd80000010100 */
[----:B------:R-:W-:-:S04]  /*2560*/  @P0 FADD.FTZ R21, R21, c[0x0][0x188] ;  /* 0x0000620015150621 */ /* 0x000fc80000010000 */
[----:B------:R-:W0:Y:S02]  /*2570*/  @P0 MUFU.RSQ R18, R21 ;  /* 0x0000001500120308 */ /* 0x000e240000001400 */
        /* <DEDUP_REMOVED lines=21> */
.L_x_3103:
        /* <DEDUP_REMOVED lines=11> */
.L_x_3105:
[----:B------:R-:W-:Y:S05]  /*2780*/  BSYNC B0 ;  /* 0x0000000000007941 */ /* 0x000fea0003800000 */
.L_x_3104:
        /* <DEDUP_REMOVED lines=15> */
.L_x_3106:
        /* <DEDUP_REMOVED lines=11> */
.L_x_3108:
[----:B------:R-:W-:Y:S05]  /*2930*/  BSYNC B0 ;  /* 0x0000000000007941 */ /* 0x000fea0003800000 */
.L_x_3107:
[C---:B------:R-:W-:Y:S01]  /*2940*/  FADD.FTZ R25, -R20.reuse, R30 ;  /* 0x0000001e14197221 */ /* 0x040fe20000010100 */
[----:B------:R-:W-:Y:S01]  /*2950*/  ISETP.GE.U32.AND P0, PT, R47, c[0x0][0x1c8], PT ;  /* 0x000072002f007a0c */ /* 0x000fe20003f06070 */
[----:B------:R-:W-:Y:S02]  /*2960*/  FADD.FTZ R23, -R20, R31 ;  /* 0x0000001f14177221 */ /* 0x000fe40000010100 */
[-C--:B------:R-:W-:Y:S02]  /*2970*/  FMUL.FTZ R27, R27, R18.reuse ;  /* 0x000000121b1b7220 */ /* 0x080fe40000410000 */
[-C--:B------:R-:W-:Y:S02]  /*2980*/  FMUL.FTZ R29, R29, R18.reuse ;  /* 0x000000121d1d7220 */ /* 0x080fe40000410000 */
[-C--:B------:R-:W-:Y:S02]  /*2990*/  FMUL.FTZ R25, R25, R18.reuse ;  /* 0x0000001219197220 */ /* 0x080fe40000410000 */
[----:B------:R-:W-:-:S02]  /*29a0*/  FMUL.FTZ R23, R23, R18 ;  /* 0x0000001217177220 */ /* 0x000fc40000410000 */
        /* <DEDUP_REMOVED lines=13> */
.L_x_3109:
        /* <DEDUP_REMOVED lines=11> */
.L_x_3111:
[----:B------:R-:W-:Y:S05]  /*2b30*/  BSYNC B0 ;  /* 0x0000000000007941 */ /* 0x000fea0003800000 */
.L_x_3110:
        /* <DEDUP_REMOVED lines=13> */
.L_x_3112:
        /* <DEDUP_REMOVED lines=11> */
.L_x_3114:
[----:B------:R-:W-:Y:S05]  /*2cc0*/  BSYNC B0 ;  /* 0x0000000000007941 */ /* 0x000fea0003800000 */
.L_x_3113:
[----:B0-----:R-:W-:Y:S01]  /*2cd0*/  FADD.FTZ R13, -R20, R10 ;  /* 0x0000000a140d7221 */ /* 0x001fe20000010100 */
[----:B------:R-:W-:Y:S01]  /*2ce0*/  ISETP.GE.U32.AND P5, PT, R46, c[0x0][0x1c8], PT ;  /* 0x000072002e007a0c */ /* 0x000fe20003fa6070 */
[----:B------:R-:W-:Y:S01]  /*2cf0*/  FADD.FTZ R11, -R20, R11 ;  /* 0x0000000b140b7221 */ /* 0x000fe20000010100 */
[----:B------:R-:W-:Y:S01]  /*2d00*/  ISETP.GE.AND.EX P0, PT, R4, c[0x0][0x1cc], PT, P0 ;  /* 0x0000730004007a0c */ /* 0x000fe20003f06300 */
[-C--:B------:R-:W-:Y:S01]  /*2d10*/  FMUL.FTZ R13, R13, R18.reuse ;  /* 0x000000120d0d7220 */ /* 0x080fe20000410000 */
[----:B------:R-:W-:Y:S01]  /*2d20*/  ISETP.GE.AND.EX P5, PT, R3, c[0x0][0x1cc], PT, P5 ;  /* 0x0000730003007a0c */ /* 0x000fe20003fa6350 */
[----:B------:R-:W-:Y:S01]  /*2d30*/  FMUL.FTZ R11, R11, R18 ;  /* 0x000000120b0b7220 */ /* 0x000fe20000410000 */
[----:B------:R-:W-:Y:S01]  /*2d40*/  ISETP.LT.U32.AND P0, PT, R43, 0x200, !P0 ;  /* 0x000002002b00780c */ /* 0x000fe20004701070 */
[----:B------:R-:W-:Y:S02]  /*2d50*/  FADD.FTZ R17, -R20, R32 ;  /* 0x0000002014117221 */ /* 0x000fe40000010100 */
[----:B------:R-:W-:-:S02]  /*2d60*/  FFMA.FTZ R10, R19, R13, R22 ;  /* 0x0000000d130a7223 */ /* 0x000fc40000010016 */
        /* <DEDUP_REMOVED lines=12> */
.L_x_3115:
        /* <DEDUP_REMOVED lines=11> */
.L_x_3117:
[----:B------:R-:W-:Y:S05]  /*2ee0*/  BSYNC B0 ;  /* 0x0000000000007941 */ /* 0x000fea0003800000 */
.L_x_3116:
[----:B------:R-:W-:Y:S01]  /*2ef0*/  FADD.FTZ R33, -R20, R33 ;  /* 0x0000002114217221 */ /* 0x000fe20000010100 */
[----:B------:R-:W-:Y:S01]  /*2f00*/  ISETP.GE.U32.AND P0, PT, R44, c[0x0][0x1c8], PT ;  /* 0x000072002c007a0c */ /* 0x000fe20003f06070 */
[-C--:B------:R-:W-:Y:S01]  /*2f10*/  FMUL.FTZ R17, R17, R18.reuse ;  /* 0x0000001211117220 */ /* 0x080fe20000410000 */
[----:B------:R-:W-:Y:S01]  /*2f20*/  ISETP.LT.U32.AND P5, PT, R43, 0x200, !P5 ;  /* 0x000002002b00780c */ /* 0x000fe20006fa1070 */
[----:B------:R-:W-:Y:S02]  /*2f30*/  FMUL.FTZ R33, R33, R18 ;  /* 0x0000001221217220 */ /* 0x000fe40000410000 */
[----:B0-----:R-:W-:Y:S02]  /*2f40*/  FFMA.FTZ R10, R19, R17, R22 ;  /* 0x00000011130a7223 */ /* 0x001fe40000010016 */
        /* <DEDUP_REMOVED lines=12> */
.L_x_3118:
        /* <DEDUP_REMOVED lines=11> */
.L_x_3120:
[----:B------:R-:W-:Y:S05]  /*30c0*/  BSYNC B0 ;  /* 0x0000000000007941 */ /* 0x000fea0003800000 */
.L_x_3119:
[C---:B0-----:R-:W-:Y:S01]  /*30d0*/  FADD.FTZ R11, -R20.reuse, R34 ;  /* 0x00000022140b7221 */ /* 0x041fe20000010100 */
[----:B------:R-:W-:Y:S01]  /*30e0*/  ISETP.GE.U32.AND P5, PT, R5, c[0x0][0x1c8], PT ;  /* 0x0000720005007a0c */ /* 0x000fe20003fa6070 */
[----:B------:R-:W-:Y:S01]  /*30f0*/  FADD.FTZ R35, -R20, R35 ;  /* 0x0000002314237221 */ /* 0x000fe20000010100 */
[----:B------:R-:W-:Y:S01]  /*3100*/  ISETP.GE.AND.EX P0, PT, R2, c[0x0][0x1cc], PT, P0 ;  /* 0x0000730002007a0c */ /* 0x000fe20003f06300 */
[-C--:B------:R-:W-:Y:S01]  /*3110*/  FMUL.FTZ R11, R11, R18.reuse ;  /* 0x000000120b0b7220 */ /* 0x080fe20000410000 */
[----:B------:R-:W-:Y:S01]  /*3120*/  ISETP.GE.AND.EX P5, PT, R0, c[0x0][0x1cc], PT, P5 ;  /* 0x0000730000007a0c */ /* 0x000fe20003fa6350 */
[C---:B------:R-:W-:Y:S01]  /*3130*/  FADD.FTZ R13, -R20.reuse, R36 ;  /* 0x00000024140d7221 */ /* 0x040fe20000010100 */
[C---:B------:R-:W-:Y:S01]  /*3140*/  ISETP.LT.U32.AND P0, PT, R43.reuse, 0x200, !P0 ;  /* 0x000002002b00780c */ /* 0x040fe20004701070 */
[----:B------:R-:W-:Y:S01]  /*3150*/  FADD.FTZ R37, -R20, R37 ;  /* 0x0000002514257221 */ /* 0x000fe20000010100 */
[----:B------:R-:W-:Y:S01]  /*3160*/  ISETP.LT.U32.AND P5, PT, R43, 0x200, !P5 ;  /* 0x000002002b00780c */ /* 0x000fe20006fa1070 */
[----:B------:R-:W-:-:S02]  /*3170*/  FMUL.FTZ R35, R35, R18 ;  /* 0x0000001223237220 */ /* 0x000fc40000410000 */
[----:B------:R-:W-:Y:S02]  /*3180*/  FFMA.FTZ R10, R19, R11, R22 ;  /* 0x0000000b130a7223 */ /* 0x000fe40000010016 */
        /* <DEDUP_REMOVED lines=14> */
.L_x_3121:
        /* <DEDUP_REMOVED lines=11> */
.L_x_3123:
[----:B------:R-:W-:Y:S05]  /*3320*/  BSYNC B0 ;  /* 0x0000000000007941 */ /* 0x000fea0003800000 */
.L_x_3122:
        /* <DEDUP_REMOVED lines=13> */
.L_x_3124:
        /* <DEDUP_REMOVED lines=10> */
.L_x_3126:
[----:B------:R-:W-:Y:S05]  /*34a0*/  BSYNC B0 ;  /* 0x0000000000007941 */ /* 0x000fea0003800000 */
.L_x_3125:
[----:B------:R-:W-:Y:S02]  /*34b0*/  IADD3 R39, R39, c[0x0][0x10], RZ ;  /* 0x0000040027277a10 */ /* 0x000fe40007ffe0ff */
[----:B------:R-:W-:Y:S02]  /*34c0*/  IADD3 R40, R40, 0x1, RZ ;  /* 0x0000000128287810 */ /* 0x000fe40007ffe0ff */
[----:B------:R-:W-:-:S13]  /*34d0*/  ISETP.GE.AND P0, PT, R39, UR4, PT ;  /* 0x0000000427007c0c */ /* 0x000fda000bf06270 */
[----:B------:R-:W-:Y:S01]  /*34e0*/  @P0 CALL.REL.NOINC `(.L_x_3127) ;  /* 0x0000001000000944 */ /* 0x000fe20003c00000 */
[----:B------:R-:W-:Y:S05]  /*34f0*/  BRA `(.L_x_3128) ;  /* 0xffffcdc000007947 */ /* 0x000fea000383ffff */
.L_x_3127:
[----:B------:R-:W-:Y:S05]  /*3500*/  EXIT ;  /* 0x000000000000794d */ /* 0x000fea0003800000 */
.L_x_3129:
        /* <DEDUP_REMOVED lines=15> */
.L_x_3398:


//--------------------- .text._Z35group_norm_nhwc_fwd_one_pass_kernelI11Fp32IOBf16WLi512ELi32ELi512EEv26Group_norm_nhwc_fwd_params --------------------------
	.section	.text._Z35group_norm_nhwc_fwd_one_pass_kernelI11Fp32IOBf16WLi512ELi32ELi512EEv26Group_norm_nhwc_fwd_params,"ax",@progbits
	.sectioninfo	@"SHI_REGISTERS=101"
	.align	128
        .global         _Z35group_norm_nhwc_fwd_one_pass_kernelI11Fp32IOBf16WLi512ELi32ELi512EEv26Group_norm_nhwc_fwd_params
        .type           _Z35group_norm_nhwc_fwd_one_pass_kernelI11Fp32IOBf16WLi512ELi32ELi512EEv26Group_norm_nhwc_fwd_params,@function
        .size           _Z35group_norm_nhwc_fwd_one_pass_kernelI11Fp32IOBf16WLi512ELi32ELi512EEv26Group_norm_nhwc_fwd_params,(.L_x_3399 - _Z35group_norm_nhwc_fwd_one_pass_kernelI11Fp32IOBf16WLi512ELi32ELi512EEv26Group_norm_nhwc_fwd_params)
        .other          _Z35group_norm_nhwc_fwd_one_pass_kernelI11Fp32IOBf16WLi512ELi32ELi512EEv26Group_norm_nhwc_fwd_params,@"STO_CUDA_ENTRY STV_DEFAULT"
_Z35group_norm_nhwc_fwd_one_pass_kernelI11Fp32IOBf16WLi512ELi32ELi512EEv26Group_norm_nhwc_fwd_params:
.text._Z35group_norm_nhwc_fwd_one_pass_kernelI11Fp32IOBf16WLi512ELi32ELi512EEv26Group_norm_nhwc_fwd_params:
        /* <DEDUP_REMOVED lines=15> */
.L_x_3188:
[----:B------:R-:W-:Y:S01]  /*00f0*/  IABS R5, c[0x0][0x1d8] ;  /* 0x0000760000057a13 */ /* 0x000fe20000000000 */
[----:B0-----:R-:W0:Y:S01]  /*0100*/  S2R R82, SR_CTAID.X ;  /* 0x0000000000527919 */ /* 0x001e220000002500 */
        /* <DEDUP_REMOVED lines=134> */
[----:B------:R-:W-:Y:S01]  /*0970*/  @!P1 MOV R5, R3 ;  /* 0x0000000300059202 */ /* 0x000fe20000000f00 */
[----:B------:R-:W-:Y:S01]  /*0980*/  @!P1 IMAD R7, R87, c[0x0][0x1c4], R0 ;  /* 0x0000710057079a24 */ /* 0x000fe200078e0200 */
[----:B------:R-:W-:-:S02]  /*0990*/  @P1 LOP3.LUT R93, R93, 0x10, RZ, 0xfc, !PT ;  /* 0x000000105d5d1812 */ /* 0x000fc400078efcff */
[----:B------:R-:W-:Y:S01]  /*09a0*/  ISETP.GE.OR.EX P2, PT, R67, c[0x0][0x1cc], P6, P2 ;  /* 0x0000730043007a0c */ /* 0x000fe20003746720 */
[----:B------:R-:W-:Y:S01]  /*09b0*/  @!P1 IMAD.WIDE.U32 R4, R87, c[0x0][0x1c0], R4 ;  /* 0x0000700057049a25 */ /* 0x000fe200078e0004 */
[----:B------:R-:W-:Y:S02]  /*09c0*/  LOP3.LUT R93, R93, 0xffffffdf, RZ, 0xc0, !PT ;  /* 0xffffffdf5d5d7812 */ /* 0x000fe400078ec0ff */
[----:B------:R-:W-:Y:S02]  /*09d0*/  SHF.R.S32.HI R65, RZ, 0x1f, R66 ;  /* 0x0000001fff417819 */ /* 0x000fe40000011442 */
[----:B------:R-:W-:Y:S02]  /*09e0*/  @!P1 IADD3 R5, R5, R7, RZ ;  /* 0x0000000705059210 */ /* 0x000fe40007ffe0ff */
[----:B------:R-:W-:Y:S02]  /*09f0*/  @!P1 LEA R24, P0, R4, c[0x0][0x170], 0x2 ;  /* 0x00005c0004189a11 */ /* 0x000fe400078010ff */
[----:B------:R-:W-:-:S02]  /*0a00*/  IADD3 R64, R83, 0x180, RZ ;  /* 0x0000018053407810 */ /* 0x000fc40007ffe0ff */
[----:B------:R-:W-:Y:S02]  /*0a10*/  @!P1 LEA.HI.X R25, R4, c[0x0][0x174], R5, 0x2, P0 ;  /* 0x00005d0004199a11 */ /* 0x000fe400000f1405 */
[----:B------:R-:W-:Y:S02]  /*0a20*/  ISETP.GE.U32.AND P0, PT, R89, c[0x0][0x1c8], PT ;  /* 0x0000720059007a0c */ /* 0x000fe40003f06070 */
[----:B------:R-:W-:Y:S02]  /*0a30*/  P2R R49, PR, RZ, 0x4 ;  /* 0x00000004ff317803 */ /* 0x000fe40000000000 */
[----:B------:R-:W-:Y:S01]  /*0a40*/  ISETP.GE.OR.EX P1, PT, R90, c[0x0][0x1cc], P6, P0 ;  /* 0x000073005a007a0c */ /* 0x000fe20003726700 */
[----:B------:R-:W-:Y:S01]  /*0a50*/  CS2R R38, SRZ ;  /* 0x0000000000267805 */ /* 0x000fe2000001ff00 */
[----:B------:R-:W-:Y:S01]  /*0a60*/  P2R R34, PR, RZ, 0x20 ;  /* 0x00000020ff227803 */ /* 0x000fe20000000000 */
[----:B------:R-:W-:Y:S01]  /*0a70*/  CS2R R40, SRZ ;  /* 0x0000000000287805 */ /* 0x000fe2000001ff00 */
[----:B------:R-:W-:Y:S01]  /*0a80*/  P2R R52, PR, RZ, 0x8 ;  /* 0x00000008ff347803 */ /* 0x000fe20000000000 */
[----:B------:R-:W-:Y:S01]  /*0a90*/  CS2R R36, SRZ ;  /* 0x0000000000247805 */ /* 0x000fe2000001ff00 */
[----:B------:R-:W-:-:S07]  /*0aa0*/  P2R R53, PR, RZ, 0x10 ;  /* 0x00000010ff357803 */ /* 0x000fce0000000000 */
[----:B------:R-:W-:Y:S01]  /*0ab0*/  @!P1 MOV R4, R28 ;  /* 0x0000001c00049202 */ /* 0x000fe20000000f00 */
[----:B------:R-:W-:Y:S01]  /*0ac0*/  @!P1 IMAD R0, R90, c[0x0][0x1c0], RZ ;  /* 0x000070005a009a24 */ /* 0x000fe200078e02ff */
[----:B------:R-:W-:Y:S02]  /*0ad0*/  @!P1 MOV R5, R3 ;  /* 0x0000000300059202 */ /* 0x000fe40000000f00 */
[----:B------:R-:W-:Y:S01]  /*0ae0*/  @P1 LOP3.LUT R93, R93, 0x20, RZ, 0xfc, !PT ;  /* 0x000000205d5d1812 */ /* 0x000fe200078efcff */
[C---:B------:R-:W-:Y:S02]  /*0af0*/  @!P1 IMAD R7, R89.reuse, c[0x0][0x1c4], R0 ;  /* 0x0000710059079a24 */ /* 0x040fe400078e0200 */
[----:B------:R-:W-:Y:S01]  /*0b00*/  @!P1 IMAD.WIDE.U32 R4, R89, c[0x0][0x1c0], R4 ;  /* 0x0000700059049a25 */ /* 0x000fe200078e0004 */
[----:B------:R-:W-:-:S04]  /*0b10*/  LOP3.LUT R93, R93, 0xffffffbf, RZ, 0xc0, !PT ;  /* 0xffffffbf5d5d7812 */ /* 0x000fc800078ec0ff */
[----:B------:R-:W-:Y:S02]  /*0b20*/  @!P1 IADD3 R5, R5, R7, RZ ;  /* 0x0000000705059210 */ /* 0x000fe40007ffe0ff */
[----:B------:R-:W-:-:S04]  /*0b30*/  @!P1 LEA R18, P0, R4, c[0x0][0x170], 0x2 ;  /* 0x00005c0004129a11 */ /* 0x000fc800078010ff */
[----:B------:R-:W-:Y:S02]  /*0b40*/  @!P1 LEA.HI.X R19, R4, c[0x0][0x174], R5, 0x2, P0 ;  /* 0x00005d0004139a11 */ /* 0x000fe400000f1405 */
[----:B------:R-:W-:-:S04]  /*0b50*/  ISETP.GE.U32.AND P0, PT, R91, c[0x0][0x1c8], PT ;  /* 0x000072005b007a0c */ /* 0x000fc80003f06070 */
[----:B------:R-:W-:-:S13]  /*0b60*/  ISETP.GE.OR.EX P1, PT, R92, c[0x0][0x1cc], P6, P0 ;  /* 0x000073005c007a0c */ /* 0x000fda0003726700 */
[----:B------:R-:W-:Y:S01]  /*0b70*/  @!P1 MOV R4, R28 ;  /* 0x0000001c00049202 */ /* 0x000fe20000000f00 */
[----:B------:R-:W-:Y:S01]  /*0b80*/  @!P1 IMAD R0, R92, c[0x0][0x1c0], RZ ;  /* 0x000070005c009a24 */ /* 0x000fe200078e02ff */
[----:B------:R-:W-:Y:S02]  /*0b90*/  @!P1 MOV R5, R3 ;  /* 0x0000000300059202 */ /* 0x000fe40000000f00 */
[----:B------:R-:W-:Y:S01]  /*0ba0*/  @P1 LOP3.LUT R93, R93, 0x40, RZ, 0xfc, !PT ;  /* 0x000000405d5d1812 */ /* 0x000fe200078efcff */
[C---:B------:R-:W-:Y:S01]  /*0bb0*/  @!P1 IMAD R7, R91.reuse, c[0x0][0x1c4], R0 ;  /* 0x000071005b079a24 */ /* 0x040fe200078e0200 */
[----:B------:R-:W-:Y:S01]  /*0bc0*/  SHF.R.S32.HI R0, RZ, 0x1f, R64 ;  /* 0x0000001fff007819 */ /* 0x000fe20000011440 */
[----:B------:R-:W-:Y:S01]  /*0bd0*/  @!P1 IMAD.WIDE.U32 R4, R91, c[0x0][0x1c0], R4 ;  /* 0x000070005b049a25 */ /* 0x000fe200078e0004 */
[----:B------:R-:W-:-:S04]  /*0be0*/  LOP3.LUT R93, R93, 0xffffff7f, RZ, 0xc0, !PT ;  /* 0xffffff7f5d5d7812 */ /* 0x000fc800078ec0ff */
        /* <DEDUP_REMOVED lines=283> */
.L_x_3131:
[----:B0-----:R-:W-:Y:S05]  /*1da0*/  BSYNC B0 ;  /* 0x0000000000007941 */ /* 0x001fea0003800000 */
.L_x_3130:
        /* <DEDUP_REMOVED lines=24> */
.L_x_3134:
[----:B0-----:R-:W2:Y:S01]  /*1f30*/  LDG.E.STRONG.GPU R4, [R6.64] ;  /* 0x0000000606047981 */ /* 0x001ea2000c1ef900 */
[----:B------:R-:W-:Y:S01]  /*1f40*/  YIELD ;  /* 0x0000000000007946 */ /* 0x000fe20003800000 */
[----:B--2---:R-:W-:Y:S01]  /*1f50*/  ISETP.NE.AND P6, PT, R4, R13, PT ;  /* 0x0000000d0400720c */ /* 0x004fe20003fc5270 */
[----:B------:R-:W-:-:S12]  /*1f60*/  CCTL.IVALL ;  /* 0x00000000ff00798f */ /* 0x000fd80002000000 */
[----:B------:R-:W-:Y:S05]  /*1f70*/  @P6 BRA `(.L_x_3134) ;  /* 0xffffffb000006947 */ /* 0x000fea000383ffff */
.L_x_3133:
        /* <DEDUP_REMOVED lines=13> */
.L_x_3136:
        /* <DEDUP_REMOVED lines=60> */
.L_x_3135:
        /* <DEDUP_REMOVED lines=17> */
.L_x_3138:
[----:B------:R-:W-:Y:S05]  /*2520*/  BSYNC B0 ;  /* 0x0000000000007941 */ /* 0x000fea0003800000 */
.L_x_3137:
        /* <DEDUP_REMOVED lines=31> */
.L_x_3132:
[----:B0-----:R-:W-:Y:S01]  /*2720*/  P2R R4, PR, RZ, 0x1 ;  /* 0x00000001ff047803 */ /* 0x001fe20000000000 */
[----:B------:R-:W-:Y:S01]  /*2730*/  @!P5 STS.64 [0x98], R24 ;  /* 0x00009818ff00d388 */ /* 0x000fe20000000a00 */
[----:B------:R-:W-:Y:S02]  /*2740*/  LOP3.LUT P6, RZ, R82, R79, RZ, 0xfc, !PT ;  /* 0x0000004f52ff7212 */ /* 0x000fe400078cfcff */
[----:B------:R-:W-:Y:S02]  /*2750*/  ISETP.EQ.U32.AND P0, PT, RZ, c[0x0][0x168], PT ;  /* 0x00005a00ff007a0c */ /* 0x000fe40003f02070 */
[----:B-1----:R-:W-:-:S02]  /*2760*/  SHF.L.U32 R6, R30, 0x1, RZ ;  /* 0x000000011e067819 */ /* 0x002fc400000006ff */
[----:B------:R-:W-:Y:S02]  /*2770*/  ISETP.EQ.OR.EX P6, PT, RZ, c[0x0][0x16c], P6, P0 ;  /* 0x00005b00ff007a0c */ /* 0x000fe400037c2700 */
[----:B------:R-:W-:Y:S02]  /*2780*/  ISETP.NE.AND P0, PT, R4, RZ, PT ;  /* 0x000000ff0400720c */ /* 0x000fe40003f05270 */
[----:B------:R-:W-:Y:S02]  /*2790*/  SHF.L.U64.HI R30, R30, 0x1, R31 ;  /* 0x000000011e1e7819 */ /* 0x000fe4000001021f */
[----:B------:R-:W-:-:S04]  /*27a0*/  IADD3 R4, P5, R6, c[0x0][0x178], RZ ;  /* 0x00005e0006047a10 */ /* 0x000fc80007fbe0ff */
        /* <DEDUP_REMOVED lines=10> */
[----:B------:R2:W3:Y:S04]  /*2850*/  LDG.E.U16 R11, [R4.64+0x2] ;  /* 0x00000206040b7981 */ /* 0x0004e8000c1e1500 */
[----:B------:R-:W4:Y:S04]  /*2860*/  LDG.E.U16 R12, [R6.64] ;  /* 0x00000006060c7981 */ /* 0x000f28000c1e1500 */
[----:B------:R4:W5:Y:S04]  /*2870*/  LDG.E.U16 R13, [R6.64+0x2] ;  /* 0x00000206060d7981 */ /* 0x000968000c1e1500 */
[----:B------:R-:W0:Y:S01]  /*2880*/  LDS.64 R14, [0x98] ;  /* 0x00009800ff0e7984 */ /* 0x000e220000000a00 */
[----:B------:R-:W-:-:S02]  /*2890*/  ISETP.NE.AND P6, PT, RZ, UR5, PT ;  /* 0x00000005ff007c0c */ /* 0x000fc4000bfc5270 */
[----:B------:R-:W-:Y:S01]  /*28a0*/  SHF.R.U32.HI R17, RZ, 0x4, R79 ;  /* 0x00000004ff117819 */ /* 0x000fe2000001164f */
[----:B0-----:R-:W-:-:S04]  /*28b0*/  FMUL.FTZ R9, R14, c[0x0][0x1f4] ;  /* 0x00007d000e097a20 */ /* 0x001fc80000410000 */
[----:B------:R-:W-:-:S04]  /*28c0*/  FMUL.FTZ R8, R9, R9 ;  /* 0x0000000909087220 */ /* 0x000fc80000410000 */
[----:B------:R-:W-:Y:S01]  /*28d0*/  FFMA.FTZ R15, R15, c[0x0][0x1f4], -R8 ;  /* 0x00007d000f0f7a23 */ /* 0x000fe20000010808 */
[----:B------:R-:W-:-:S04]  /*28e0*/  HFMA2.MMA R8, -RZ, RZ, 1.875, 0 ;  /* 0x3f800000ff087435 */ /* 0x000fc800000001ff */
[----:B------:R-:W-:-:S13]  /*28f0*/  FSETP.GTU.FTZ.AND P5, PT, R15, RZ, PT ;  /* 0x000000ff0f00720b */ /* 0x000fda0003fbc000 */
[----:B------:R-:W-:-:S04]  /*2900*/  @P5 FADD.FTZ R15, R15, c[0x0][0x188] ;  /* 0x000062000f0f5621 */ /* 0x000fc80000010000 */
[----:B------:R-:W0:Y:S01]  /*2910*/  @P5 MUFU.RSQ R8, R15 ;  /* 0x0000000f00085308 */ /* 0x000e220000001400 */
[----:B------:R-:W-:Y:S02]  /*2920*/  IMAD R82, R82, c[0x0][0x1e4], R17 ;  /* 0x0000790052527a24 */ /* 0x000fe400078e0211 */
[C---:B------:R-:W-:Y:S02]  /*2930*/  FADD.FTZ R17, -R9.reuse, R38 ;  /* 0x0000002609117221 */ /* 0x040fe40000010100 */
[C---:B------:R-:W-:Y:S02]  /*2940*/  FADD.FTZ R39, -R9.reuse, R39 ;  /* 0x0000002709277221 */ /* 0x040fe40000010100 */
[C---:B------:R-:W-:Y:S02]  /*2950*/  FADD.FTZ R19, -R9.reuse, R40 ;  /* 0x0000002809137221 */ /* 0x040fe40000010100 */
[----:B------:R-:W-:Y:S02]  /*2960*/  FADD.FTZ R41, -R9, R41 ;  /* 0x0000002909297221 */ /* 0x000fe40000010100 */
[----:B0-----:R-:W-:-:S02]  /*2970*/  FMUL.FTZ R39, R39, R8 ;  /* 0x0000000827277220 */ /* 0x001fc40000410000 */
[-C--:B------:R-:W-:Y:S02]  /*2980*/  FMUL.FTZ R17, R17, R8.reuse ;  /* 0x0000000811117220 */ /* 0x080fe40000410000 */
[-C--:B------:R-:W-:Y:S02]  /*2990*/  FMUL.FTZ R19, R19, R8.reuse ;  /* 0x0000000813137220 */ /* 0x080fe40000410000 */
        /* <DEDUP_REMOVED lines=18> */
.L_x_3139:
        /* <DEDUP_REMOVED lines=12> */
.L_x_3141:
[----:B------:R-:W-:Y:S05]  /*2b80*/  BSYNC B0 ;  /* 0x0000000000007941 */ /* 0x000fea0003800000 */
.L_x_3140:
        /* <DEDUP_REMOVED lines=14> */
.L_x_3142:
        /* <DEDUP_REMOVED lines=12> */
.L_x_3144:
[----:B------:R-:W-:Y:S05]  /*2d30*/  BSYNC B0 ;  /* 0x0000000000007941 */ /* 0x000fea0003800000 */
.L_x_3143:
[C---:B------:R-:W-:Y:S02]  /*2d40*/  FADD.FTZ R43, -R9.reuse, R43 ;  /* 0x0000002b092b7221 */ /* 0x040fe40000010100 */
[C---:B0-----:R-:W-:Y:S02]  /*2d50*/  FADD.FTZ R11, -R9.reuse, R44 ;  /* 0x0000002c090b7221 */ /* 0x041fe40000010100 */
        /* <DEDUP_REMOVED lines=18> */
.L_x_3145:
        /* <DEDUP_REMOVED lines=12> */
.L_x_3147:
[----:B------:R-:W-:Y:S05]  /*2f40*/  BSYNC B0 ;  /* 0x0000000000007941 */ /* 0x000fea0003800000 */
.L_x_3146:
        /* <DEDUP_REMOVED lines=14> */
.L_x_3148:
        /* <DEDUP_REMOVED lines=12> */
.L_x_3150:
[----:B------:R-:W-:Y:S05]  /*30f0*/  BSYNC B0 ;  /* 0x0000000000007941 */ /* 0x000fea0003800000 */
.L_x_3149:
        /* <DEDUP_REMOVED lines=20> */
.L_x_3151:
        /* <DEDUP_REMOVED lines=12> */
.L_x_3153:
[----:B------:R-:W-:Y:S05]  /*3300*/  BSYNC B0 ;  /* 0x0000000000007941 */ /* 0x000fea0003800000 */
.L_x_3152:
[----:B------:R-:W-:Y:S02]  /*3310*/  FADD.FTZ R17, -R9, R50 ;  /* 0x0000003209117221 */ /* 0x000fe40000010100 */
        /* <DEDUP_REMOVED lines=13> */
.L_x_3154:
[----:B------:R-:W-:Y:S01]  /*33f0*/  LOP3.LUT P5, RZ, R93, 0x80, RZ, 0xc0, !PT ;  /* 0x000000805dff7812 */ /* 0x000fe200078ac0ff */
[----:B------:R-:W-:-:S12]  /*3400*/  BSSY B0, `(.L_x_3155) ;  /* 0x000000b000007945 */ /* 0x000fd80003800000 */
        /* <DEDUP_REMOVED lines=10> */
.L_x_3156:
[----:B------:R-:W-:Y:S05]  /*34b0*/  BSYNC B0 ;  /* 0x0000000000007941 */ /* 0x000fea0003800000 */
.L_x_3155:
        /* <DEDUP_REMOVED lines=20> */
.L_x_3157:
        /* <DEDUP_REMOVED lines=12> */
.L_x_3159:
[----:B------:R-:W-:Y:S05]  /*36c0*/  BSYNC B0 ;  /* 0x0000000000007941 */ /* 0x000fea0003800000 */
.L_x_3158:
        /* <DEDUP_REMOVED lines=14> */
.L_x_3160:
[----:B------:R-:W-:Y:S01]  /*37b0*/  LOP3.LUT P5, RZ, R93, 0x2, RZ, 0xc0, !PT ;  /* 0x000000025dff7812 */ /* 0x000fe200078ac0ff */
[----:B------:R-:W-:-:S12]  /*37c0*/  BSSY B0, `(.L_x_3161) ;  /* 0x000000b000007945 */ /* 0x000fd80003800000 */
        /* <DEDUP_REMOVED lines=10> */
.L_x_3162:
[----:B------:R-:W-:Y:S05]  /*3870*/  BSYNC B0 ;  /* 0x0000000000007941 */ /* 0x000fea0003800000 */
.L_x_3161:
        /* <DEDUP_REMOVED lines=20> */
.L_x_3163:
        /* <DEDUP_REMOVED lines=11> */
.L_x_3165:
[----:B------:R-:W-:Y:S05]  /*3a70*/  BSYNC B0 ;  /* 0x0000000000007941 */ /* 0x000fea0003800000 */
.L_x_3164:
        /* <DEDUP_REMOVED lines=14> */
.L_x_3166:
        /* <DEDUP_REMOVED lines=11> */
.L_x_3168:
[----:B------:R-:W-:Y:S05]  /*3c10*/  BSYNC B0 ;  /* 0x0000000000007941 */ /* 0x000fea0003800000 */
.L_x_3167:
[C---:B------:R-:W-:Y:S01]  /*3c20*/  IADD3 R13, R82.reuse, 0x1a0, RZ ;  /* 0x000001a0520d7810 */ /* 0x040fe20007ffe0ff */
[C---:B------:R-:W-:Y:S01]  /*3c30*/  FADD.FTZ R59, -R9.reuse, R59 ;  /* 0x0000003b093b7221 */ /* 0x040fe20000010100 */
[C---:B0-----:R-:W-:Y:S01]  /*3c40*/  IADD3 R11, R82.reuse, 0x1c0, RZ ;  /* 0x000001c0520b7810 */ /* 0x041fe20007ffe0ff */
[C---:B------:R-:W-:Y:S01]  /*3c50*/  FADD.FTZ R15, -R9.reuse, R60 ;  /* 0x0000003c090f7221 */ /* 0x040fe20000010100 */
[----:B------:R-:W-:Y:S01]  /*3c60*/  IADD3 R82, R82, 0x1e0, RZ ;  /* 0x000001e052527810 */ /* 0x000fe20007ffe0ff */
[----:B------:R-:W-:Y:S01]  /*3c70*/  FADD.FTZ R61, -R9, R61 ;  /* 0x0000003d093d7221 */ /* 0x000fe20000010100 */
[----:B------:R-:W-:Y:S01]  /*3c80*/  ISETP.GE.U32.AND P5, PT, R13, c[0x0][0x1c8], PT ;  /* 0x000072000d007a0c */ /* 0x000fe20003fa6070 */
[----:B------:R-:W-:Y:S01]  /*3c90*/  FADD.FTZ R21, -R9, R62 ;  /* 0x0000003e09157221 */ /* 0x000fe20000010100 */
[----:B------:R-:W-:Y:S01]  /*3ca0*/  ISETP.GE.U32.AND P3, PT, R11, c[0x0][0x1c8], PT ;  /* 0x000072000b007a0c */ /* 0x000fe20003f66070 */
[C---:B------:R-:W-:Y:S01]  /*3cb0*/  FADD.FTZ R63, -R9.reuse, R63 ;  /* 0x0000003f093f7221 */ /* 0x040fe20000010100 */
        /* <DEDUP_REMOVED lines=9> */
[C---:B------:R-:W-:Y:S01]  /*3d50*/  FADD.FTZ R27, -R9.reuse, R36 ;  /* 0x00000024091b7221 */ /* 0x040fe20000010100 */
[----:B------:R-:W-:Y:S01]  /*3d60*/  ISETP.GE.AND.EX P3, PT, R12, c[0x0][0x1cc], PT, P3 ;  /* 0x000073000c007a0c */ /* 0x000fe20003f66330 */
[----:B------:R-:W-:Y:S01]  /*3d70*/  FADD.FTZ R37, -R9, R37 ;  /* 0x0000002509257221 */ /* 0x000fe20000010100 */
[----:B------:R-:W-:Y:S01]  /*3d80*/  ISETP.GE.AND.EX P4, PT, R10, c[0x0][0x1cc], PT, P4 ;  /* 0x000073000a007a0c */ /* 0x000fe20003f86340 */
[-C--:B------:R-:W-:Y:S01]  /*3d90*/  FMUL.FTZ R17, R17, R8.reuse ;  /* 0x0000000811117220 */ /* 0x080fe20000410000 */
[----:B------:R-:W-:Y:S01]  /*3da0*/  ISETP.GT.U32.OR P5, PT, R79, 0x1ff, P5 ;  /* 0x000001ff4f00780c */ /* 0x000fe20002fa4470 */
[-C--:B------:R-:W-:Y:S01]  /*3db0*/  FMUL.FTZ R59, R59, R8.reuse ;  /* 0x000000083b3b7220 */ /* 0x080fe20000410000 */
[----:B------:R-:W-:Y:S01]  /*3dc0*/  ISETP.GT.U32.OR P3, PT, R79, 0x1ff, P3 ;  /* 0x000001ff4f00780c */ /* 0x000fe20001f64470 */
        /* <DEDUP_REMOVED lines=24> */
.L_x_3169:
        /* <DEDUP_REMOVED lines=11> */
.L_x_3171:
[----:B------:R-:W-:Y:S05]  /*4000*/  BSYNC B0 ;  /* 0x0000000000007941 */ /* 0x000fea0003800000 */
.L_x_3170:
        /* <DEDUP_REMOVED lines=13> */
.L_x_3172:
        /* <DEDUP_REMOVED lines=11> */
.L_x_3174:
[----:B------:R-:W-:Y:S05]  /*4190*/  BSYNC B0 ;  /* 0x0000000000007941 */ /* 0x000fea0003800000 */
.L_x_3173:
        /* <DEDUP_REMOVED lines=13> */
.L_x_3175:
        /* <DEDUP_REMOVED lines=11> */
.L_x_3177:
[----:B------:R-:W-:Y:S05]  /*4320*/  BSYNC B0 ;  /* 0x0000000000007941 */ /* 0x000fea0003800000 */
.L_x_3176:
[----:B------:R-:W-:Y:S02]  /*4330*/  FFMA.FTZ R32, R4, R23, R7 ;  /* 0x0000001704207223 */ /* 0x000fe40000010007 */
[----:B------:R-:W-:Y:S01]  /*4340*/  FFMA.FTZ R33, R5, R33, R6 ;  /* 0x0000002105217223 */ /* 0x000fe20000010006 */
        /* <DEDUP_REMOVED lines=11> */
.L_x_3178:
        /* <DEDUP_REMOVED lines=11> */
.L_x_3180:
[----:B------:R-:W-:Y:S05]  /*44b0*/  BSYNC B0 ;  /* 0x0000000000007941 */ /* 0x000fea0003800000 */
.L_x_3179:
        /* <DEDUP_REMOVED lines=13> */
.L_x_3181:
[----:B------:R-:W-:Y:S01]  /*4590*/  BSSY B0, `(.L_x_3182) ;  /* 0x000000b000007945 */ /* 0x000fe20003800000 */
[----:B------:R-:W-:Y:S05]  /*45a0*/  @P3 BRA `(.L_x_3183) ;  /* 0x0000009000003947 */ /* 0x000fea0003800000 */
[----:B------:R-:W-:Y:S01]  /*45b0*/  IMAD R0, R12, c[0x0][0x1c0], RZ ;  /* 0x000070000c007a24 */ /* 0x000fe200078e02ff */
[----:B------:R-:W-:Y:S02]  /*45c0*/  MOV R12, R28 ;  /* 0x0000001c000c7202 */ /* 0x000fe40000000f00 */
[----:B------:R-:W-:Y:S01]  /*45d0*/  MOV R13, R3 ;  /* 0x00000003000d7202 */ /* 0x000fe20000000f00 */
[----:B------:R-:W-:-:S04]  /*45e0*/  IMAD R17, R11, c[0x0][0x1c4], R0 ;  /* 0x000071000b117a24 */ /* 0x000fc800078e0200 */
[----:B0-----:R-:W-:-:S05]  /*45f0*/  IMAD.WIDE.U32 R14, R11, c[0x0][0x1c0], R12 ;  /* 0x000070000b0e7a25 */ /* 0x001fca00078e000c */
[----:B------:R-:W-:Y:S02]  /*4600*/  IADD3 R17, R15, R17, RZ ;  /* 0x000000110f117210 */ /* 0x000fe40007ffe0ff */
[----:B------:R-:W-:-:S04]  /*4610*/  LEA R12, P0, R14, c[0x0][0x160], 0x2 ;  /* 0x000058000e0c7a11 */ /* 0x000fc800078010ff */
[----:B------:R-:W-:-:S05]  /*4620*/  LEA.HI.X R13, R14, c[0x0][0x164], R17, 0x2, P0 ;  /* 0x000059000e0d7a11 */ /* 0x000fca00000f1411 */
[----:B------:R0:W-:Y:S04]  /*4630*/  STG.E.64 [R12.64], R34 ;  /* 0x000000220c007986 */ /* 0x0001e8000c101b06 */
.L_x_3183:
[----:B------:R-:W-:Y:S05]  /*4640*/  BSYNC B0 ;  /* 0x0000000000007941 */ /* 0x000fea0003800000 */
.L_x_3182:
        /* <DEDUP_REMOVED lines=13> */
.L_x_3184:
[----:B------:R-:W-:Y:S01]  /*4720*/  BSSY B0, `(.L_x_3185) ;  /* 0x000000a000007945 */ /* 0x000fe20003800000 */
[----:B------:R-:W-:Y:S05]  /*4730*/  @P4 BRA `(.L_x_3186) ;  /* 0x0000008000004947 */ /* 0x000fea0003800000 */
[----:B------:R-:W-:Y:S01]  /*4740*/  MOV R2, R28 ;  /* 0x0000001c00027202 */ /* 0x000fe20000000f00 */
[----:B------:R-:W-:-:S04]  /*4750*/  IMAD R7, R10, c[0x0][0x1c0], RZ ;  /* 0x000070000a077a24 */ /* 0x000fc800078e02ff */
[----:B------:R-:W-:-:S04]  /*4760*/  IMAD.WIDE.U32 R4, R82, c[0x0][0x1c0], R2 ;  /* 0x0000700052047a25 */ /* 0x000fc800078e0002 */
[----:B------:R-:W-:Y:S01]  /*4770*/  IMAD R7, R82, c[0x0][0x1c4], R7 ;  /* 0x0000710052077a24 */ /* 0x000fe200078e0207 */
[----:B------:R-:W-:-:S04]  /*4780*/  LEA R2, P0, R4, c[0x0][0x160], 0x2 ;  /* 0x0000580004027a11 */ /* 0x000fc800078010ff */
[----:B------:R-:W-:-:S04]  /*4790*/  IADD3 R7, R5, R7, RZ ;  /* 0x0000000705077210 */ /* 0x000fc80007ffe0ff */
[----:B------:R-:W-:-:S05]  /*47a0*/  LEA.HI.X R3, R4, c[0x0][0x164], R7, 0x2, P0 ;  /* 0x0000590004037a11 */ /* 0x000fca00000f1407 */
[----:B------:R0:W-:Y:S02]  /*47b0*/  STG.E.64 [R2.64], R12 ;  /* 0x0000000c02007986 */ /* 0x0001e4000c101b06 */
.L_x_3186:
[----:B------:R-:W-:Y:S05]  /*47c0*/  BSYNC B0 ;  /* 0x0000000000007941 */ /* 0x000fea0003800000 */
.L_x_3185:
[----:B------:R-:W-:Y:S02]  /*47d0*/  IADD3 R80, R80, c[0x0][0x10], RZ ;  /* 0x0000040050507a10 */ /* 0x000fe40007ffe0ff */
[----:B------:R-:W-:Y:S02]  /*47e0*/  IADD3 R95, R95, 0x1, RZ ;  /* 0x000000015f5f7810 */ /* 0x000fe40007ffe0ff */
[----:B------:R-:W-:-:S13]  /*47f0*/  ISETP.GE.AND P0, PT, R80, UR4, PT ;  /* 0x0000000450007c0c */ /* 0x000fda000bf06270 */
[----:B------:R-:W-:Y:S01]  /*4800*/  @P0 CALL.REL.NOINC `(.L_x_3187) ;  /* 0x0000001000000944 */ /* 0x000fe20003c00000 */
[----:B------:R-:W-:Y:S05]  /*4810*/  BRA `(.L_x_3188) ;  /* 0xffffb8d000007947 */ /* 0x000fea000383ffff */
.L_x_3187:
[----:B------:R-:W-:Y:S05]  /*4820*/  EXIT ;  /* 0x000000000000794d */ /* 0x000fea0003800000 */
.L_x_3189:
        /* <DEDUP_REMOVED lines=13> */
.L_x_3399:


//--------------------- .text._Z35group_norm_nhwc_fwd_one_pass_kernelI11Fp32IOFp16WLi64ELi32ELi512EEv26Group_norm_nhwc_fwd_params --------------------------
	.section	.text._Z35group_norm_nhwc_fwd_one_pass_kernelI11Fp32IOFp16WLi64ELi32ELi512EEv26Group_norm_nhwc_fwd_params,"ax",@progbits
	.sectioninfo	@"SHI_REGISTERS=32"
	.align	128
        .global         _Z35group_norm_nhwc_fwd_one_pass_kernelI11Fp32IOFp16WLi64ELi32ELi512EEv26Group_norm_nhwc_fwd_params
        .type           _Z35group_norm_nhwc_fwd_one_pass_kernelI11Fp32IOFp16WLi64ELi32ELi512EEv26Group_norm_nhwc_fwd_params,@function
        .size           _Z35group_norm_nhwc_fwd_one_pass_kernelI11Fp32IOFp16WLi64ELi32ELi512EEv26Group_norm_nhwc_fwd_params,(.L_x_3400 - _Z35group_norm_nhwc_fwd_one_pass_kernelI11Fp32IOFp16WLi64ELi32ELi512EEv26Group_norm_nhwc_fwd_params)
        .other          _Z35group_norm_nhwc_fwd_one_pass_kernelI11Fp32IOFp16WLi64ELi32ELi512EEv26Group_norm_nhwc_fwd_params,@"STO_CUDA_ENTRY STV_DEFAULT"
_Z35group_norm_nhwc_fwd_one_pass_kernelI11Fp32IOFp16WLi64ELi32ELi512EEv26Group_norm_nhwc_fwd_params:
.text._Z35group_norm_nhwc_fwd_one_pass_kernelI11Fp32IOFp16WLi64ELi32ELi512EEv26Group_norm_nhwc_fwd_params:
        /* <DEDUP_REMOVED lines=15> */
.L_x_3206:
        /* <DEDUP_REMOVED lines=147> */
.L_x_3191:
[----:B------:R-:W-:Y:S05]  /*0a20*/  BSYNC B0 ;  /* 0x0000000000007941 */ /* 0x000fea0003800000 */
.L_x_3190:
        /* <DEDUP_REMOVED lines=25> */
.L_x_3194:
[----:B------:R-:W2:Y:S01]  /*0bc0*/  LDG.E.STRONG.GPU R12, [R8.64] ;  /* 0x00000006080c7981 */ /* 0x000ea2000c1ef900 */
[----:B------:R-:W-:Y:S01]  /*0bd0*/  YIELD ;  /* 0x0000000000007946 */ /* 0x000fe20003800000 */
[----:B--2---:R-:W-:Y:S01]  /*0be0*/  ISETP.NE.AND P0, PT, R12, R13, PT ;  /* 0x0000000d0c00720c */ /* 0x004fe20003f05270 */
[----:B------:R-:W-:-:S12]  /*0bf0*/  CCTL.IVALL ;  /* 0x00000000ff00798f */ /* 0x000fd80002000000 */
[----:B------:R-:W-:Y:S05]  /*0c00*/  @P0 BRA `(.L_x_3194) ;  /* 0xffffffb000000947 */ /* 0x000fea000383ffff */
.L_x_3193:
        /* <DEDUP_REMOVED lines=12> */
.L_x_3196:
        /* <DEDUP_REMOVED lines=60> */
.L_x_3195:
        /* <DEDUP_REMOVED lines=19> */
.L_x_3198:
[----:B------:R-:W-:Y:S05]  /*11c0*/  BSYNC B0 ;  /* 0x0000000000007941 */ /* 0x000fea0003800000 */
.L_x_3197:
        /* <DEDUP_REMOVED lines=30> */
.L_x_3192:
        /* <DEDUP_REMOVED lines=17> */
[----:B------:R4:W5:Y:S04]  /*14c0*/  LDG.E.U16 R24, [R8.64] ;  /* 0x0000000608187981 */ /* 0x000968000c1e1500 */
[----:B------:R4:W5:Y:S04]  /*14d0*/  LDG.E.U16 R29, [R8.64+0x2] ;  /* 0x00000206081d7981 */ /* 0x000968000c1e1500 */
[----:B--2---:R2:W5:Y:S04]  /*14e0*/  LDG.E.U16 R12, [R12.64+0x2] ;  /* 0x000002060c0c7981 */ /* 0x004568000c1e1500 */
[----:B------:R-:W0:Y:S01]  /*14f0*/  LDS.64 R18, [0x98] ;  /* 0x00009800ff127984 */ /* 0x000e220000000a00 */
[----:B-1----:R-:W-:Y:S01]  /*1500*/  HFMA2.MMA R14, -RZ, RZ, 1.875, 0 ;  /* 0x3f800000ff0e7435 */ /* 0x002fe200000001ff */
[----:B0-----:R-:W-:-:S02]  /*1510*/  SHF.R.U32.HI R11, RZ, 0x4, R27 ;  /* 0x00000004ff0b7819 */ /* 0x001fc4000001161b */
[----:B------:R-:W-:-:S03]  /*1520*/  ISETP.NE.AND P2, PT, RZ, UR5, PT ;  /* 0x00000005ff007c0c */ /* 0x000fc6000bf45270 */
[----:B------:R-:W-:Y:S02]  /*1530*/  IMAD R11, R2, c[0x0][0x1e4], R11 ;  /* 0x00007900020b7a24 */ /* 0x000fe400078e020b */
[----:B------:R-:W-:-:S04]  /*1540*/  FMUL.FTZ R18, R18, c[0x0][0x1f4] ;  /* 0x00007d0012127a20 */ /* 0x000fc80000410000 */
[----:B------:R-:W-:-:S04]  /*1550*/  FMUL.FTZ R10, R18, R18 ;  /* 0x00000012120a7220 */ /* 0x000fc80000410000 */
[----:B------:R-:W-:-:S05]  /*1560*/  FFMA.FTZ R19, R19, c[0x0][0x1f4], -R10 ;  /* 0x00007d0013137a23 */ /* 0x000fca000001080a */
[----:B------:R-:W-:-:S13]  /*1570*/  FSETP.GTU.FTZ.AND P0, PT, R19, RZ, PT ;  /* 0x000000ff1300720b */ /* 0x000fda0003f1c000 */
[----:B------:R-:W-:-:S04]  /*1580*/  @P0 FADD.FTZ R19, R19, c[0x0][0x188] ;  /* 0x0000620013130621 */ /* 0x000fc80000010000 */
[----:B------:R-:W0:Y:S01]  /*1590*/  @P0 MUFU.RSQ R14, R19 ;  /* 0x00000013000e0308 */ /* 0x000e220000001400 */
[C---:B----4-:R-:W-:Y:S01]  /*15a0*/  IADD3 R8, R11.reuse, 0x20, RZ ;  /* 0x000000200b087810 */ /* 0x050fe20007ffe0ff */
[C---:B--2---:R-:W-:Y:S01]  /*15b0*/  FADD.FTZ R13, -R18.reuse, R6 ;  /* 0x00000006120d7221 */ /* 0x044fe20000010100 */
[----:B------:R-:W-:Y:S01]  /*15c0*/  ISETP.GE.U32.AND P0, PT, R11, c[0x0][0x1c8], PT ;  /* 0x000072000b007a0c */ /* 0x000fe20003f06070 */
[----:B------:R-:W-:Y:S01]  /*15d0*/  FADD.FTZ R15, -R18, R7 ;  /* 0x00000007120f7221 */ /* 0x000fe20000010100 */
[----:B------:R-:W-:Y:S02]  /*15e0*/  SHF.R.S32.HI R10, RZ, 0x1f, R11 ;  /* 0x0000001fff0a7819 */ /* 0x000fe4000001140b */
[----:B------:R-:W-:Y:S02]  /*15f0*/  ISETP.GE.U32.AND P1, PT, R8, c[0x0][0x1c8], PT ;  /* 0x0000720008007a0c */ /* 0x000fe40003f26070 */
[----:B------:R-:W-:Y:S01]  /*1600*/  SHF.R.S32.HI R2, RZ, 0x1f, R8 ;  /* 0x0000001fff027819 */ /* 0x000fe20000011408 */
[----:B------:R-:W-:Y:S01]  /*1610*/  FADD.FTZ R7, -R18, R4 ;  /* 0x0000000412077221 */ /* 0x000fe20000010100 */
[----:B------:R-:W-:Y:S01]  /*1620*/  ISETP.GE.AND.EX P0, PT, R10, c[0x0][0x1cc], PT, P0 ;  /* 0x000073000a007a0c */ /* 0x000fe20003f06300 */
[----:B------:R-:W-:Y:S01]  /*1630*/  FADD.FTZ R5, -R18, R5 ;  /* 0x0000000512057221 */ /* 0x000fe20000010100 */
[----:B------:R-:W-:Y:S01]  /*1640*/  ISETP.GE.AND.EX P1, PT, R2, c[0x0][0x1cc], PT, P1 ;  /* 0x0000730002007a0c */ /* 0x000fe20003f26310 */
[----:B0-----:R-:W-:-:S02]  /*1650*/  FMUL.FTZ R15, R15, R14 ;  /* 0x0000000e0f0f7220 */ /* 0x001fc40000410000 */
[-C--:B------:R-:W-:Y:S02]  /*1660*/  FMUL.FTZ R4, R13, R14.reuse ;  /* 0x0000000e0d047220 */ /* 0x080fe40000410000 */
[-C--:B------:R-:W-:Y:S01]  /*1670*/  FMUL.FTZ R13, R7, R14.reuse ;  /* 0x0000000e070d7220 */ /* 0x080fe20000410000 */
[----:B------:R-:W-:Y:S01]  /*1680*/  ISETP.GT.U32.OR P0, PT, R27, 0x1ff, P0 ;  /* 0x000001ff1b00780c */ /* 0x000fe20000704470 */
[----:B------:R-:W-:Y:S01]  /*1690*/  FMUL.FTZ R14, R5, R14 ;  /* 0x0000000e050e7220 */ /* 0x000fe20000410000 */
[----:B------:R-:W-:Y:S01]  /*16a0*/  ISETP.GT.U32.OR P1, PT, R27, 0x1ff, P1 ;  /* 0x000001ff1b00780c */ /* 0x000fe20000f24470 */
[----:B---3--:R-:W-:Y:S02]  /*16b0*/  HADD2.F32 R25, -RZ, R25.H0_H0 ;  /* 0x20000019ff197230 */ /* 0x008fe40000004100 */
[----:B-----5:R-:W-:Y:S02]  /*16c0*/  HADD2.F32 R24, -RZ, R24.H0_H0 ;  /* 0x20000018ff187230 */ /* 0x020fe40000004100 */
[----:B------:R-:W-:-:S02]  /*16d0*/  HADD2.F32 R9, -RZ, R29.H0_H0 ;  /* 0x2000001dff097230 */ /* 0x000fc40000004100 */
[----:B------:R-:W-:Y:S01]  /*16e0*/  HADD2.F32 R12, -RZ, R12.H0_H0 ;  /* 0x2000000cff0c7230 */ /* 0x000fe20000004100 */
        /* <DEDUP_REMOVED lines=13> */
.L_x_3199:
        /* <DEDUP_REMOVED lines=11> */
.L_x_3201:
[----:B------:R-:W-:Y:S05]  /*1870*/  BSYNC B0 ;  /* 0x0000000000007941 */ /* 0x000fea0003800000 */
.L_x_3200:
        /* <DEDUP_REMOVED lines=13> */
.L_x_3202:
        /* <DEDUP_REMOVED lines=10> */
.L_x_3204:
[----:B------:R-:W-:Y:S05]  /*19f0*/  BSYNC B0 ;  /* 0x0000000000007941 */ /* 0x000fea0003800000 */
.L_x_3203:
[----:B------:R-:W-:Y:S02]  /*1a00*/  IADD3 R3, R3, c[0x0][0x10], RZ ;  /* 0x0000040003037a10 */ /* 0x000fe40007ffe0ff */
[----:B------:R-:W-:Y:S02]  /*1a10*/  IADD3 R0, R0, 0x1, RZ ;  /* 0x0000000100007810 */ /* 0x000fe40007ffe0ff */
[----:B------:R-:W-:-:S13]  /*1a20*/  ISETP.GE.AND P0, PT, R3, UR4, PT ;  /* 0x0000000403007c0c */ /* 0x000fda000bf06270 */
[----:B------:R-:W-:Y:S01]  /*1a30*/  @P0 CALL.REL.NOINC `(.L_x_3205) ;  /* 0x0000001000000944 */ /* 0x000fe20003c00000 */
[----:B------:R-:W-:Y:S05]  /*1a40*/  BRA `(.L_x_3206) ;  /* 0xffffe6a000007947 */ /* 0x000fea000383ffff */
.L_x_3205:
[----:B------:R-:W-:Y:S05]  /*1a50*/  EXIT ;  /* 0x000000000000794d */ /* 0x000fea0003800000 */
.L_x_3207:
        /* <DEDUP_REMOVED lines=10> */
.L_x_3400:


//--------------------- .text._Z35group_norm_nhwc_fwd_one_pass_kernelI11Fp32IOFp16WLi128ELi32ELi512EEv26Group_norm_nhwc_fwd_params --------------------------
	.section	.text._Z35group_norm_nhwc_fwd_one_pass_kernelI11Fp32IOFp16WLi128ELi32ELi512EEv26Group_norm_nhwc_fwd_params,"ax",@progbits
	.sectioninfo	@"SHI_REGISTERS=32"
	.align	128
        .global         _Z35group_norm_nhwc_fwd_one_pass_kernelI11Fp32IOFp16WLi128ELi32ELi512EEv26Group_norm_nhwc_fwd_params
        .type           _Z35group_norm_nhwc_fwd_one_pass_kernelI11Fp32IOFp16WLi128ELi32ELi512EEv26Group_norm_nhwc_fwd_params,@function
        .size           _Z35group_norm_nhwc_fwd_one_pass_kernelI11Fp32IOFp16WLi128ELi32ELi512EEv26Group_norm_nhwc_fwd_params,(.L_x_3401 - _Z35group_norm_nhwc_fwd_one_pass_kernelI11Fp32IOFp16WLi128ELi32ELi512EEv26Group_norm_nhwc_fwd_params)
        .other          _Z35group_norm_nhwc_fwd_one_pass_kernelI11Fp32IOFp16WLi128ELi32ELi512EEv26Group_norm_nhwc_fwd_params,@"STO_CUDA_ENTRY STV_DEFAULT"
_Z35group_norm_nhwc_fwd_one_pass_kernelI11Fp32IOFp16WLi128ELi32ELi512EEv26Group_norm_nhwc_fwd_params:
.text._Z35group_norm_nhwc_fwd_one_pass_kernelI11Fp32IOFp16WLi128ELi32ELi512EEv26Group_norm_nhwc_fwd_params:
        /* <DEDUP_REMOVED lines=15> */
.L_x_3230:
[----:B0-----:R-:W-:-:S04]  /*00f0*/  IABS R5, c[0x0][0x1d8] ;  /* 0x0000760000057a13 */ /* 0x001fc80000000000 */
        /* <DEDUP_REMOVED lines=184> */
.L_x_3209:
[----:B------:R-:W-:Y:S05]  /*0c80*/  BSYNC B0 ;  /* 0x0000000000007941 */ /* 0x000fea0003800000 */
.L_x_3208:
        /* <DEDUP_REMOVED lines=25> */
.L_x_3212:
[----:B------:R-:W2:Y:S01]  /*0e20*/  LDG.E.STRONG.GPU R16, [R14.64] ;  /* 0x000000060e107981 */ /* 0x000ea2000c1ef900 */
[----:B------:R-:W-:Y:S01]  /*0e30*/  YIELD ;  /* 0x0000000000007946 */ /* 0x000fe20003800000 */
[----:B--2---:R-:W-:Y:S01]  /*0e40*/  ISETP.NE.AND P0, PT, R16, R17, PT ;  /* 0x000000111000720c */ /* 0x004fe20003f05270 */
[----:B------:R-:W-:-:S12]  /*0e50*/  CCTL.IVALL ;  /* 0x00000000ff00798f */ /* 0x000fd80002000000 */
[----:B------:R-:W-:Y:S05]  /*0e60*/  @P0 BRA `(.L_x_3212) ;  /* 0xffffffb000000947 */ /* 0x000fea000383ffff */
.L_x_3211:
        /* <DEDUP_REMOVED lines=12> */
.L_x_3214:
        /* <DEDUP_REMOVED lines=60> */
.L_x_3213:
        /* <DEDUP_REMOVED lines=19> */
.L_x_3216:
[----:B------:R-:W-:Y:S05]  /*1420*/  BSYNC B0 ;  /* 0x0000000000007941 */ /* 0x000fea0003800000 */
.L_x_3215:
        /* <DEDUP_REMOVED lines=30> */
.L_x_3210:
        /* <DEDUP_REMOVED lines=17> */
[----:B------:R1:W3:Y:S04]  /*1720*/  LDG.E.U16 R19, [R16.64+0x2] ;  /* 0x0000020610137981 */ /* 0x0002e8000c1e1500 */
[----:B-1----:R1:W4:Y:S04]  /*1730*/  LDG.E.U16 R17, [R14.64] ;  /* 0x000000060e117981 */ /* 0x002328000c1e1500 */
[----:B------:R1:W5:Y:S01]  /*1740*/  LDG.E.U16 R16, [R14.64+0x2] ;  /* 0x000002060e107981 */ /* 0x000362000c1e1500 */
[----:B0-----:R-:W-:Y:S01]  /*1750*/  HFMA2.MMA R12, -RZ, RZ, 1.875, 0 ;  /* 0x3f800000ff0c7435 */ /* 0x001fe200000001ff */
[----:B------:R-:W-:-:S02]  /*1760*/  SHF.R.U32.HI R29, RZ, 0x4, R11 ;  /* 0x00000004ff1d7819 */ /* 0x000fc4000001160b */
[----:B------:R-:W-:-:S03]  /*1770*/  ISETP.NE.AND P2, PT, RZ, UR5, PT ;  /* 0x00000005ff007c0c */ /* 0x000fc6000bf45270 */
[----:B------:R-:W-:Y:S01]  /*1780*/  IMAD R0, R0, c[0x0][0x1e4], R29 ;  /* 0x0000790000007a24 */ /* 0x000fe200078e021d */
[----:B-1----:R-:W0:Y:S02]  /*1790*/  LDS.64 R14, [0x98] ;  /* 0x00009800ff0e7984 */ /* 0x002e240000000a00 */
[----:B0-----:R-:W-:-:S04]  /*17a0*/  FMUL.FTZ R13, R14, c[0x0][0x1f4] ;  /* 0x00007d000e0d7a20 */ /* 0x001fc80000410000 */
[C---:B------:R-:W-:Y:S02]  /*17b0*/  FMUL.FTZ R18, R13.reuse, R13 ;  /* 0x0000000d0d127220 */ /* 0x040fe40000410000 */
[----:B------:R-:W-:Y:S02]  /*17c0*/  FADD.FTZ R29, -R13, R2 ;  /* 0x000000020d1d7221 */ /* 0x000fe40000010100 */
[----:B------:R-:W-:-:S05]  /*17d0*/  FFMA.FTZ R18, R15, c[0x0][0x1f4], -R18 ;  /* 0x00007d000f127a23 */ /* 0x000fca0000010812 */
[----:B------:R-:W-:-:S13]  /*17e0*/  FSETP.GTU.FTZ.AND P0, PT, R18, RZ, PT ;  /* 0x000000ff1200720b */ /* 0x000fda0003f1c000 */
[----:B------:R-:W-:Y:S01]  /*17f0*/  @P0 FADD.FTZ R28, R18, c[0x0][0x188] ;  /* 0x00006200121c0621 */ /* 0x000fe20000010000 */
[----:B------:R-:W-:-:S03]  /*1800*/  SHF.R.S32.HI R18, RZ, 0x1f, R0 ;  /* 0x0000001fff127819 */ /* 0x000fc60000011400 */
[----:B------:R0:W1:Y:S01]  /*1810*/  @P0 MUFU.RSQ R12, R28 ;  /* 0x0000001c000c0308 */ /* 0x0000620000001400 */
[----:B------:R-:W-:-:S04]  /*1820*/  ISETP.GE.U32.AND P0, PT, R0, c[0x0][0x1c8], PT ;  /* 0x0000720000007a0c */ /* 0x000fc80003f06070 */
[----:B------:R-:W-:Y:S01]  /*1830*/  ISETP.GE.AND.EX P0, PT, R18, c[0x0][0x1cc], PT, P0 ;  /* 0x0000730012007a0c */ /* 0x000fe20003f06300 */
[----:B0-----:R-:W-:-:S03]  /*1840*/  FADD.FTZ R28, -R13, R3 ;  /* 0x000000030d1c7221 */ /* 0x001fc60000010100 */
[----:B------:R-:W-:Y:S01]  /*1850*/  ISETP.GT.U32.OR P0, PT, R11, 0x1ff, P0 ;  /* 0x000001ff0b00780c */ /* 0x000fe20000704470 */
[----:B--2---:R-:W-:Y:S02]  /*1860*/  HADD2.F32 R15, -RZ, R23.H0_H0 ;  /* 0x20000017ff0f7230 */ /* 0x004fe40000004100 */
[----:B---3--:R-:W-:Y:S01]  /*1870*/  HADD2.F32 R14, -RZ, R19.H0_H0 ;  /* 0x20000013ff0e7230 */ /* 0x008fe20000004100 */
[-C--:B-1----:R-:W-:Y:S02]  /*1880*/  FMUL.FTZ R19, R28, R12.reuse ;  /* 0x0000000c1c137220 */ /* 0x082fe40000410000 */
[----:B------:R-:W-:Y:S01]  /*1890*/  FMUL.FTZ R28, R29, R12 ;  /* 0x0000000c1d1c7220 */ /* 0x000fe20000410000 */
[----:B----4-:R-:W-:Y:S01]  /*18a0*/  HADD2.F32 R3, -RZ, R17.H0_H0 ;  /* 0x20000011ff037230 */ /* 0x010fe20000004100 */
[C---:B------:R-:W-:Y:S01]  /*18b0*/  FADD.FTZ R17, -R13.reuse, R5 ;  /* 0x000000050d117221 */ /* 0x040fe20000010100 */
[----:B-----5:R-:W-:Y:S01]  /*18c0*/  HADD2.F32 R2, -RZ, R16.H0_H0 ;  /* 0x20000010ff027230 */ /* 0x020fe20000004100 */
[----:B------:R-:W-:-:S02]  /*18d0*/  FADD.FTZ R16, -R13, R4 ;  /* 0x000000040d107221 */ /* 0x000fc40000010100 */
        /* <DEDUP_REMOVED lines=13> */
.L_x_3217:
        /* <DEDUP_REMOVED lines=11> */
.L_x_3219:
[----:B------:R-:W-:Y:S05]  /*1a60*/  BSYNC B0 ;  /* 0x0000000000007941 */ /* 0x000fea0003800000 */
.L_x_3218:
        /* <DEDUP_REMOVED lines=38> */
.L_x_3220:
        /* <DEDUP_REMOVED lines=11> */
.L_x_3222:
[----:B------:R-:W-:Y:S05]  /*1d80*/  BSYNC B0 ;  /* 0x0000000000007941 */ /* 0x000fea0003800000 */
.L_x_3221:
        /* <DEDUP_REMOVED lines=13> */
.L_x_3223:
        /* <DEDUP_REMOVED lines=11> */
.L_x_3225:
[----:B------:R-:W-:Y:S05]  /*1f10*/  BSYNC B0 ;  /* 0x0000000000007941 */ /* 0x000fea0003800000 */
.L_x_3224:
        /* <DEDUP_REMOVED lines=13> */
.L_x_3226:
        /* <DEDUP_REMOVED lines=10> */
.L_x_3228:
[----:B------:R-:W-:Y:S05]  /*2090*/  BSYNC B0 ;  /* 0x0000000000007941 */ /* 0x000fea0003800000 */
.L_x_3227:
[----:B------:R-:W-:Y:S02]  /*20a0*/  IADD3 R22, R22, c[0x0][0x10], RZ ;  /* 0x0000040016167a10 */ /* 0x000fe40007ffe0ff */
[----:B------:R-:W-:Y:S02]  /*20b0*/  IADD3 R20, R20, 0x1, RZ ;  /* 0x0000000114147810 */ /* 0x000fe40007ffe0ff */
[----:B------:R-:W-:-:S13]  /*20c0*/  ISETP.GE.AND P0, PT, R22, UR4, PT ;  /* 0x0000000416007c0c */ /* 0x000fda000bf06270 */
[----:B------:R-:W-:Y:S01]  /*20d0*/  @P0 CALL.REL.NOINC `(.L_x_3229) ;  /* 0x0000001000000944 */ /* 0x000fe20003c00000 */
[----:B------:R-:W-:Y:S05]  /*20e0*/  BRA `(.L_x_3230) ;  /* 0xffffe00000007947 */ /* 0x000fea000383ffff */
.L_x_3229:
[----:B------:R-:W-:Y:S05]  /*20f0*/  EXIT ;  /* 0x000000000000794d */ /* 0x000fea0003800000 */
.L_x_3231:
        /* <DEDUP_REMOVED lines=16> */
.L_x_3401:


//--------------------- .text._Z35group_norm_nhwc_fwd_one_pass_kernelI11Fp32IOFp16WLi256ELi32ELi512EEv26Group_norm_nhwc_fwd_params --------------------------
	.section	.text._Z35group_norm_nhwc_fwd_one_pass_kernelI11Fp32IOFp16WLi256ELi32ELi512EEv26Group_norm_nhwc_fwd_params,"ax",@progbits
	.sectioninfo	@"SHI_REGISTERS=63"
	.align	128
        .global         _Z35group_norm_nhwc_fwd_one_pass_kernelI11Fp32IOFp16WLi256ELi32ELi512EEv26Group_norm_nhwc_fwd_params
        .type           _Z35group_norm_nhwc_fwd_one_pass_kernelI11Fp32IOFp16WLi256ELi32ELi512EEv26Group_norm_nhwc_fwd_params,@function
        .size           _Z35group_norm_nhwc_fwd_one_pass_kernelI11Fp32IOFp16WLi256ELi32ELi512EEv26Group_norm_nhwc_fwd_params,(.L_x_3402 - _Z35group_norm_nhwc_fwd_one_pass_kernelI11Fp32IOFp16WLi256ELi32ELi512EEv26Group_norm_nhwc_fwd_params)
        .other          _Z35group_norm_nhwc_fwd_one_pass_kernelI11Fp32IOFp16WLi256ELi32ELi512EEv26Group_norm_nhwc_fwd_params,@"STO_CUDA_ENTRY STV_DEFAULT"
_Z35group_norm_nhwc_fwd_one_pass_kernelI11Fp32IOFp16WLi256ELi32ELi512EEv26Group_norm_nhwc_fwd_params:
.text._Z35group_norm_nhwc_fwd_one_pass_kernelI11Fp32IOFp16WLi256ELi32ELi512EEv26Group_norm_nhwc_fwd_params:
        /* <DEDUP_REMOVED lines=44> */
.L_x_3269:
        /* <DEDUP_REMOVED lines=236> */
.L_x_3233:
[----:B------:R-:W-:Y:S05]  /*1180*/  BSYNC B0 ;  /* 0x0000000000007941 */ /* 0x000fea0003800000 */
.L_x_3232:
        /* <DEDUP_REMOVED lines=26> */
.L_x_3236:
[----:B------:R-:W2:Y:S01]  /*1330*/  LDG.E.STRONG.GPU R20, [R18.64] ;  /* 0x0000000612147981 */ /* 0x000ea2000c1ef900 */
[----:B------:R-:W-:Y:S01]  /*1340*/  YIELD ;  /* 0x0000000000007946 */ /* 0x000fe20003800000 */
[----:B--2---:R-:W-:Y:S01]  /*1350*/  ISETP.NE.AND P0, PT, R20, R21, PT ;  /* 0x000000151400720c */ /* 0x004fe20003f05270 */
[----:B------:R-:W-:-:S12]  /*1360*/  CCTL.IVALL ;  /* 0x00000000ff00798f */ /* 0x000fd80002000000 */
[----:B------:R-:W-:Y:S05]  /*1370*/  @P0 BRA `(.L_x_3236) ;  /* 0xffffffb000000947 */ /* 0x000fea000383ffff */
.L_x_3235:
        /* <DEDUP_REMOVED lines=17> */
.L_x_3240:
        /* <DEDUP_REMOVED lines=115> */
.L_x_3239:
        /* <DEDUP_REMOVED lines=61> */
.L_x_3241:
[----:B------:R-:W-:-:S13]  /*1f90*/  ISETP.NE.OR P0, PT, R22, RZ, P0 ;  /* 0x000000ff1600720c */ /* 0x000fda0000705670 */
[----:B------:R-:W-:Y:S05]  /*1fa0*/  @!P0 BRA `(.L_x_3237) ;  /* 0x000001f000008947 */ /* 0x000fea0003800000 */
.L_x_3238:
        /* <DEDUP_REMOVED lines=31> */
.L_x_3237:
        /* <DEDUP_REMOVED lines=12> */
.L_x_3243:
[----:B------:R-:W-:Y:S05]  /*2260*/  BSYNC B0 ;  /* 0x0000000000007941 */ /* 0x000fea0003800000 */
.L_x_3242:
        /* <DEDUP_REMOVED lines=16> */
.L_x_3234:
        /* <DEDUP_REMOVED lines=37> */
[----:B---3--:R-:W-:Y:S02]  /*25c0*/  HADD2.F32 R19, -RZ, R57.H0_H0 ;  /* 0x20000039ff137230 */ /* 0x008fe40000004100 */
[----:B----4-:R-:W-:-:S02]  /*25d0*/  HADD2.F32 R21, -RZ, R58.H0_H0 ;  /* 0x2000003aff157230 */ /* 0x010fc40000004100 */
[----:B------:R-:W-:Y:S02]  /*25e0*/  HADD2.F32 R22, -RZ, R56.H0_H0 ;  /* 0x20000038ff167230 */ /* 0x000fe40000004100 */
        /* <DEDUP_REMOVED lines=14> */
.L_x_3244:
        /* <DEDUP_REMOVED lines=11> */
.L_x_3246:
[----:B------:R-:W-:Y:S05]  /*2780*/  BSYNC B0 ;  /* 0x0000000000007941 */ /* 0x000fea0003800000 */
.L_x_3245:
        /* <DEDUP_REMOVED lines=15> */
.L_x_3247:
        /* <DEDUP_REMOVED lines=11> */
.L_x_3249:
[----:B------:R-:W-:Y:S05]  /*2930*/  BSYNC B0 ;  /* 0x0000000000007941 */ /* 0x000fea0003800000 */
.L_x_3248:
        /* <DEDUP_REMOVED lines=20> */
.L_x_3250:
        /* <DEDUP_REMOVED lines=11> */
.L_x_3252:
[----:B------:R-:W-:Y:S05]  /*2b30*/  BSYNC B0 ;  /* 0x0000000000007941 */ /* 0x000fea0003800000 */
.L_x_3251:
        /* <DEDUP_REMOVED lines=13> */
.L_x_3253:
        /* <DEDUP_REMOVED lines=11> */
.L_x_3255:
[----:B------:R-:W-:Y:S05]  /*2cc0*/  BSYNC B0 ;  /* 0x0000000000007941 */ /* 0x000fea0003800000 */
.L_x_3254:
        /* <DEDUP_REMOVED lines=22> */
.L_x_3256:
        /* <DEDUP_REMOVED lines=11> */
.L_x_3258:
[----:B------:R-:W-:Y:S05]  /*2ee0*/  BSYNC B0 ;  /* 0x0000000000007941 */ /* 0x000fea0003800000 */
.L_x_3257:
        /* <DEDUP_REMOVED lines=18> */
.L_x_3259:
        /* <DEDUP_REMOVED lines=11> */
.L_x_3261:
[----:B------:R-:W-:Y:S05]  /*30c0*/  BSYNC B0 ;  /* 0x0000000000007941 */ /* 0x000fea0003800000 */
.L_x_3260:
        /* <DEDUP_REMOVED lines=26> */
.L_x_3262:
        /* <DEDUP_REMOVED lines=11> */
.L_x_3264:
[----:B------:R-:W-:Y:S05]  /*3320*/  BSYNC B0 ;  /* 0x0000000000007941 */ /* 0x000fea0003800000 */
.L_x_3263:
        /* <DEDUP_REMOVED lines=13> */
.L_x_3265:
        /* <DEDUP_REMOVED lines=10> */
.L_x_3267:
[----:B------:R-:W-:Y:S05]  /*34a0*/  BSYNC B0 ;  /* 0x0000000000007941 */ /* 0x000fea0003800000 */
.L_x_3266:
[----:B------:R-:W-:Y:S02]  /*34b0*/  IADD3 R39, R39, c[0x0][0x10], RZ ;  /* 0x0000040027277a10 */ /* 0x000fe40007ffe0ff */
[----:B------:R-:W-:Y:S02]  /*34c0*/  IADD3 R40, R40, 0x1, RZ ;  /* 0x0000000128287810 */ /* 0x000fe40007ffe0ff */
[----:B------:R-:W-:-:S13]  /*34d0*/  ISETP.GE.AND P0, PT, R39, UR4, PT ;  /* 0x0000000427007c0c */ /* 0x000fda000bf06270 */
[----:B------:R-:W-:Y:S01]  /*34e0*/  @P0 CALL.REL.NOINC `(.L_x_3268) ;  /* 0x0000001000000944 */ /* 0x000fe20003c00000 */
[----:B------:R-:W-:Y:S05]  /*34f0*/  BRA `(.L_x_3269) ;  /* 0xffffcdc000007947 */ /* 0x000fea000383ffff */
.L_x_3268:
[----:B------:R-:W-:Y:S05]  /*3500*/  EXIT ;  /* 0x000000000000794d */ /* 0x000fea0003800000 */
.L_x_3270:
        /* <DEDUP_REMOVED lines=15> */
.L_x_3402:


//--------------------- .text._Z35group_norm_nhwc_fwd_one_pass_kernelI11Fp32IOFp16WLi512ELi32ELi512EEv26Group_norm_nhwc_fwd_params --------------------------
	.section	.text._Z35group_norm_nhwc_fwd_one_pass_kernelI11Fp32IOFp16WLi512ELi32ELi512EEv26Group_norm_nhwc_fwd_params,"ax",@progbits
	.sectioninfo	@"SHI_REGISTERS=101"
	.align	128
        .global         _Z35group_norm_nhwc_fwd_one_pass_kernelI11Fp32IOFp16WLi512ELi32ELi512EEv26Group_norm_nhwc_fwd_params
        .type           _Z35group_norm_nhwc_fwd_one_pass_kernelI11Fp32IOFp16WLi512ELi32ELi512EEv26Group_norm_nhwc_fwd_params,@function
        .size           _Z35group_norm_nhwc_fwd_one_pass_kernelI11Fp32IOFp16WLi512ELi32ELi512EEv26Group_norm_nhwc_fwd_params,(.L_x_3403 - _Z35group_norm_nhwc_fwd_one_pass_kernelI11Fp32IOFp16WLi512ELi32ELi512EEv26Group_norm_nhwc_fwd_params)
        .other          _Z35group_norm_nhwc_fwd_one_pass_kernelI11Fp32IOFp16WLi512ELi32ELi512EEv26Group_norm_nhwc_fwd_params,@"STO_CUDA_ENTRY STV_DEFAULT"
_Z35group_norm_nhwc_fwd_one_pass_kernelI11Fp32IOFp16WLi512ELi32ELi512EEv26Group_norm_nhwc_fwd_params:
.text._Z35group_norm_nhwc_fwd_one_pass_kernelI11Fp32IOFp16WLi512ELi32ELi512EEv26Group_norm_nhwc_fwd_params:
        /* <DEDUP_REMOVED lines=15> */
.L_x_3329:
        /* <DEDUP_REMOVED lines=459> */
.L_x_3272:
[----:B0-----:R-:W-:Y:S05]  /*1da0*/  BSYNC B0 ;  /* 0x0000000000007941 */ /* 0x001fea0003800000 */
.L_x_3271:
        /* <DEDUP_REMOVED lines=24> */
.L_x_3275:
[----:B0-----:R-:W2:Y:S01]  /*1f30*/  LDG.E.STRONG.GPU R4, [R6.64] ;  /* 0x0000000606047981 */ /* 0x001ea2000c1ef900 */
[----:B------:R-:W-:Y:S01]  /*1f40*/  YIELD ;  /* 0x0000000000007946 */ /* 0x000fe20003800000 */
[----:B--2---:R-:W-:Y:S01]  /*1f50*/  ISETP.NE.AND P6, PT, R4, R13, PT ;  /* 0x0000000d0400720c */ /* 0x004fe20003fc5270 */
[----:B------:R-:W-:-:S12]  /*1f60*/  CCTL.IVALL ;  /* 0x00000000ff00798f */ /* 0x000fd80002000000 */
[----:B------:R-:W-:Y:S05]  /*1f70*/  @P6 BRA `(.L_x_3275) ;  /* 0xffffffb000006947 */ /* 0x000fea000383ffff */
.L_x_3274:
        /* <DEDUP_REMOVED lines=13> */
.L_x_3277:
        /* <DEDUP_REMOVED lines=60> */
.L_x_3276:
        /* <DEDUP_REMOVED lines=17> */
.L_x_3279:
[----:B------:R-:W-:Y:S05]  /*2520*/  BSYNC B0 ;  /* 0x0000000000007941 */ /* 0x000fea0003800000 */
.L_x_3278:
        /* <DEDUP_REMOVED lines=31> */
.L_x_3273:
        /* <DEDUP_REMOVED lines=58> */
.L_x_3280:
        /* <DEDUP_REMOVED lines=12> */
.L_x_3282:
[----:B------:R-:W-:Y:S05]  /*2b80*/  BSYNC B0 ;  /* 0x0000000000007941 */ /* 0x000fea0003800000 */
.L_x_3281:
        /* <DEDUP_REMOVED lines=14> */
.L_x_3283:
        /* <DEDUP_REMOVED lines=12> */
.L_x_3285:
[----:B------:R-:W-:Y:S05]  /*2d30*/  BSYNC B0 ;  /* 0x0000000000007941 */ /* 0x000fea0003800000 */
.L_x_3284:
        /* <DEDUP_REMOVED lines=20> */
.L_x_3286:
        /* <DEDUP_REMOVED lines=12> */
.L_x_3288:
[----:B------:R-:W-:Y:S05]  /*2f40*/  BSYNC B0 ;  /* 0x0000000000007941 */ /* 0x000fea0003800000 */
.L_x_3287:
        /* <DEDUP_REMOVED lines=14> */
.L_x_3289:
        /* <DEDUP_REMOVED lines=12> */
.L_x_3291:
[----:B------:R-:W-:Y:S05]  /*30f0*/  BSYNC B0 ;  /* 0x0000000000007941 */ /* 0x000fea0003800000 */
.L_x_3290:
        /* <DEDUP_REMOVED lines=20> */
.L_x_3292:
        /* <DEDUP_REMOVED lines=12> */
.L_x_3294:
[----:B------:R-:W-:Y:S05]  /*3300*/  BSYNC B0 ;  /* 0x0000000000007941 */ /* 0x000fea0003800000 */
.L_x_3293:
        /* <DEDUP_REMOVED lines=14> */
.L_x_3295:
        /* <DEDUP_REMOVED lines=12> */
.L_x_3297:
[----:B------:R-:W-:Y:S05]  /*34b0*/  BSYNC B0 ;  /* 0x0000000000007941 */ /* 0x000fea0003800000 */
.L_x_3296:
        /* <DEDUP_REMOVED lines=20> */
.L_x_3298:
        /* <DEDUP_REMOVED lines=12> */
.L_x_3300:
[----:B------:R-:W-:Y:S05]  /*36c0*/  BSYNC B0 ;  /* 0x0000000000007941 */ /* 0x000fea0003800000 */
.L_x_3299:
        /* <DEDUP_REMOVED lines=14> */
.L_x_3301:
        /* <DEDUP_REMOVED lines=12> */
.L_x_3303:
[----:B------:R-:W-:Y:S05]  /*3870*/  BSYNC B0 ;  /* 0x0000000000007941 */ /* 0x000fea0003800000 */
.L_x_3302:
        /* <DEDUP_REMOVED lines=20> */
.L_x_3304:
        /* <DEDUP_REMOVED lines=11> */
.L_x_3306:
[----:B------:R-:W-:Y:S05]  /*3a70*/  BSYNC B0 ;  /* 0x0000000000007941 */ /* 0x000fea0003800000 */
.L_x_3305:
        /* <DEDUP_REMOVED lines=14> */
.L_x_3307:
        /* <DEDUP_REMOVED lines=11> */
.L_x_3309:
[----:B------:R-:W-:Y:S05]  /*3c10*/  BSYNC B0 ;  /* 0x0000000000007941 */ /* 0x000fea0003800000 */
.L_x_3308:
        /* <DEDUP_REMOVED lines=51> */
.L_x_3310:
        /* <DEDUP_REMOVED lines=11> */
.L_x_3312:
[----:B------:R-:W-:Y:S05]  /*4000*/  BSYNC B0 ;  /* 0x0000000000007941 */ /* 0x000fea0003800000 */
.L_x_3311:
        /* <DEDUP_REMOVED lines=13> */
.L_x_3313:
        /* <DEDUP_REMOVED lines=11> */
.L_x_3315:
[----:B------:R-:W-:Y:S05]  /*4190*/  BSYNC B0 ;  /* 0x0000000000007941 */ /* 0x000fea0003800000 */
.L_x_3314:
        /* <DEDUP_REMOVED lines=13> */
.L_x_3316:
        /* <DEDUP_REMOVED lines=11> */
.L_x_3318:
[----:B------:R-:W-:Y:S05]  /*4320*/  BSYNC B0 ;  /* 0x0000000000007941 */ /* 0x000fea0003800000 */
.L_x_3317:
        /* <DEDUP_REMOVED lines=13> */
.L_x_3319:
        /* <DEDUP_REMOVED lines=11> */
.L_x_3321:
[----:B------:R-:W-:Y:S05]  /*44b0*/  BSYNC B0 ;  /* 0x0000000000007941 */ /* 0x000fea0003800000 */
.L_x_3320:
        /* <DEDUP_REMOVED lines=13> */
.L_x_3322:
        /* <DEDUP_REMOVED lines=11> */
.L_x_3324:
[----:B------:R-:W-:Y:S05]  /*4640*/  BSYNC B0 ;  /* 0x0000000000007941 */ /* 0x000fea0003800000 */
.L_x_3323:
        /* <DEDUP_REMOVED lines=13> */
.L_x_3325:
        /* <DEDUP_REMOVED lines=10> */
.L_x_3327:
[----:B------:R-:W-:Y:S05]  /*47c0*/  BSYNC B0 ;  /* 0x0000000000007941 */ /* 0x000fea0003800000 */
.L_x_3326:
[----:B------:R-:W-:Y:S02]  /*47d0*/  IADD3 R80, R80, c[0x0][0x10], RZ ;  /* 0x0000040050507a10 */ /* 0x000fe40007ffe0ff */
[----:B------:R-:W-:Y:S02]  /*47e0*/  IADD3 R95, R95, 0x1, RZ ;  /* 0x000000015f5f7810 */ /* 0x000fe40007ffe0ff */
[----:B------:R-:W-:-:S13]  /*47f0*/  ISETP.GE.AND P0, PT, R80, UR4, PT ;  /* 0x0000000450007c0c */ /* 0x000fda000bf06270 */
[----:B------:R-:W-:Y:S01]  /*4800*/  @P0 CALL.REL.NOINC `(.L_x_3328) ;  /* 0x0000001000000944 */ /* 0x000fe20003c00000 */
[----:B------:R-:W-:Y:S05]  /*4810*/  BRA `(.L_x_3329) ;  /* 0xffffb8d000007947 */ /* 0x000fea000383ffff */
.L_x_3328:
[----:B------:R-:W-:Y:S05]  /*4820*/  EXIT ;  /* 0x000000000000794d */ /* 0x000fea0003800000 */
.L_x_3330:
        /* <DEDUP_REMOVED lines=13> */
.L_x_3403:


//--------------------- .nv.global                --------------------------
	.section	.nv.global,"aw",@nobits
.nv.global:
	.type		_ZN61_INTERNAL_11fbb09f_30_group_norm_nhwc_one_pass_32_cu_ee3c86cc6thrust23THRUST_300001_SM_800_NS12placeholders2_5E,@object
	.size		_ZN61_INTERNAL_11fbb09f_30_group_norm_nhwc_one_pass_32_cu_ee3c86cc6thrust23THRUST_300001_SM_800_NS12placeholders2_5E,(_ZN61_INTERNAL_11fbb09f_30_group_norm_nhwc_one_pass_32_cu_ee3c86cc4cuda3std3__45__cpo6cbeginE - _ZN61_INTERNAL_11fbb09f_30_group_norm_nhwc_one_pass_32_cu_ee3c86cc6thrust23THRUST_300001_SM_800_NS12placeholders2_5E)
_ZN61_INTERNAL_11fbb09f_30_group_norm_nhwc_one_pass_32_cu_ee3c86cc6thrust23THRUST_300001_SM_800_NS12placeholders2_5E:
	.zero		1
	.type		_ZN61_INTERNAL_11fbb09f_30_group_norm_nhwc_one_pass_32_cu_ee3c86cc4cuda3std3__45__cpo6cbeginE,@object
	.size		_ZN61_INTERNAL_11fbb09f_30_group_norm_nhwc_one_pass_32_cu_ee3c86cc4cuda3std3__45__cpo6cbeginE,(_ZN61_INTERNAL_11fbb09f_30_group_norm_nhwc_one_pass_32_cu_ee3c86cc4cuda3std6ranges3__45__cpo6cbeginE - _ZN61_INTERNAL_11fbb09f_30_group_norm_nhwc_one_pass_32_cu_ee3c86cc4cuda3std3__45__cpo6cbeginE)
_ZN61_INTERNAL_11fbb09f_30_group_norm_nhwc_one_pass_32_cu_ee3c86cc4cuda3std3__45__cpo6cbeginE:
	.zero		1
	.type		_ZN61_INTERNAL_11fbb09f_30_group_norm_nhwc_one_pass_32_cu_ee3c86cc4cuda3std6ranges3__45__cpo6cbeginE,@object
	.size		_ZN61_INTERNAL_11fbb09f_30_group_norm_nhwc_one_pass_32_cu_ee3c86cc4cuda3std6ranges3__45__cpo6cbeginE,(_ZN61_INTERNAL_11fbb09f_30_group_norm_nhwc_one_pass_32_cu_ee3c86cc4cuda3std3__48in_placeE - _ZN61_INTERNAL_11fbb09f_30_group_norm_nhwc_one_pass_32_cu_ee3c86cc4cuda3std6ranges3__45__cpo6cbeginE)
_ZN61_INTERNAL_11fbb09f_30_group_norm_nhwc_one_pass_32_cu_ee3c86cc4cuda3std6ranges3__45__cpo6cbeginE:
	.zero		1
	.type		_ZN61_INTERNAL_11fbb09f_30_group_norm_nhwc_one_pass_32_cu_ee3c86cc4cuda3std3__48in_placeE,@object
	.size		_ZN61_INTERNAL_11fbb09f_30_group_norm_nhwc_one_pass_32_cu_ee3c86cc4cuda3std3__48in_placeE,(_ZN61_INTERNAL_11fbb09f_30_group_norm_nhwc_one_pass_32_cu_ee3c86cc4cuda3std6ranges3__45__cpo4sizeE - _ZN61_INTERNAL_11fbb09f_30_group_norm_nhwc_one_pass_32_cu_ee3c86cc4cuda3std3__48in_placeE)
_ZN61_INTERNAL_11fbb09f_30_group_norm_nhwc_one_pass_32_cu_ee3c86cc4cuda3std3__48in_placeE:
	.zero		1
	.type		_ZN61_INTERNAL_11fbb09f_30_group_norm_nhwc_one_pass_32_cu_ee3c86cc4cuda3std6ranges3__45__cpo4sizeE,@object
	.size		_ZN61_INTERNAL_11fbb09f_30_group_norm_nhwc_one_pass_32_cu_ee3c86cc4cuda3std6ranges3__45__cpo4sizeE,(_ZN61_INTERNAL_11fbb09f_30_group_norm_nhwc_one_pass_32_cu_ee3c86cc6thrust23THRUST_300001_SM_800_NS12placeholders2_9E - _ZN61_INTERNAL_11fbb09f_30_group_norm_nhwc_one_pass_32_cu_ee3c86cc4cuda3std6ranges3__45__cpo4sizeE)
_ZN61_INTERNAL_11fbb09f_30_group_norm_nhwc_one_pass_32_cu_ee3c86cc4cuda3std6ranges3__45__cpo4sizeE:
	.zero		1
	.type		_ZN61_INTERNAL_11fbb09f_30_group_norm_nhwc_one_pass_32_cu_ee3c86cc6thrust23THRUST_300001_SM_800_NS12placeholders2_9E,@object
	.size		_ZN61_INTERNAL_11fbb09f_30_group_norm_nhwc_one_pass_32_cu_ee3c86cc6thrust23THRUST_300001_SM_800_NS12placeholders2_9E,(_ZN61_INTERNAL_11fbb09f_30_group_norm_nhwc_one_pass_32_cu_ee3c86cc4cuda3std3__45__cpo7crbeginE - _ZN61_INTERNAL_11fbb09f_30_group_norm_nhwc_one_pass_32_cu_ee3c86cc6thrust23THRUST_300001_SM_800_NS12placeholders2_9E)
_ZN61_INTERNAL_11fbb09f_30_group_norm_nhwc_one_pass_32_cu_ee3c86cc6thrust23THRUST_300001_SM_800_NS12placeholders2_9E:
	.zero		1
	.type		_ZN61_INTERNAL_11fbb09f_30_group_norm_nhwc_one_pass_32_cu_ee3c86cc4cuda3std3__45__cpo7crbeginE,@object
	.size		_ZN61_INTERNAL_11fbb09f_30_group_norm_nhwc_one_pass_32_cu_ee3c86cc4cuda3std3__45__cpo7crbeginE,(_ZN61_INTERNAL_11fbb09f_30_group_norm_nhwc_one_pass_32_cu_ee3c86cc4cuda3std6ranges3__45__cpo4nextE - _ZN61_INTERNAL_11fbb09f_30_group_norm_nhwc_one_pass_32_cu_ee3c86cc4cuda3std3__45__cpo7crbeginE)
_ZN61_INTERNAL_11fbb09f_30_group_norm_nhwc_one_pass_32_cu_ee3c86cc4cuda3std3__45__cpo7crbeginE:
	.zero		1
	.type		_ZN61_INTERNAL_11fbb09f_30_group_norm_nhwc_one_pass_32_cu_ee3c86cc4cuda3std6ranges3__45__cpo4nextE,@object
	.size		_ZN61_INTERNAL_11fbb09f_30_group_norm_nhwc_one_pass_32_cu_ee3c86cc4cuda3std6ranges3__45__cpo4nextE,(_ZN61_INTERNAL_11fbb09f_30_group_norm_nhwc_one_pass_32_cu_ee3c86cc4cuda3std6ranges3__45__cpo4swapE - _ZN61_INTERNAL_11fbb09f_30_group_norm_nhwc_one_pass_32_cu_ee3c86cc4cuda3std6ranges3__45__cpo4nextE)
_ZN61_INTERNAL_11fbb09f_30_group_norm_nhwc_one_pass_32_cu_ee3c86cc4cuda3std6ranges3__45__cpo4nextE:
	.zero		1
	.type		_ZN61_INTERNAL_11fbb09f_30_group_norm_nhwc_one_pass_32_cu_ee3c86cc4cuda3std6ranges3__45__cpo4swapE,@object
	.size		_ZN61_INTERNAL_11fbb09f_30_group_norm_nhwc_one_pass_32_cu_ee3c86cc4cuda3std6ranges3__45__cpo4swapE,(_ZN61_INTERNAL_11fbb09f_30_group_norm_nhwc_one_pass_32_cu_ee3c86cc6thrust23THRUST_300001_SM_800_NS12placeholders2_1E - _ZN61_INTERNAL_11fbb09f_30_group_norm_nhwc_one_pass_32_cu_ee3c86cc4cuda3std6ranges3__45__cpo4swapE)
_ZN61_INTERNAL_11fbb09f_30_group_norm_nhwc_one_pass_32_cu_ee3c86cc4cuda3std6ranges3__45__cpo4swapE:
	.zero		1
	.type		_ZN61_INTERNAL_11fbb09f_30_group_norm_nhwc_one_pass_32_cu_ee3c86cc6thrust23THRUST_300001_SM_800_NS12placeholders2_1E,@object
	.size		_ZN61_INTERNAL_11fbb09f_30_group_norm_nhwc_one_pass_32_cu_ee3c86cc6thrust23THRUST_300001_SM_800_NS12placeholders2_1E,(_ZN61_INTERNAL_11fbb09f_30_group_norm_nhwc_one_pass_32_cu_ee3c86cc6thrust23THRUST_300001_SM_800_NS12placeholders2_3E - _ZN61_INTERNAL_11fbb09f_30_group_norm_nhwc_one_pass_32_cu_ee3c86cc6thrust23THRUST_300001_SM_800_NS12placeholders2_1E)
_ZN61_INTERNAL_11fbb09f_30_group_norm_nhwc_one_pass_32_cu_ee3c86cc6thrust23THRUST_300001_SM_800_NS12placeholders2_1E:
	.zero		1
	.type		_ZN61_INTERNAL_11fbb09f_30_group_norm_nhwc_one_pass_32_cu_ee3c86cc6thrust23THRUST_300001_SM_800_NS12placeholders2_3E,@object
	.size		_ZN61_INTERNAL_11fbb09f_30_group_norm_nhwc_one_pass_32_cu_ee3c86cc6thrust23THRUST_300001_SM_800_NS12placeholders2_3E,(_ZN61_INTERNAL_11fbb09f_30_group_norm_nhwc_one_pass_32_cu_ee3c86cc4cuda3std3__45__cpo5beginE - _ZN61_INTERNAL_11fbb09f_30_group_norm_nhwc_one_pass_32_cu_ee3c86cc6thrust23THRUST_300001_SM_800_NS12placeholders2_3E)
_ZN61_INTERNAL_11fbb09f_30_group_norm_nhwc_one_pass_32_cu_ee3c86cc6thrust23THRUST_300001_SM_800_NS12placeholders2_3E:
	.zero		1
	.type		_ZN61_INTERNAL_11fbb09f_30_group_norm_nhwc_one_pass_32_cu_ee3c86cc4cuda3std3__45__cpo5beginE,@object
	.size		_ZN61_INTERNAL_11fbb09f_30_group_norm_nhwc_one_pass_32_cu_ee3c86cc4cuda3std3__45__cpo5beginE,(_ZN61_INTERNAL_11fbb09f_30_group_norm_nhwc_one_pass_32_cu_ee3c86cc4cuda3std6ranges3__45__cpo5beginE - _ZN61_INTERNAL_11fbb09f_30_group_norm_nhwc_one_pass_32_cu_ee3c86cc4cuda3std3__45__cpo5beginE)
_ZN61_INTERNAL_11fbb09f_30_group_norm_nhwc_one_pass_32_cu_ee3c86cc4cuda3std3__45__cpo5beginE:
	.zero		1
	.type		_ZN61_INTERNAL_11fbb09f_30_group_norm_nhwc_one_pass_32_cu_ee3c86cc4cuda3std6ranges3__45__cpo5beginE,@object
	.size		_ZN61_INTERNAL_11fbb09f_30_group_norm_nhwc_one_pass_32_cu_ee3c86cc4cuda3std6ranges3__45__cpo5beginE,(_ZN61_INTERNAL_11fbb09f_30_group_norm_nhwc_one_pass_32_cu_ee3c86cc4cuda3std3__463_GLOBAL__N__11fbb09f_30_group_norm_nhwc_one_pass_32_cu_ee3c86cc6ignoreE - _ZN61_INTERNAL_11fbb09f_30_group_norm_nhwc_one_pass_32_cu_ee3c86cc4cuda3std6ranges3__45__cpo5beginE)
_ZN61_INTERNAL_11fbb09f_30_group_norm_nhwc_one_pass_32_cu_ee3c86cc4cuda3std6ranges3__45__cpo5beginE:
	.zero		1
	.type		_ZN61_INTERNAL_11fbb09f_30_group_norm_nhwc_one_pass_32_cu_ee3c86cc4cuda3std3__463_GLOBAL__N__11fbb09f_30_group_norm_nhwc_one_pass_32_cu_ee3c86cc6ignoreE,@object
	.size		_ZN61_INTERNAL_11fbb09f_30_group_norm_nhwc_one_pass_32_cu_ee3c86cc4cuda3std3__463_GLOBAL__N__11fbb09f_30_group_norm_nhwc_one_pass_32_cu_ee3c86cc6ignoreE,(_ZN61_INTERNAL_11fbb09f_30_group_norm_nhwc_one_pass_32_cu_ee3c86cc4cuda3std6ranges3__45__cpo4dataE - _ZN61_INTERNAL_11fbb09f_30_group_norm_nhwc_one_pass_32_cu_ee3c86cc4cuda3std3__463_GLOBAL__N__11fbb09f_30_group_norm_nhwc_one_pass_32_cu_ee3c86cc6ignoreE)
_ZN61_INTERNAL_11fbb09f_30_group_norm_nhwc_one_pass_32_cu_ee3c86cc4cuda3std3__463_GLOBAL__N__11fbb09f_30_group_norm_nhwc_one_pass_32_cu_ee3c86cc6ignoreE:
	.zero		1
	.type		_ZN61_INTERNAL_11fbb09f_30_group_norm_nhwc_one_pass_32_cu_ee3c86cc4cuda3std6ranges3__45__cpo4dataE,@object
	.size		_ZN61_INTERNAL_11fbb09f_30_group_norm_nhwc_one_pass_32_cu_ee3c86cc4cuda3std6ranges3__45__cpo4dataE,(_ZN61_INTERNAL_11fbb09f_30_group_norm_nhwc_one_pass_32_cu_ee3c86cc6thrust23THRUST_300001_SM_800_NS12placeholders2_7E - _ZN61_INTERNAL_11fbb09f_30_group_norm_nhwc_one_pass_32_cu_ee3c86cc4cuda3std6ranges3__45__cpo4dataE)
_ZN61_INTERNAL_11fbb09f_30_group_norm_nhwc_one_pass_32_cu_ee3c86cc4cuda3std6ranges3__45__cpo4dataE:
	.zero		1
	.type		_ZN61_INTERNAL_11fbb09f_30_group_norm_nhwc_one_pass_32_cu_ee3c86cc6thrust23THRUST_300001_SM_800_NS12placeholders2_7E,@object
	.size		_ZN61_INTERNAL_11fbb09f_30_group_norm_nhwc_one_pass_32_cu_ee3c86cc6thrust23THRUST_300001_SM_800_NS12placeholders2_7E,(_ZN61_INTERNAL_11fbb09f_30_group_norm_nhwc_one_pass_32_cu_ee3c86cc4cuda3std3__45__cpo6rbeginE - _ZN61_INTERNAL_11fbb09f_30_group_norm_nhwc_one_pass_32_cu_ee3c86cc6thrust23THRUST_300001_SM_800_NS12placeholders2_7E)
_ZN61_INTERNAL_11fbb09f_30_group_norm_nhwc_one_pass_32_cu_ee3c86cc6thrust23THRUST_300001_SM_800_NS12placeholders2_7E:
	.zero		1
	.type		_ZN61_INTERNAL_11fbb09f_30_group_norm_nhwc_one_pass_32_cu_ee3c86cc4cuda3std3__45__cpo6rbeginE,@object
	.size		_ZN61_INTERNAL_11fbb09f_30_group_norm_nhwc_one_pass_32_cu_ee3c86cc4cuda3std3__45__cpo6rbeginE,(_ZN61_INTERNAL_11fbb09f_30_group_norm_nhwc_one_pass_32_cu_ee3c86cc4cuda3std6ranges3__45__cpo7advanceE - _ZN61_INTERNAL_11fbb09f_30_group_norm_nhwc_one_pass_32_cu_ee3c86cc4cuda3std3__45__cpo6rbeginE)
_ZN61_INTERNAL_11fbb09f_30_group_norm_nhwc_one_pass_32_cu_ee3c86cc4cuda3std3__45__cpo6rbeginE:
	.zero		1
	.type		_ZN61_INTERNAL_11fbb09f_30_group_norm_nhwc_one_pass_32_cu_ee3c86cc4cuda3std6ranges3__45__cpo7advanceE,@object
	.size		_ZN61_INTERNAL_11fbb09f_30_group_norm_nhwc_one_pass_32_cu_ee3c86cc4cuda3std6ranges3__45__cpo7advanceE,(_ZN61_INTERNAL_11fbb09f_30_group_norm_nhwc_one_pass_32_cu_ee3c86cc4cuda3std3__47nulloptE - _ZN61_INTERNAL_11fbb09f_30_group_norm_nhwc_one_pass_32_cu_ee3c86cc4cuda3std6ranges3__45__cpo7advanceE)
_ZN61_INTERNAL_11fbb09f_30_group_norm_nhwc_one_pass_32_cu_ee3c86cc4cuda3std6ranges3__45__cpo7advanceE:
	.zero		1
	.type		_ZN61_INTERNAL_11fbb09f_30_group_norm_nhwc_one_pass_32_cu_ee3c86cc4cuda3std3__47nulloptE,@object
	.size		_ZN61_INTERNAL_11fbb09f_30_group_norm_nhwc_one_pass_32_cu_ee3c86cc4cuda3std3__47nulloptE,(_ZN61_INTERNAL_11fbb09f_30_group_norm_nhwc_one_pass_32_cu_ee3c86cc4cuda3std6ranges3__45__cpo8distanceE - _ZN61_INTERNAL_11fbb09f_30_group_norm_nhwc_one_pass_32_cu_ee3c86cc4cuda3std3__47nulloptE)
_ZN61_INTERNAL_11fbb09f_30_group_norm_nhwc_one_pass_32_cu_ee3c86cc4cuda3std3__47nulloptE:
	.zero		1
	.type		_ZN61_INTERNAL_11fbb09f_30_group_norm_nhwc_one_pass_32_cu_ee3c86cc4cuda3std6ranges3__45__cpo8distanceE,@object
	.size		_ZN61_INTERNAL_11fbb09f_30_group_norm_nhwc_one_pass_32_cu_ee3c86cc4cuda3std6ranges3__45__cpo8distanceE,(_ZN61_INTERNAL_11fbb09f_30_group_norm_nhwc_one_pass_32_cu_ee3c86cc6thrust23THRUST_300001_SM_800_NS12placeholders2_6E - _ZN61_INTERNAL_11fbb09f_30_group_norm_nhwc_one_pass_32_cu_ee3c86cc4cuda3std6ranges3__45__cpo8distanceE)
_ZN61_INTERNAL_11fbb09f_30_group_norm_nhwc_one_pass_32_cu_ee3c86cc4cuda3std6ranges3__45__cpo8distanceE:
	.zero		1
	.type		_ZN61_INTERNAL_11fbb09f_30_group_norm_nhwc_one_pass_32_cu_ee3c86cc6thrust23THRUST_300001_SM_800_NS12placeholders2_6E,@object
	.size		_ZN61_INTERNAL_11fbb09f_30_group_norm_nhwc_one_pass_32_cu_ee3c86cc6thrust23THRUST_300001_SM_800_NS12placeholders2_6E,(_ZN61_INTERNAL_11fbb09f_30_group_norm_nhwc_one_pass_32_cu_ee3c86cc4cuda3std3__45__cpo4cendE - _ZN61_INTERNAL_11fbb09f_30_group_norm_nhwc_one_pass_32_cu_ee3c86cc6thrust23THRUST_300001_SM_800_NS12placeholders2_6E)
_ZN61_INTERNAL_11fbb09f_30_group_norm_nhwc_one_pass_32_cu_ee3c86cc6thrust23THRUST_300001_SM_800_NS12placeholders2_6E:
	.zero		1
	.type		_ZN61_INTERNAL_11fbb09f_30_group_norm_nhwc_one_pass_32_cu_ee3c86cc4cuda3std3__45__cpo4cendE,@object
	.size		_ZN61_INTERNAL_11fbb09f_30_group_norm_nhwc_one_pass_32_cu_ee3c86cc4cuda3std3__45__cpo4cendE,(_ZN61_INTERNAL_11fbb09f_30_group_norm_nhwc_one_pass_32_cu_ee3c86cc4cuda3std6ranges3__45__cpo4cendE - _ZN61_INTERNAL_11fbb09f_30_group_norm_nhwc_one_pass_32_cu_ee3c86cc4cuda3std3__45__cpo4cendE)
_ZN61_INTERNAL_11fbb09f_30_group_norm_nhwc_one_pass_32_cu_ee3c86cc4cuda3std3__45__cpo4cendE:
	.zero		1
	.type		_ZN61_INTERNAL_11fbb09f_30_group_norm_nhwc_one_pass_32_cu_ee3c86cc4cuda3std6ranges3__45__cpo4cendE,@object
	.size		_ZN61_INTERNAL_11fbb09f_30_group_norm_nhwc_one_pass_32_cu_ee3c86cc4cuda3std6ranges3__45__cpo4cendE,(_ZN61_INTERNAL_11fbb09f_30_group_norm_nhwc_one_pass_32_cu_ee3c86cc4cuda3std3__420unreachable_sentinelE - _ZN61_INTERNAL_11fbb09f_30_group_norm_nhwc_one_pass_32_cu_ee3c86cc4cuda3std6ranges3__45__cpo4cendE)
_ZN61_INTERNAL_11fbb09f_30_group_norm_nhwc_one_pass_32_cu_ee3c86cc4cuda3std6ranges3__45__cpo4cendE:
	.zero		1
	.type		_ZN61_INTERNAL_11fbb09f_30_group_norm_nhwc_one_pass_32_cu_ee3c86cc4cuda3std3__420unreachable_sentinelE,@object
	.size		_ZN61_INTERNAL_11fbb09f_30_group_norm_nhwc_one_pass_32_cu_ee3c86cc4cuda3std3__420unreachable_sentinelE,(_ZN61_INTERNAL_11fbb09f_30_group_norm_nhwc_one_pass_32_cu_ee3c86cc4cuda3std6ranges3__45__cpo5ssizeE - _ZN61_INTERNAL_11fbb09f_30_group_norm_nhwc_one_pass_32_cu_ee3c86cc4cuda3std3__420unreachable_sentinelE)
_ZN61_INTERNAL_11fbb09f_30_group_norm_nhwc_one_pass_32_cu_ee3c86cc4cuda3std3__420unreachable_sentinelE:
	.zero		1
	.type		_ZN61_INTERNAL_11fbb09f_30_group_norm_nhwc_one_pass_32_cu_ee3c86cc4cuda3std6ranges3__45__cpo5ssizeE,@object
	.size		_ZN61_INTERNAL_11fbb09f_30_group_norm_nhwc_one_pass_32_cu_ee3c86cc4cuda3std6ranges3__45__cpo5ssizeE,(_ZN61_INTERNAL_11fbb09f_30_group_norm_nhwc_one_pass_32_cu_ee3c86cc6thrust23THRUST_300001_SM_800_NS12placeholders3_10E - _ZN61_INTERNAL_11fbb09f_30_group_norm_nhwc_one_pass_32_cu_ee3c86cc4cuda3std6ranges3__45__cpo5ssizeE)
_ZN61_INTERNAL_11fbb09f_30_group_norm_nhwc_one_pass_32_cu_ee3c86cc4cuda3std6ranges3__45__cpo5ssizeE:
	.zero		1
	.type		_ZN61_INTERNAL_11fbb09f_30_group_norm_nhwc_one_pass_32_cu_ee3c86cc6thrust23THRUST_300001_SM_800_NS12placeholders3_10E,@object
	.size		_ZN61_INTERNAL_11fbb09f_30_group_norm_nhwc_one_pass_32_cu_ee3c86cc6thrust23THRUST_300001_SM_800_NS12placeholders3_10E,(_ZN61_INTERNAL_11fbb09f_30_group_norm_nhwc_one_pass_32_cu_ee3c86cc4cuda3std3__45__cpo5crendE - _ZN61_INTERNAL_11fbb09f_30_group_norm_nhwc_one_pass_32_cu_ee3c86cc6thrust23THRUST_300001_SM_800_NS12placeholders3_10E)
_ZN61_INTERNAL_11fbb09f_30_group_norm_nhwc_one_pass_32_cu_ee3c86cc6thrust23THRUST_300001_SM_800_NS12placeholders3_10E:
	.zero		1
	.type		_ZN61_INTERNAL_11fbb09f_30_group_norm_nhwc_one_pass_32_cu_ee3c86cc4cuda3std3__45__cpo5crendE,@object
	.size		_ZN61_INTERNAL_11fbb09f_30_group_norm_nhwc_one_pass_32_cu_ee3c86cc4cuda3std3__45__cpo5crendE,(_ZN61_INTERNAL_11fbb09f_30_group_norm_nhwc_one_pass_32_cu_ee3c86cc4cuda3std6ranges3__45__cpo4prevE - _ZN61_INTERNAL_11fbb09f_30_group_norm_nhwc_one_pass_32_cu_ee3c86cc4cuda3std3__45__cpo5crendE)
_ZN61_INTERNAL_11fbb09f_30_group_norm_nhwc_one_pass_32_cu_ee3c86cc4cuda3std3__45__cpo5crendE:
	.zero		1
	.type		_ZN61_INTERNAL_11fbb09f_30_group_norm_nhwc_one_pass_32_cu_ee3c86cc4cuda3std6ranges3__45__cpo4prevE,@object
	.size		_ZN61_INTERNAL_11fbb09f_30_group_norm_nhwc_one_pass_32_cu_ee3c86cc4cuda3std6ranges3__45__cpo4prevE,(_ZN61_INTERNAL_11fbb09f_30_group_norm_nhwc_one_pass_32_cu_ee3c86cc4cuda3std6ranges3__45__cpo9iter_moveE - _ZN61_INTERNAL_11fbb09f_30_group_norm_nhwc_one_pass_32_cu_ee3c86cc4cuda3std6ranges3__45__cpo4prevE)
_ZN61_INTERNAL_11fbb09f_30_group_norm_nhwc_one_pass_32_cu_ee3c86cc4cuda3std6ranges3__45__cpo4prevE:
	.zero		1
	.type		_ZN61_INTERNAL_11fbb09f_30_group_norm_nhwc_one_pass_32_cu_ee3c86cc4cuda3std6ranges3__45__cpo9iter_moveE,@object
	.size		_ZN61_INTERNAL_11fbb09f_30_group_norm_nhwc_one_pass_32_cu_ee3c86cc4cuda3std6ranges3__45__cpo9iter_moveE,(_ZN61_INTERNAL_11fbb09f_30_group_norm_nhwc_one_pass_32_cu_ee3c86cc6thrust23THRUST_300001_SM_800_NS12placeholders2_2E - _ZN61_INTERNAL_11fbb09f_30_group_norm_nhwc_one_pass_32_cu_ee3c86cc4cuda3std6ranges3__45__cpo9iter_moveE)
_ZN61_INTERNAL_11fbb09f_30_group_norm_nhwc_one_pass_32_cu_ee3c86cc4cuda3std6ranges3__45__cpo9iter_moveE:
	.zero		1
	.type		_ZN61_INTERNAL_11fbb09f_30_group_norm_nhwc_one_pass_32_cu_ee3c86cc6thrust23THRUST_300001_SM_800_NS12placeholders2_2E,@object
	.size		_ZN61_INTERNAL_11fbb09f_30_group_norm_nhwc_one_pass_32_cu_ee3c86cc6thrust23THRUST_300001_SM_800_NS12placeholders2_2E,(_ZN61_INTERNAL_11fbb09f_30_group_norm_nhwc_one_pass_32_cu_ee3c86cc6thrust23THRUST_300001_SM_800_NS12placeholders2_4E - _ZN61_INTERNAL_11fbb09f_30_group_norm_nhwc_one_pass_32_cu_ee3c86cc6thrust23THRUST_300001_SM_800_NS12placeholders2_2E)
_ZN61_INTERNAL_11fbb09f_30_group_norm_nhwc_one_pass_32_cu_ee3c86cc6thrust23THRUST_300001_SM_800_NS12placeholders2_2E:
	.zero		1
	.type		_ZN61_INTERNAL_11fbb09f_30_group_norm_nhwc_one_pass_32_cu_ee3c86cc6thrust23THRUST_300001_SM_800_NS12placeholders2_4E,@object
	.size		_ZN61_INTERNAL_11fbb09f_30_group_norm_nhwc_one_pass_32_cu_ee3c86cc6thrust23THRUST_300001_SM_800_NS12placeholders2_4E,(_ZN61_INTERNAL_11fbb09f_30_group_norm_nhwc_one_pass_32_cu_ee3c86cc4cuda3std3__45__cpo3endE - _ZN61_INTERNAL_11fbb09f_30_group_norm_nhwc_one_pass_32_cu_ee3c86cc6thrust23THRUST_300001_SM_800_NS12placeholders2_4E)
_ZN61_INTERNAL_11fbb09f_30_group_norm_nhwc_one_pass_32_cu_ee3c86cc6thrust23THRUST_300001_SM_800_NS12placeholders2_4E:
	.zero		1
	.type		_ZN61_INTERNAL_11fbb09f_30_group_norm_nhwc_one_pass_32_cu_ee3c86cc4cuda3std3__45__cpo3endE,@object
	.size		_ZN61_INTERNAL_11fbb09f_30_group_norm_nhwc_one_pass_32_cu_ee3c86cc4cuda3std3__45__cpo3endE,(_ZN61_INTERNAL_11fbb09f_30_group_norm_nhwc_one_pass_32_cu_ee3c86cc4cuda3std6ranges3__45__cpo3endE - _ZN61_INTERNAL_11fbb09f_30_group_norm_nhwc_one_pass_32_cu_ee3c86cc4cuda3std3__45__cpo3endE)
_ZN61_INTERNAL_11fbb09f_30_group_norm_nhwc_one_pass_32_cu_ee3c86cc4cuda3std3__45__cpo3endE:
	.zero		1
	.type		_ZN61_INTERNAL_11fbb09f_30_group_norm_nhwc_one_pass_32_cu_ee3c86cc4cuda3std6ranges3__45__cpo3endE,@object
	.size		_ZN61_INTERNAL_11fbb09f_30_group_norm_nhwc_one_pass_32_cu_ee3c86cc4cuda3std6ranges3__45__cpo3endE,(_ZN61_INTERNAL_11fbb09f_30_group_norm_nhwc_one_pass_32_cu_ee3c86cc4cuda3std3__419piecewise_constructE - _ZN61_INTERNAL_11fbb09f_30_group_norm_nhwc_one_pass_32_cu_ee3c86cc4cuda3std6ranges3__45__cpo3endE)
_ZN61_INTERNAL_11fbb09f_30_group_norm_nhwc_one_pass_32_cu_ee3c86cc4cuda3std6ranges3__45__cpo3endE:
	.zero		1
	.type		_ZN61_INTERNAL_11fbb09f_30_group_norm_nhwc_one_pass_32_cu_ee3c86cc4cuda3std3__419piecewise_constructE,@object
	.size		_ZN61_INTERNAL_11fbb09f_30_group_norm_nhwc_one_pass_32_cu_ee3c86cc4cuda3std3__419piecewise_constructE,(_ZN61_INTERNAL_11fbb09f_30_group_norm_nhwc_one_pass_32_cu_ee3c86cc4cuda3std6ranges3__45__cpo5cdataE - _ZN61_INTERNAL_11fbb09f_30_group_norm_nhwc_one_pass_32_cu_ee3c86cc4cuda3std3__419piecewise_constructE)
_ZN61_INTERNAL_11fbb09f_30_group_norm_nhwc_one_pass_32_cu_ee3c86cc4cuda3std3__419piecewise_constructE:
	.zero		1
	.type		_ZN61_INTERNAL_11fbb09f_30_group_norm_nhwc_one_pass_32_cu_ee3c86cc4cuda3std6ranges3__45__cpo5cdataE,@object
	.size		_ZN61_INTERNAL_11fbb09f_30_group_norm_nhwc_one_pass_32_cu_ee3c86cc4cuda3std6ranges3__45__cpo5cdataE,(_ZN61_INTERNAL_11fbb09f_30_group_norm_nhwc_one_pass_32_cu_ee3c86cc6thrust23THRUST_300001_SM_800_NS12placeholders2_8E - _ZN61_INTERNAL_11fbb09f_30_group_norm_nhwc_one_pass_32_cu_ee3c86cc4cuda3std6ranges3__45__cpo5cdataE)
_ZN61_INTERNAL_11fbb09f_30_group_norm_nhwc_one_pass_32_cu_ee3c86cc4cuda3std6ranges3__45__cpo5cdataE:
	.zero		1
	.type		_ZN61_INTERNAL_11fbb09f_30_group_norm_nhwc_one_pass_32_cu_ee3c86cc6thrust23THRUST_300001_SM_800_NS12placeholders2_8E,@object
	.size		_ZN61_INTERNAL_11fbb09f_30_group_norm_nhwc_one_pass_32_cu_ee3c86cc6thrust23THRUST_300001_SM_800_NS12placeholders2_8E,(_ZN61_INTERNAL_11fbb09f_30_group_norm_nhwc_one_pass_32_cu_ee3c86cc4cuda3std3__45__cpo4rendE - _ZN61_INTERNAL_11fbb09f_30_group_norm_nhwc_one_pass_32_cu_ee3c86cc6thrust23THRUST_300001_SM_800_NS12placeholders2_8E)
_ZN61_INTERNAL_11fbb09f_30_group_norm_nhwc_one_pass_32_cu_ee3c86cc6thrust23THRUST_300001_SM_800_NS12placeholders2_8E:
	.zero		1
	.type		_ZN61_INTERNAL_11fbb09f_30_group_norm_nhwc_one_pass_32_cu_ee3c86cc4cuda3std3__45__cpo4rendE,@object
	.size		_ZN61_INTERNAL_11fbb09f_30_group_norm_nhwc_one_pass_32_cu_ee3c86cc4cuda3std3__45__cpo4rendE,(_ZN61_INTERNAL_11fbb09f_30_group_norm_nhwc_one_pass_32_cu_ee3c86cc4cuda3std6ranges3__45__cpo9iter_swapE - _ZN61_INTERNAL_11fbb09f_30_group_norm_nhwc_one_pass_32_cu_ee3c86cc4cuda3std3__45__cpo4rendE)
_ZN61_INTERNAL_11fbb09f_30_group_norm_nhwc_one_pass_32_cu_ee3c86cc4cuda3std3__45__cpo4rendE:
	.zero		1
	.type		_ZN61_INTERNAL_11fbb09f_30_group_norm_nhwc_one_pass_32_cu_ee3c86cc4cuda3std6ranges3__45__cpo9iter_swapE,@object
	.size		_ZN61_INTERNAL_11fbb09f_30_group_norm_nhwc_one_pass_32_cu_ee3c86cc4cuda3std6ranges3__45__cpo9iter_swapE,(_ZN61_INTERNAL_11fbb09f_30_group_norm_nhwc_one_pass_32_cu_ee3c86cc4cuda3std3__48unexpectE - _ZN61_INTERNAL_11fbb09f_30_group_norm_nhwc_one_pass_32_cu_ee3c86cc4cuda3std6ranges3__45__cpo9iter_swapE)
_ZN61_INTERNAL_11fbb09f_30_group_norm_nhwc_one_pass_32_cu_ee3c86cc4cuda3std6ranges3__45__cpo9iter_swapE:
	.zero		1
	.type		_ZN61_INTERNAL_11fbb09f_30_group_norm_nhwc_one_pass_32_cu_ee3c86cc4cuda3std3__48unexpectE,@object
	.size		_ZN61_INTERNAL_11fbb09f_30_group_norm_nhwc_one_pass_32_cu_ee3c86cc4cuda3std3__48unexpectE,(_ZN61_INTERNAL_11fbb09f_30_group_norm_nhwc_one_pass_32_cu_ee3c86cc6thrust23THRUST_300001_SM_800_NS6system6detail10sequential3seqE - _ZN61_INTERNAL_11fbb09f_30_group_norm_nhwc_one_pass_32_cu_ee3c86cc4cuda3std3__48unexpectE)
_ZN61_INTERNAL_11fbb09f_30_group_norm_nhwc_one_pass_32_cu_ee3c86cc4cuda3std3__48unexpectE:
	.zero		1
	.type		_ZN61_INTERNAL_11fbb09f_30_group_norm_nhwc_one_pass_32_cu_ee3c86cc6thrust23THRUST_300001_SM_800_NS6system6detail10sequential3seqE,@object
	.size		_ZN61_INTERNAL_11fbb09f_30_group_norm_nhwc_one_pass_32_cu_ee3c86cc6thrust23THRUST_300001_SM_800_NS6system6detail10sequential3seqE,(.L_29 - _ZN61_INTERNAL_11fbb09f_30_group_norm_nhwc_one_pass_32_cu_ee3c86cc6thrust23THRUST_300001_SM_800_NS6system6detail10sequential3seqE)
_ZN61_INTERNAL_11fbb09f_30_group_norm_nhwc_one_pass_32_cu_ee3c86cc6thrust23THRUST_300001_SM_800_NS6system6detail10sequential3seqE:
	.zero		1
.L_29:


//--------------------- .nv.shared._Z35group_norm_nhwc_bwd_one_pass_kernelI11Bf16IOFp32WLi64ELi32ELi512EEv26Group_norm_nhwc_bwd_params --------------------------
	.section	.nv.shared._Z35group_norm_nhwc_bwd_one_pass_kernelI11Bf16IOFp32WLi64ELi32ELi512EEv26Group_norm_nhwc_bwd_params,"aw",@nobits
	.sectionflags	@""
	.align	16
.nv.shared._Z35group_norm_nhwc_bwd_one_pass_kernelI11Bf16IOFp32WLi64ELi32ELi512EEv26Group_norm_nhwc_bwd_params:
	.zero		8352


//--------------------- .nv.shared._Z35group_norm_nhwc_bwd_one_pass_kernelI11Bf16IOFp32WLi128ELi32ELi512EEv26Group_norm_nhwc_bwd_params --------------------------
	.section	.nv.shared._Z35group_norm_nhwc_bwd_one_pass_kernelI11Bf16IOFp32WLi128ELi32ELi512EEv26Group_norm_nhwc_bwd_params,"aw",@nobits
	.sectionflags	@""
	.align	16
.nv.shared._Z35group_norm_nhwc_bwd_one_pass_kernelI11Bf16IOFp32WLi128ELi32ELi512EEv26Group_norm_nhwc_bwd_params:
	.zero		8352


//--------------------- .nv.shared._Z35group_norm_nhwc_bwd_one_pass_kernelI11Bf16IOFp32WLi256ELi32ELi512EEv26Group_norm_nhwc_bwd_params --------------------------
	.section	.nv.shared._Z35group_norm_nhwc_bwd_one_pass_kernelI11Bf16IOFp32WLi256ELi32ELi512EEv26Group_norm_nhwc_bwd_params,"aw",@nobits
	.sectionflags	@""
	.align	16
.nv.shared._Z35group_norm_nhwc_bwd_one_pass_kernelI11Bf16IOFp32WLi256ELi32ELi512EEv26Group_norm_nhwc_bwd_params:
	.zero		8352


//--------------------- .nv.shared._Z35group_norm_nhwc_bwd_one_pass_kernelI11Bf16IOFp32WLi512ELi32ELi512EEv26Group_norm_nhwc_bwd_params --------------------------
	.section	.nv.shared._Z35group_norm_nhwc_bwd_one_pass_kernelI11Bf16IOFp32WLi512ELi32ELi512EEv26Group_norm_nhwc_bwd_params,"aw",@nobits
	.sectionflags	@""
	.align	16
.nv.shared._Z35group_norm_nhwc_bwd_one_pass_kernelI11Bf16IOFp32WLi512ELi32ELi512EEv26Group_norm_nhwc_bwd_params:
	.zero		8352


//--------------------- .nv.shared._Z35group_norm_nhwc_bwd_one_pass_kernelI11Bf16IOBf16WLi64ELi32ELi512EEv26Group_norm_nhwc_bwd_params --------------------------
	.section	.nv.shared._Z35group_norm_nhwc_bwd_one_pass_kernelI11Bf16IOBf16WLi64ELi32ELi512EEv26Group_norm_nhwc_bwd_params,"aw",@nobits
	.sectionflags	@""
	.align	16
.nv.shared._Z35group_norm_nhwc_bwd_one_pass_kernelI11Bf16IOBf16WLi64ELi32ELi512EEv26Group_norm_nhwc_bwd_params:
	.zero		8352


//--------------------- .nv.shared._Z35group_norm_nhwc_bwd_one_pass_kernelI11Bf16IOBf16WLi128ELi32ELi512EEv26Group_norm_nhwc_bwd_params --------------------------
	.section	.nv.shared._Z35group_norm_nhwc_bwd_one_pass_kernelI11Bf16IOBf16WLi128ELi32ELi512EEv26Group_norm_nhwc_bwd_params,"aw",@nobits
	.sectionflags	@""
	.align	16
.nv.shared._Z35group_norm_nhwc_bwd_one_pass_kernelI11Bf16IOBf16WLi128ELi32ELi512EEv26Group_norm_nhwc_bwd_params:
	.zero		8352


//--------------------- .nv.shared._Z35group_norm_nhwc_bwd_one_pass_kernelI11Bf16IOBf16WLi256ELi32ELi512EEv26Group_norm_nhwc_bwd_params --------------------------
	.section	.nv.shared._Z35group_norm_nhwc_bwd_one_pass_kernelI11Bf16IOBf16WLi256ELi32ELi512EEv26Group_norm_nhwc_bwd_params,"aw",@nobits
	.sectionflags	@""
	.align	16
.nv.shared._Z35group_norm_nhwc_bwd_one_pass_kernelI11Bf16IOBf16WLi256ELi32ELi512EEv26Group_norm_nhwc_bwd_params:
	.zero		8352


//--------------------- .nv.shared._Z35group_norm_nhwc_bwd_one_pass_kernelI11Bf16IOBf16WLi512ELi32ELi512EEv26Group_norm_nhwc_bwd_params --------------------------
	.section	.nv.shared._Z35group_norm_nhwc_bwd_one_pass_kernelI11Bf16IOBf16WLi512ELi32ELi512EEv26Group_norm_nhwc_bwd_params,"aw",@nobits
	.sectionflags	@""
	.align	16
.nv.shared._Z35group_norm_nhwc_bwd_one_pass_kernelI11Bf16IOBf16WLi512ELi32ELi512EEv26Group_norm_nhwc_bwd_params:
	.zero		8352


//--------------------- .nv.shared._Z35group_norm_nhwc_bwd_one_pass_kernelI11Bf16IOFp16WLi64ELi32ELi512EEv26Group_norm_nhwc_bwd_params --------------------------
	.section	.nv.shared._Z35group_norm_nhwc_bwd_one_pass_kernelI11Bf16IOFp16WLi64ELi32ELi512EEv26Group_norm_nhwc_bwd_params,"aw",@nobits
	.sectionflags	@""
	.align	16
.nv.shared._Z35group_norm_nhwc_bwd_one_pass_kernelI11Bf16IOFp16WLi64ELi32ELi512EEv26Group_norm_nhwc_bwd_params:
	.zero		8352


//--------------------- .nv.shared._Z35group_norm_nhwc_bwd_one_pass_kernelI11Bf16IOFp16WLi128ELi32ELi512EEv26Group_norm_nhwc_bwd_params --------------------------
	.section	.nv.shared._Z35group_norm_nhwc_bwd_one_pass_kernelI11Bf16IOFp16WLi128ELi32ELi512EEv26Group_norm_nhwc_bwd_params,"aw",@nobits
	.sectionflags	@""
	.align	16
.nv.shared._Z35group_norm_nhwc_bwd_one_pass_kernelI11Bf16IOFp16WLi128ELi32ELi512EEv26Group_norm_nhwc_bwd_params:
	.zero		8352


//--------------------- .nv.shared._Z35group_norm_nhwc_bwd_one_pass_kernelI11Bf16IOFp16WLi256ELi32ELi512EEv26Group_norm_nhwc_bwd_params --------------------------
	.section	.nv.shared._Z35group_norm_nhwc_bwd_one_pass_kernelI11Bf16IOFp16WLi256ELi32ELi512EEv26Group_norm_nhwc_bwd_params,"aw",@nobits
	.sectionflags	@""
	.align	16
.nv.shared._Z35group_norm_nhwc_bwd_one_pass_kernelI11Bf16IOFp16WLi256ELi32ELi512EEv26Group_norm_nhwc_bwd_params:
	.zero		8352


//--------------------- .nv.shared._Z35group_norm_nhwc_bwd_one_pass_kernelI11Bf16IOFp16WLi512ELi32ELi512EEv26Group_norm_nhwc_bwd_params --------------------------
	.section	.nv.shared._Z35group_norm_nhwc_bwd_one_pass_kernelI11Bf16IOFp16WLi512ELi32ELi512EEv26Group_norm_nhwc_bwd_params,"aw",@nobits
	.sectionflags	@""
	.align	16
.nv.shared._Z35group_norm_nhwc_bwd_one_pass_kernelI11Bf16IOFp16WLi512ELi32ELi512EEv26Group_norm_nhwc_bwd_params:
	.zero		8352


//--------------------- .nv.shared._Z35group_norm_nhwc_bwd_one_pass_kernelI11Fp16IOFp32WLi64ELi32ELi512EEv26Group_norm_nhwc_bwd_params --------------------------
	.section	.nv.shared._Z35group_norm_nhwc_bwd_one_pass_kernelI11Fp16IOFp32WLi64ELi32ELi512EEv26Group_norm_nhwc_bwd_params,"aw",@nobits
	.sectionflags	@""
	.align	16
.nv.shared._Z35group_norm_nhwc_bwd_one_pass_kernelI11Fp16IOFp32WLi64ELi32ELi512EEv26Group_norm_nhwc_bwd_params:
	.zero		8352


//--------------------- .nv.shared._Z35group_norm_nhwc_bwd_one_pass_kernelI11Fp16IOFp32WLi128ELi32ELi512EEv26Group_norm_nhwc_bwd_params --------------------------
	.section	.nv.shared._Z35group_norm_nhwc_bwd_one_pass_kernelI11Fp16IOFp32WLi128ELi32ELi512EEv26Group_norm_nhwc_bwd_params,"aw",@nobits
	.sectionflags	@""
	.align	16
.nv.shared._Z35group_norm_nhwc_bwd_one_pass_kernelI11Fp16IOFp32WLi128ELi32ELi512EEv26Group_norm_nhwc_bwd_params:
	.zero		8352


//--------------------- .nv.shared._Z35group_norm_nhwc_bwd_one_pass_kernelI11Fp16IOFp32WLi256ELi32ELi512EEv26Group_norm_nhwc_bwd_params --------------------------
	.section	.nv.shared._Z35group_norm_nhwc_bwd_one_pass_kernelI11Fp16IOFp32WLi256ELi32ELi512EEv26Group_norm_nhwc_bwd_params,"aw",@nobits
	.sectionflags	@""
	.align	16
.nv.shared._Z35group_norm_nhwc_bwd_one_pass_kernelI11Fp16IOFp32WLi256ELi32ELi512EEv26Group_norm_nhwc_bwd_params:
	.zero		8352


//--------------------- .nv.shared._Z35group_norm_nhwc_bwd_one_pass_kernelI11Fp16IOFp32WLi512ELi32ELi512EEv26Group_norm_nhwc_bwd_params --------------------------
	.section	.nv.shared._Z35group_norm_nhwc_bwd_one_pass_kernelI11Fp16IOFp32WLi512ELi32ELi512EEv26Group_norm_nhwc_bwd_params,"aw",@nobits
	.sectionflags	@""
	.align	16
.nv.shared._Z35group_norm_nhwc_bwd_one_pass_kernelI11Fp16IOFp32WLi512ELi32ELi512EEv26Group_norm_nhwc_bwd_params:
	.zero		8352


//--------------------- .nv.shared._Z35group_norm_nhwc_bwd_one_pass_kernelI11Fp16IOBf16WLi64ELi32ELi512EEv26Group_norm_nhwc_bwd_params --------------------------
	.section	.nv.shared._Z35group_norm_nhwc_bwd_one_pass_kernelI11Fp16IOBf16WLi64ELi32ELi512EEv26Group_norm_nhwc_bwd_params,"aw",@nobits
	.sectionflags	@""
	.align	16
.nv.shared._Z35group_norm_nhwc_bwd_one_pass_kernelI11Fp16IOBf16WLi64ELi32ELi512EEv26Group_norm_nhwc_bwd_params:
	.zero		8352


//--------------------- .nv.shared._Z35group_norm_nhwc_bwd_one_pass_kernelI11Fp16IOBf16WLi128ELi32ELi512EEv26Group_norm_nhwc_bwd_params --------------------------
	.section	.nv.shared._Z35group_norm_nhwc_bwd_one_pass_kernelI11Fp16IOBf16WLi128ELi32ELi512EEv26Group_norm_nhwc_bwd_params,"aw",@nobits
	.sectionflags	@""
	.align	16
.nv.shared._Z35group_norm_nhwc_bwd_one_pass_kernelI11Fp16IOBf16WLi128ELi32ELi512EEv26Group_norm_nhwc_bwd_params:
	.zero		8352


//--------------------- .nv.shared._Z35group_norm_nhwc_bwd_one_pass_kernelI11Fp16IOBf16WLi256ELi32ELi512EEv26Group_norm_nhwc_bwd_params --------------------------
	.section	.nv.shared._Z35group_norm_nhwc_bwd_one_pass_kernelI11Fp16IOBf16WLi256ELi32ELi512EEv26Group_norm_nhwc_bwd_params,"aw",@nobits
	.sectionflags	@""
	.align	16
.nv.shared._Z35group_norm_nhwc_bwd_one_pass_kernelI11Fp16IOBf16WLi256ELi32ELi512EEv26Group_norm_nhwc_bwd_params:
	.zero		8352


//--------------------- .nv.shared._Z35group_norm_nhwc_bwd_one_pass_kernelI11Fp16IOBf16WLi512ELi32ELi512EEv26Group_norm_nhwc_bwd_params --------------------------
	.section	.nv.shared._Z35group_norm_nhwc_bwd_one_pass_kernelI11Fp16IOBf16WLi512ELi32ELi512EEv26Group_norm_nhwc_bwd_params,"aw",@nobits
	.sectionflags	@""
	.align	16
.nv.shared._Z35group_norm_nhwc_bwd_one_pass_kernelI11Fp16IOBf16WLi512ELi32ELi512EEv26Group_norm_nhwc_bwd_params:
	.zero		8352


//--------------------- .nv.shared._Z35group_norm_nhwc_bwd_one_pass_kernelI11Fp16IOFp16WLi64ELi32ELi512EEv26Group_norm_nhwc_bwd_params --------------------------
	.section	.nv.shared._Z35group_norm_nhwc_bwd_one_pass_kernelI11Fp16IOFp16WLi64ELi32ELi512EEv26Group_norm_nhwc_bwd_params,"aw",@nobits
	.sectionflags	@""
	.align	16
.nv.shared._Z35group_norm_nhwc_bwd_one_pass_kernelI11Fp16IOFp16WLi64ELi32ELi512EEv26Group_norm_nhwc_bwd_params:
	.zero		8352


//--------------------- .nv.shared._Z35group_norm_nhwc_bwd_one_pass_kernelI11Fp16IOFp16WLi128ELi32ELi512EEv26Group_norm_nhwc_bwd_params --------------------------
	.section	.nv.shared._Z35group_norm_nhwc_bwd_one_pass_kernelI11Fp16IOFp16WLi128ELi32ELi512EEv26Group_norm_nhwc_bwd_params,"aw",@nobits
	.sectionflags	@""
	.align	16
.nv.shared._Z35group_norm_nhwc_bwd_one_pass_kernelI11Fp16IOFp16WLi128ELi32ELi512EEv26Group_norm_nhwc_bwd_params:
	.zero		8352


//--------------------- .nv.shared._Z35group_norm_nhwc_bwd_one_pass_kernelI11Fp16IOFp16WLi256ELi32ELi512EEv26Group_norm_nhwc_bwd_params --------------------------
	.section	.nv.shared._Z35group_norm_nhwc_bwd_one_pass_kernelI11Fp16IOFp16WLi256ELi32ELi512EEv26Group_norm_nhwc_bwd_params,"aw",@nobits
	.sectionflags	@""
	.align	16
.nv.shared._Z35group_norm_nhwc_bwd_one_pass_kernelI11Fp16IOFp16WLi256ELi32ELi512EEv26Group_norm_nhwc_bwd_params:
	.zero		8352


//--------------------- .nv.shared._Z35group_norm_nhwc_bwd_one_pass_kernelI11Fp16IOFp16WLi512ELi32ELi512EEv26Group_norm_nhwc_bwd_params --------------------------
	.section	.nv.shared._Z35group_norm_nhwc_bwd_one_pass_kernelI11Fp16IOFp16WLi512ELi32ELi512EEv26Group_norm_nhwc_bwd_params,"aw",@nobits
	.sectionflags	@""
	.align	16
.nv.shared._Z35group_norm_nhwc_bwd_one_pass_kernelI11Fp16IOFp16WLi512ELi32ELi512EEv26Group_norm_nhwc_bwd_params:
	.zero		8352


//--------------------- .nv.shared._Z35group_norm_nhwc_bwd_one_pass_kernelI11Fp32IOFp32WLi64ELi32ELi512EEv26Group_norm_nhwc_bwd_params --------------------------
	.section	.nv.shared._Z35group_norm_nhwc_bwd_one_pass_kernelI11Fp32IOFp32WLi64ELi32ELi512EEv26Group_norm_nhwc_bwd_params,"aw",@nobits
	.sectionflags	@""
	.align	16
.nv.shared._Z35group_norm_nhwc_bwd_one_pass_kernelI11Fp32IOFp32WLi64ELi32ELi512EEv26Group_norm_nhwc_bwd_params:
	.zero		8352


//--------------------- .nv.shared._Z35group_norm_nhwc_bwd_one_pass_kernelI11Fp32IOFp32WLi128ELi32ELi512EEv26Group_norm_nhwc_bwd_params --------------------------
	.section	.nv.shared._Z35group_norm_nhwc_bwd_one_pass_kernelI11Fp32IOFp32WLi128ELi32ELi512EEv26Group_norm_nhwc_bwd_params,"aw",@nobits
	.sectionflags	@""
	.align	16
.nv.shared._Z35group_norm_nhwc_bwd_one_pass_kernelI11Fp32IOFp32WLi128ELi32ELi512EEv26Group_norm_nhwc_bwd_params:
	.zero		8352


//--------------------- .nv.shared._Z35group_norm_nhwc_bwd_one_pass_kernelI11Fp32IOFp32WLi256ELi32ELi512EEv26Group_norm_nhwc_bwd_params --------------------------
	.section	.nv.shared._Z35group_norm_nhwc_bwd_one_pass_kernelI11Fp32IOFp32WLi256ELi32ELi512EEv26Group_norm_nhwc_bwd_params,"aw",@nobits
	.sectionflags	@""
	.align	16
.nv.shared._Z35group_norm_nhwc_bwd_one_pass_kernelI11Fp32IOFp32WLi256ELi32ELi512EEv26Group_norm_nhwc_bwd_params:
	.zero		8352


//--------------------- .nv.shared._Z35group_norm_nhwc_bwd_one_pass_kernelI11Fp32IOFp32WLi512ELi32ELi512EEv26Group_norm_nhwc_bwd_params --------------------------
	.section	.nv.shared._Z35group_norm_nhwc_bwd_one_pass_kernelI11Fp32IOFp32WLi512ELi32ELi512EEv26Group_norm_nhwc_bwd_params,"aw",@nobits
	.sectionflags	@""
	.align	16
.nv.shared._Z35group_norm_nhwc_bwd_one_pass_kernelI11Fp32IOFp32WLi512ELi32ELi512EEv26Group_norm_nhwc_bwd_params:
	.zero		8352


//--------------------- .nv.shared._Z35group_norm_nhwc_bwd_one_pass_kernelI11Fp32IOBf16WLi64ELi32ELi512EEv26Group_norm_nhwc_bwd_params --------------------------
	.section	.nv.shared._Z35group_norm_nhwc_bwd_one_pass_kernelI11Fp32IOBf16WLi64ELi32ELi512EEv26Group_norm_nhwc_bwd_params,"aw",@nobits
	.sectionflags	@""
	.align	16
.nv.shared._Z35group_norm_nhwc_bwd_one_pass_kernelI11Fp32IOBf16WLi64ELi32ELi512EEv26Group_norm_nhwc_bwd_params:
	.zero		8352


//--------------------- .nv.shared._Z35group_norm_nhwc_bwd_one_pass_kernelI11Fp32IOBf16WLi128ELi32ELi512EEv26Group_norm_nhwc_bwd_params --------------------------
	.section	.nv.shared._Z35group_norm_nhwc_bwd_one_pass_kernelI11Fp32IOBf16WLi128ELi32ELi512EEv26Group_norm_nhwc_bwd_params,"aw",@nobits
	.sectionflags	@""
	.align	16
.nv.shared._Z35group_norm_nhwc_bwd_one_pass_kernelI11Fp32IOBf16WLi128ELi32ELi512EEv26Group_norm_nhwc_bwd_params:
	.zero		8352


//--------------------- .nv.shared._Z35group_norm_nhwc_bwd_one_pass_kernelI11Fp32IOBf16WLi256ELi32ELi512EEv26Group_norm_nhwc_bwd_params --------------------------
	.section	.nv.shared._Z35group_norm_nhwc_bwd_one_pass_kernelI11Fp32IOBf16WLi256ELi32ELi512EEv26Group_norm_nhwc_bwd_params,"aw",@nobits
	.sectionflags	@""
	.align	16
.nv.shared._Z35group_norm_nhwc_bwd_one_pass_kernelI11Fp32IOBf16WLi256ELi32ELi512EEv26Group_norm_nhwc_bwd_params:
	.zero		8352


//--------------------- .nv.shared._Z35group_norm_nhwc_bwd_one_pass_kernelI11Fp32IOBf16WLi512ELi32ELi512EEv26Group_norm_nhwc_bwd_params --------------------------
	.section	.nv.shared._Z35group_norm_nhwc_bwd_one_pass_kernelI11Fp32IOBf16WLi512ELi32ELi512EEv26Group_norm_nhwc_bwd_params,"aw",@nobits
	.sectionflags	@""
	.align	16
.nv.shared._Z35group_norm_nhwc_bwd_one_pass_kernelI11Fp32IOBf16WLi512ELi32ELi512EEv26Group_norm_nhwc_bwd_params:
	.zero		8352


//--------------------- .nv.shared._Z35group_norm_nhwc_bwd_one_pass_kernelI11Fp32IOFp16WLi64ELi32ELi512EEv26Group_norm_nhwc_bwd_params --------------------------
	.section	.nv.shared._Z35group_norm_nhwc_bwd_one_pass_kernelI11Fp32IOFp16WLi64ELi32ELi512EEv26Group_norm_nhwc_bwd_params,"aw",@nobits
	.sectionflags	@""
	.align	16
.nv.shared._Z35group_norm_nhwc_bwd_one_pass_kernelI11Fp32IOFp16WLi64ELi32ELi512EEv26Group_norm_nhwc_bwd_params:
	.zero		8352


//--------------------- .nv.shared._Z35group_norm_nhwc_bwd_one_pass_kernelI11Fp32IOFp16WLi128ELi32ELi512EEv26Group_norm_nhwc_bwd_params --------------------------
	.section	.nv.shared._Z35group_norm_nhwc_bwd_one_pass_kernelI11Fp32IOFp16WLi128ELi32ELi512EEv26Group_norm_nhwc_bwd_params,"aw",@nobits
	.sectionflags	@""
	.align	16
.nv.shared._Z35group_norm_nhwc_bwd_one_pass_kernelI11Fp32IOFp16WLi128ELi32ELi512EEv26Group_norm_nhwc_bwd_params:
	.zero		8352


//--------------------- .nv.shared._Z35group_norm_nhwc_bwd_one_pass_kernelI11Fp32IOFp16WLi256ELi32ELi512EEv26Group_norm_nhwc_bwd_params --------------------------
	.section	.nv.shared._Z35group_norm_nhwc_bwd_one_pass_kernelI11Fp32IOFp16WLi256ELi32ELi512EEv26Group_norm_nhwc_bwd_params,"aw",@nobits
	.sectionflags	@""
	.align	16
.nv.shared._Z35group_norm_nhwc_bwd_one_pass_kernelI11Fp32IOFp16WLi256ELi32ELi512EEv26Group_norm_nhwc_bwd_params:
	.zero		8352


//--------------------- .nv.shared._Z35group_norm_nhwc_bwd_one_pass_kernelI11Fp32IOFp16WLi512ELi32ELi512EEv26Group_norm_nhwc_bwd_params --------------------------
	.section	.nv.shared._Z35group_norm_nhwc_bwd_one_pass_kernelI11Fp32IOFp16WLi512ELi32ELi512EEv26Group_norm_nhwc_bwd_params,"aw",@nobits
	.sectionflags	@""
	.align	16
.nv.shared._Z35group_norm_nhwc_bwd_one_pass_kernelI11Fp32IOFp16WLi512ELi32ELi512EEv26Group_norm_nhwc_bwd_params:
	.zero		8352


//--------------------- .nv.shared._Z35group_norm_nhwc_fwd_one_pass_kernelI11Bf16IOFp32WLi64ELi32ELi512EEv26Group_norm_nhwc_fwd_params --------------------------
	.section	.nv.shared._Z35group_norm_nhwc_fwd_one_pass_kernelI11Bf16IOFp32WLi64ELi32ELi512EEv26Group_norm_nhwc_fwd_params,"aw",@nobits
	.sectionflags	@""
	.align	8
.nv.shared._Z35group_norm_nhwc_fwd_one_pass_kernelI11Bf16IOFp32WLi64ELi32ELi512EEv26Group_norm_nhwc_fwd_params:
	.zero		160


//--------------------- .nv.shared._Z35group_norm_nhwc_fwd_one_pass_kernelI11Bf16IOFp32WLi128ELi32ELi512EEv26Group_norm_nhwc_fwd_params --------------------------
	.section	.nv.shared._Z35group_norm_nhwc_fwd_one_pass_kernelI11Bf16IOFp32WLi128ELi32ELi512EEv26Group_norm_nhwc_fwd_params,"aw",@nobits
	.sectionflags	@""
	.align	8
.nv.shared._Z35group_norm_nhwc_fwd_one_pass_kernelI11Bf16IOFp32WLi128ELi32ELi512EEv26Group_norm_nhwc_fwd_params:
	.zero		160


//--------------------- .nv.shared._Z35group_norm_nhwc_fwd_one_pass_kernelI11Bf16IOFp32WLi256ELi32ELi512EEv26Group_norm_nhwc_fwd_params --------------------------
	.section	.nv.shared._Z35group_norm_nhwc_fwd_one_pass_kernelI11Bf16IOFp32WLi256ELi32ELi512EEv26Group_norm_nhwc_fwd_params,"aw",@nobits
	.sectionflags	@""
	.align	8
.nv.shared._Z35group_norm_nhwc_fwd_one_pass_kernelI11Bf16IOFp32WLi256ELi32ELi512EEv26Group_norm_nhwc_fwd_params:
	.zero		160


//--------------------- .nv.shared._Z35group_norm_nhwc_fwd_one_pass_kernelI11Bf16IOFp32WLi512ELi32ELi512EEv26Group_norm_nhwc_fwd_params --------------------------
	.section	.nv.shared._Z35group_norm_nhwc_fwd_one_pass_kernelI11Bf16IOFp32WLi512ELi32ELi512EEv26Group_norm_nhwc_fwd_params,"aw",@nobits
	.sectionflags	@""
	.align	8
.nv.shared._Z35group_norm_nhwc_fwd_one_pass_kernelI11Bf16IOFp32WLi512ELi32ELi512EEv26Group_norm_nhwc_fwd_params:
	.zero		160


//--------------------- .nv.shared._Z35group_norm_nhwc_fwd_one_pass_kernelI11Bf16IOBf16WLi64ELi32ELi512EEv26Group_norm_nhwc_fwd_params --------------------------
	.section	.nv.shared._Z35group_norm_nhwc_fwd_one_pass_kernelI11Bf16IOBf16WLi64ELi32ELi512EEv26Group_norm_nhwc_fwd_params,"aw",@nobits
	.sectionflags	@""
	.align	8
.nv.shared._Z35group_norm_nhwc_fwd_one_pass_kernelI11Bf16IOBf16WLi64ELi32ELi512EEv26Group_norm_nhwc_fwd_params:
	.zero		160


//--------------------- .nv.shared._Z35group_norm_nhwc_fwd_one_pass_kernelI11Bf16IOBf16WLi128ELi32ELi512EEv26Group_norm_nhwc_fwd_params --------------------------
	.section	.nv.shared._Z35group_norm_nhwc_fwd_one_pass_kernelI11Bf16IOBf16WLi128ELi32ELi512EEv26Group_norm_nhwc_fwd_params,"aw",@nobits
	.sectionflags	@""
	.align	8
.nv.shared._Z35group_norm_nhwc_fwd_one_pass_kernelI11Bf16IOBf16WLi128ELi32ELi512EEv26Group_norm_nhwc_fwd_params:
	.zero		160


//--------------------- .nv.shared._Z35group_norm_nhwc_fwd_one_pass_kernelI11Bf16IOBf16WLi256ELi32ELi512EEv26Group_norm_nhwc_fwd_params --------------------------
	.section	.nv.shared._Z35group_norm_nhwc_fwd_one_pass_kernelI11Bf16IOBf16WLi256ELi32ELi512EEv26Group_norm_nhwc_fwd_params,"aw",@nobits
	.sectionflags	@""
	.align	8
.nv.shared._Z35group_norm_nhwc_fwd_one_pass_kernelI11Bf16IOBf16WLi256ELi32ELi512EEv26Group_norm_nhwc_fwd_params:
	.zero		160


//--------------------- .nv.shared._Z35group_norm_nhwc_fwd_one_pass_kernelI11Bf16IOBf16WLi512ELi32ELi512EEv26Group_norm_nhwc_fwd_params --------------------------
	.section	.nv.shared._Z35group_norm_nhwc_fwd_one_pass_kernelI11Bf16IOBf16WLi512ELi32ELi512EEv26Group_norm_nhwc_fwd_params,"aw",@nobits
	.sectionflags	@""
	.align	8
.nv.shared._Z35group_norm_nhwc_fwd_one_pass_kernelI11Bf16IOBf16WLi512ELi32ELi512EEv26Group_norm_nhwc_fwd_params:
	.zero		160


//--------------------- .nv.shared._Z35group_norm_nhwc_fwd_one_pass_kernelI11Bf16IOFp16WLi64ELi32ELi512EEv26Group_norm_nhwc_fwd_params --------------------------
	.section	.nv.shared._Z35group_norm_nhwc_fwd_one_pass_kernelI11Bf16IOFp16WLi64ELi32ELi512EEv26Group_norm_nhwc_fwd_params,"aw",@nobits
	.sectionflags	@""
	.align	8
.nv.shared._Z35group_norm_nhwc_fwd_one_pass_kernelI11Bf16IOFp16WLi64ELi32ELi512EEv26Group_norm_nhwc_fwd_params:
	.zero		160


//--------------------- .nv.shared._Z35group_norm_nhwc_fwd_one_pass_kernelI11Bf16IOFp16WLi128ELi32ELi512EEv26Group_norm_nhwc_fwd_params --------------------------
	.section	.nv.shared._Z35group_norm_nhwc_fwd_one_pass_kernelI11Bf16IOFp16WLi128ELi32ELi512EEv26Group_norm_nhwc_fwd_params,"aw",@nobits
	.sectionflags	@""
	.align	8
.nv.shared._Z35group_norm_nhwc_fwd_one_pass_kernelI11Bf16IOFp16WLi128ELi32ELi512EEv26Group_norm_nhwc_fwd_params:
	.zero		160


//--------------------- .nv.shared._Z35group_norm_nhwc_fwd_one_pass_kernelI11Bf16IOFp16WLi256ELi32ELi512EEv26Group_norm_nhwc_fwd_params --------------------------
	.section	.nv.shared._Z35group_norm_nhwc_fwd_one_pass_kernelI11Bf16IOFp16WLi256ELi32ELi512EEv26Group_norm_nhwc_fwd_params,"aw",@nobits
	.sectionflags	@""
	.align	8
.nv.shared._Z35group_norm_nhwc_fwd_one_pass_kernelI11Bf16IOFp16WLi256ELi32ELi512EEv26Group_norm_nhwc_fwd_params:
	.zero		160


//--------------------- .nv.shared._Z35group_norm_nhwc_fwd_one_pass_kernelI11Bf16IOFp16WLi512ELi32ELi512EEv26Group_norm_nhwc_fwd_params --------------------------
	.section	.nv.shared._Z35group_norm_nhwc_fwd_one_pass_kernelI11Bf16IOFp16WLi512ELi32ELi512EEv26Group_norm_nhwc_fwd_params,"aw",@nobits
	.sectionflags	@""
	.align	8
.nv.shared._Z35group_norm_nhwc_fwd_one_pass_kernelI11Bf16IOFp16WLi512ELi32ELi512EEv26Group_norm_nhwc_fwd_params:
	.zero		160


//--------------------- .nv.shared._Z35group_norm_nhwc_fwd_one_pass_kernelI11Fp16IOFp32WLi64ELi32ELi512EEv26Group_norm_nhwc_fwd_params --------------------------
	.section	.nv.shared._Z35group_norm_nhwc_fwd_one_pass_kernelI11Fp16IOFp32WLi64ELi32ELi512EEv26Group_norm_nhwc_fwd_params,"aw",@nobits
	.sectionflags	@""
	.align	8
.nv.shared._Z35group_norm_nhwc_fwd_one_pass_kernelI11Fp16IOFp32WLi64ELi32ELi512EEv26Group_norm_nhwc_fwd_params:
	.zero		160


//--------------------- .nv.shared._Z35group_norm_nhwc_fwd_one_pass_kernelI11Fp16IOFp32WLi128ELi32ELi512EEv26Group_norm_nhwc_fwd_params --------------------------
	.section	.nv.shared._Z35group_norm_nhwc_fwd_one_pass_kernelI11Fp16IOFp32WLi128ELi32ELi512EEv26Group_norm_nhwc_fwd_params,"aw",@nobits
	.sectionflags	@""
	.align	8
.nv.shared._Z35group_norm_nhwc_fwd_one_pass_kernelI11Fp16IOFp32WLi128ELi32ELi512EEv26Group_norm_nhwc_fwd_params:
	.zero		160


//--------------------- .nv.shared._Z35group_norm_nhwc_fwd_one_pass_kernelI11Fp16IOFp32WLi256ELi32ELi512EEv26Group_norm_nhwc_fwd_params --------------------------
	.section	.nv.shared._Z35group_norm_nhwc_fwd_one_pass_kernelI11Fp16IOFp32WLi256ELi32ELi512EEv26Group_norm_nhwc_fwd_params,"aw",@nobits
	.sectionflags	@""
	.align	8
.nv.shared._Z35group_norm_nhwc_fwd_one_pass_kernelI11Fp16IOFp32WLi256ELi32ELi512EEv26Group_norm_nhwc_fwd_params:
	.zero		160


//--------------------- .nv.shared._Z35group_norm_nhwc_fwd_one_pass_kernelI11Fp16IOFp32WLi512ELi32ELi512EEv26Group_norm_nhwc_fwd_params --------------------------
	.section	.nv.shared._Z35group_norm_nhwc_fwd_one_pass_kernelI11Fp16IOFp32WLi512ELi32ELi512EEv26Group_norm_nhwc_fwd_params,"aw",@nobits
	.sectionflags	@""
	.align	8
.nv.shared._Z35group_norm_nhwc_fwd_one_pass_kernelI11Fp16IOFp32WLi512ELi32ELi512EEv26Group_norm_nhwc_fwd_params:
	.zero		160


//--------------------- .nv.shared._Z35group_norm_nhwc_fwd_one_pass_kernelI11Fp16IOBf16WLi64ELi32ELi512EEv26Group_norm_nhwc_fwd_params --------------------------
	.section	.nv.shared._Z35group_norm_nhwc_fwd_one_pass_kernelI11Fp16IOBf16WLi64ELi32ELi512EEv26Group_norm_nhwc_fwd_params,"aw",@nobits
	.sectionflags	@""
	.align	8
.nv.shared._Z35group_norm_nhwc_fwd_one_pass_kernelI11Fp16IOBf16WLi64ELi32ELi512EEv26Group_norm_nhwc_fwd_params:
	.zero		160


//--------------------- .nv.shared._Z35group_norm_nhwc_fwd_one_pass_kernelI11Fp16IOBf16WLi128ELi32ELi512EEv26Group_norm_nhwc_fwd_params --------------------------
	.section	.nv.shared._Z35group_norm_nhwc_fwd_one_pass_kernelI11Fp16IOBf16WLi128ELi32ELi512EEv26Group_norm_nhwc_fwd_params,"aw",@nobits
	.sectionflags	@""
	.align	8
.nv.shared._Z35group_norm_nhwc_fwd_one_pass_kernelI11Fp16IOBf16WLi128ELi32ELi512EEv26Group_norm_nhwc_fwd_params:
	.zero		160


//--------------------- .nv.shared._Z35group_norm_nhwc_fwd_one_pass_kernelI11Fp16IOBf16WLi256ELi32ELi512EEv26Group_norm_nhwc_fwd_params --------------------------
	.section	.nv.shared._Z35group_norm_nhwc_fwd_one_pass_kernelI11Fp16IOBf16WLi256ELi32ELi512EEv26Group_norm_nhwc_fwd_params,"aw",@nobits
	.sectionflags	@""
	.align	8
.nv.shared._Z35group_norm_nhwc_fwd_one_pass_kernelI11Fp16IOBf16WLi256ELi32ELi512EEv26Group_norm_nhwc_fwd_params:
	.zero		160


//--------------------- .nv.shared._Z35group_norm_nhwc_fwd_one_pass_kernelI11Fp16IOBf16WLi512ELi32ELi512EEv26Group_norm_nhwc_fwd_params --------------------------
	.section	.nv.shared._Z35group_norm_nhwc_fwd_one_pass_kernelI11Fp16IOBf16WLi512ELi32ELi512EEv26Group_norm_nhwc_fwd_params,"aw",@nobits
	.sectionflags	@""
	.align	8
.nv.shared._Z35group_norm_nhwc_fwd_one_pass_kernelI11Fp16IOBf16WLi512ELi32ELi512EEv26Group_norm_nhwc_fwd_params:
	.zero		160


//--------------------- .nv.shared._Z35group_norm_nhwc_fwd_one_pass_kernelI11Fp16IOFp16WLi64ELi32ELi512EEv26Group_norm_nhwc_fwd_params --------------------------
	.section	.nv.shared._Z35group_norm_nhwc_fwd_one_pass_kernelI11Fp16IOFp16WLi64ELi32ELi512EEv26Group_norm_nhwc_fwd_params,"aw",@nobits
	.sectionflags	@""
	.align	8
.nv.shared._Z35group_norm_nhwc_fwd_one_pass_kernelI11Fp16IOFp16WLi64ELi32ELi512EEv26Group_norm_nhwc_fwd_params:
	.zero		160


//--------------------- .nv.shared._Z35group_norm_nhwc_fwd_one_pass_kernelI11Fp16IOFp16WLi128ELi32ELi512EEv26Group_norm_nhwc_fwd_params --------------------------
	.section	.nv.shared._Z35group_norm_nhwc_fwd_one_pass_kernelI11Fp16IOFp16WLi128ELi32ELi512EEv26Group_norm_nhwc_fwd_params,"aw",@nobits
	.sectionflags	@""
	.align	8
.nv.shared._Z35group_norm_nhwc_fwd_one_pass_kernelI11Fp16IOFp16WLi128ELi32ELi512EEv26Group_norm_nhwc_fwd_params:
	.zero		160


//--------------------- .nv.shared._Z35group_norm_nhwc_fwd_one_pass_kernelI11Fp16IOFp16WLi256ELi32ELi512EEv26Group_norm_nhwc_fwd_params --------------------------
	.section	.nv.shared._Z35group_norm_nhwc_fwd_one_pass_kernelI11Fp16IOFp16WLi256ELi32ELi512EEv26Group_norm_nhwc_fwd_params,"aw",@nobits
	.sectionflags	@""
	.align	8
.nv.shared._Z35group_norm_nhwc_fwd_one_pass_kernelI11Fp16IOFp16WLi256ELi32ELi512EEv26Group_norm_nhwc_fwd_params:
	.zero		160


//--------------------- .nv.shared._Z35group_norm_nhwc_fwd_one_pass_kernelI11Fp16IOFp16WLi512ELi32ELi512EEv26Group_norm_nhwc_fwd_params --------------------------
	.section	.nv.shared._Z35group_norm_nhwc_fwd_one_pass_kernelI11Fp16IOFp16WLi512ELi32ELi512EEv26Group_norm_nhwc_fwd_params,"aw",@nobits
	.sectionflags	@""
	.align	8
.nv.shared._Z35group_norm_nhwc_fwd_one_pass_kernelI11Fp16IOFp16WLi512ELi32ELi512EEv26Group_norm_nhwc_fwd_params:
	.zero		160


//--------------------- .nv.shared._Z35group_norm_nhwc_fwd_one_pass_kernelI11Fp32IOFp32WLi64ELi32ELi512EEv26Group_norm_nhwc_fwd_params --------------------------
	.section	.nv.shared._Z35group_norm_nhwc_fwd_one_pass_kernelI11Fp32IOFp32WLi64ELi32ELi512EEv26Group_norm_nhwc_fwd_params,"aw",@nobits
	.sectionflags	@""
	.align	8
.nv.shared._Z35group_norm_nhwc_fwd_one_pass_kernelI11Fp32IOFp32WLi64ELi32ELi512EEv26Group_norm_nhwc_fwd_params:
	.zero		160


//--------------------- .nv.shared._Z35group_norm_nhwc_fwd_one_pass_kernelI11Fp32IOFp32WLi128ELi32ELi512EEv26Group_norm_nhwc_fwd_params --------------------------
	.section	.nv.shared._Z35group_norm_nhwc_fwd_one_pass_kernelI11Fp32IOFp32WLi128ELi32ELi512EEv26Group_norm_nhwc_fwd_params,"aw",@nobits
	.sectionflags	@""
	.align	8
.nv.shared._Z35group_norm_nhwc_fwd_one_pass_kernelI11Fp32IOFp32WLi128ELi32ELi512EEv26Group_norm_nhwc_fwd_params:
	.zero		160


//--------------------- .nv.shared._Z35group_norm_nhwc_fwd_one_pass_kernelI11Fp32IOFp32WLi256ELi32ELi512EEv26Group_norm_nhwc_fwd_params --------------------------
	.section	.nv.shared._Z35group_norm_nhwc_fwd_one_pass_kernelI11Fp32IOFp32WLi256ELi32ELi512EEv26Group_norm_nhwc_fwd_params,"aw",@nobits
	.sectionflags	@""
	.align	8
.nv.shared._Z35group_norm_nhwc_fwd_one_pass_kernelI11Fp32IOFp32WLi256ELi32ELi512EEv26Group_norm_nhwc_fwd_params:
	.zero		160


//--------------------- .nv.shared._Z35group_norm_nhwc_fwd_one_pass_kernelI11Fp32IOFp32WLi512ELi32ELi512EEv26Group_norm_nhwc_fwd_params --------------------------
	.section	.nv.shared._Z35group_norm_nhwc_fwd_one_pass_kernelI11Fp32IOFp32WLi512ELi32ELi512EEv26Group_norm_nhwc_fwd_params,"aw",@nobits
	.sectionflags	@""
	.align	8
.nv.shared._Z35group_norm_nhwc_fwd_one_pass_kernelI11Fp32IOFp32WLi512ELi32ELi512EEv26Group_norm_nhwc_fwd_params:
	.zero		160


//--------------------- .nv.shared._Z35group_norm_nhwc_fwd_one_pass_kernelI11Fp32IOBf16WLi64ELi32ELi512EEv26Group_norm_nhwc_fwd_params --------------------------
	.section	.nv.shared._Z35group_norm_nhwc_fwd_one_pass_kernelI11Fp32IOBf16WLi64ELi32ELi512EEv26Group_norm_nhwc_fwd_params,"aw",@nobits
	.sectionflags	@""
	.align	8
.nv.shared._Z35group_norm_nhwc_fwd_one_pass_kernelI11Fp32IOBf16WLi64ELi32ELi512EEv26Group_norm_nhwc_fwd_params:
	.zero		160


//--------------------- .nv.shared._Z35group_norm_nhwc_fwd_one_pass_kernelI11Fp32IOBf16WLi128ELi32ELi512EEv26Group_norm_nhwc_fwd_params --------------------------
	.section	.nv.shared._Z35group_norm_nhwc_fwd_one_pass_kernelI11Fp32IOBf16WLi128ELi32ELi512EEv26Group_norm_nhwc_fwd_params,"aw",@nobits
	.sectionflags	@""
	.align	8
.nv.shared._Z35group_norm_nhwc_fwd_one_pass_kernelI11Fp32IOBf16WLi128ELi32ELi512EEv26Group_norm_nhwc_fwd_params:
	.zero		160


//--------------------- .nv.shared._Z35group_norm_nhwc_fwd_one_pass_kernelI11Fp32IOBf16WLi256ELi32ELi512EEv26Group_norm_nhwc_fwd_params --------------------------
	.section	.nv.shared._Z35group_norm_nhwc_fwd_one_pass_kernelI11Fp32IOBf16WLi256ELi32ELi512EEv26Group_norm_nhwc_fwd_params,"aw",@nobits
	.sectionflags	@""
	.align	8
.nv.shared._Z35group_norm_nhwc_fwd_one_pass_kernelI11Fp32IOBf16WLi256ELi32ELi512EEv26Group_norm_nhwc_fwd_params:
	.zero		160


//--------------------- .nv.shared._Z35group_norm_nhwc_fwd_one_pass_kernelI11Fp32IOBf16WLi512ELi32ELi512EEv26Group_norm_nhwc_fwd_params --------------------------
	.section	.nv.shared._Z35group_norm_nhwc_fwd_one_pass_kernelI11Fp32IOBf16WLi512ELi32ELi512EEv26Group_norm_nhwc_fwd_params,"aw",@nobits
	.sectionflags	@""
	.align	8
.nv.shared._Z35group_norm_nhwc_fwd_one_pass_kernelI11Fp32IOBf16WLi512ELi32ELi512EEv26Group_norm_nhwc_fwd_params:
	.zero		160


//--------------------- .nv.shared._Z35group_norm_nhwc_fwd_one_pass_kernelI11Fp32IOFp16WLi64ELi32ELi512EEv26Group_norm_nhwc_fwd_params --------------------------
	.section	.nv.shared._Z35group_norm_nhwc_fwd_one_pass_kernelI11Fp32IOFp16WLi64ELi32ELi512EEv26Group_norm_nhwc_fwd_params,"aw",@nobits
	.sectionflags	@""
	.align	8
.nv.shared._Z35group_norm_nhwc_fwd_one_pass_kernelI11Fp32IOFp16WLi64ELi32ELi512EEv26Group_norm_nhwc_fwd_params:
	.zero		160


//--------------------- .nv.shared._Z35group_norm_nhwc_fwd_one_pass_kernelI11Fp32IOFp16WLi128ELi32ELi512EEv26Group_norm_nhwc_fwd_params --------------------------
	.section	.nv.shared._Z35group_norm_nhwc_fwd_one_pass_kernelI11Fp32IOFp16WLi128ELi32ELi512EEv26Group_norm_nhwc_fwd_params,"aw",@nobits
	.sectionflags	@""
	.align	8
.nv.shared._Z35group_norm_nhwc_fwd_one_pass_kernelI11Fp32IOFp16WLi128ELi32ELi512EEv26Group_norm_nhwc_fwd_params:
	.zero		160


//--------------------- .nv.shared._Z35group_norm_nhwc_fwd_one_pass_kernelI11Fp32IOFp16WLi256ELi32ELi512EEv26Group_norm_nhwc_fwd_params --------------------------
	.section	.nv.shared._Z35group_norm_nhwc_fwd_one_pass_kernelI11Fp32IOFp16WLi256ELi32ELi512EEv26Group_norm_nhwc_fwd_params,"aw",@nobits
	.sectionflags	@""
	.align	8
.nv.shared._Z35group_norm_nhwc_fwd_one_pass_kernelI11Fp32IOFp16WLi256ELi32ELi512EEv26Group_norm_nhwc_fwd_params:
	.zero		160


//--------------------- .nv.shared._Z35group_norm_nhwc_fwd_one_pass_kernelI11Fp32IOFp16WLi512ELi32ELi512EEv26Group_norm_nhwc_fwd_params --------------------------
	.section	.nv.shared._Z35group_norm_nhwc_fwd_one_pass_kernelI11Fp32IOFp16WLi512ELi32ELi512EEv26Group_norm_nhwc_fwd_params,"aw",@nobits
	.sectionflags	@""
	.align	8
.nv.shared._Z35group_norm_nhwc_fwd_one_pass_kernelI11Fp32IOFp16WLi512ELi32ELi512EEv26Group_norm_nhwc_fwd_params:
	.zero		160
